def matmul_kernel(
    a_ptr,
    b_ptr,
    c_ptr,
    M,
    N,
    K,
    stride_am,
    stride_ak,
    stride_bk,
    stride_bn,
    stride_cm,
    stride_cn,
    BLOCK_M: tl.constexpr,
    BLOCK_N: tl.constexpr,
    BLOCK_K: tl.constexpr,
    GROUP_M: tl.constexpr,
):
    pid = tl.program_id(axis=0)
    num_pid_m = tl.cdiv(M, BLOCK_M)
    num_pid_n = tl.cdiv(N, BLOCK_N)
    num_pid_in_group = GROUP_M * num_pid_n
    group_id = pid // num_pid_in_group
    first_pid_m = group_id * GROUP_M
    group_size_m = min(num_pid_m - first_pid_m, GROUP_M)
    pid_m = first_pid_m + ((pid % num_pid_in_group) % group_size_m)
    pid_n = (pid % num_pid_in_group) // group_size_m

    offs_am = (pid_m * BLOCK_M + tl.arange(0, BLOCK_M)) % M
    offs_bn = (pid_n * BLOCK_N + tl.arange(0, BLOCK_N)) % N
    offs_k = tl.arange(0, BLOCK_K)
    a_ptrs = a_ptr + offs_am[:, None] * stride_am + offs_k[None, :] * stride_ak
    b_ptrs = b_ptr + offs_k[:, None] * stride_bk + offs_bn[None, :] * stride_bn

    acc = tl.zeros((BLOCK_M, BLOCK_N), dtype=tl.float32)
    for kk in range(0, tl.cdiv(K, BLOCK_K)):
        a = tl.load(a_ptrs, mask=offs_k[None, :] < K - kk * BLOCK_K, other=0.0)
        b = tl.load(b_ptrs, mask=offs_k[:, None] < K - kk * BLOCK_K, other=0.0)
        acc = tl.dot(a, b, acc)
        a_ptrs += BLOCK_K * stride_ak
        b_ptrs += BLOCK_K * stride_bk

    c = acc.to(c_ptr.dtype.element_ty)
    offs_cm = pid_m * BLOCK_M + tl.arange(0, BLOCK_M)
    offs_cn = pid_n * BLOCK_N + tl.arange(0, BLOCK_N)
    c_ptrs = c_ptr + offs_cm[:, None] * stride_cm + offs_cn[None, :] * stride_cn
    mask = (offs_cm[:, None] < M) & (offs_cn[None, :] < N)
    tl.store(c_ptrs, c, mask=mask)

# config = {"BLOCK_K": 128, "BLOCK_M": 128, "BLOCK_N": 512, "GROUP_M": 1, "arch": "sm_100", "dtype": "fp8e4m3", "num_ctas": 1, "num_stages": 3, "num_warps": 4}
# arch = sm_100


// ===== COMPILED SASS (sm_100a) =====

	.target	sm_100a

	.elftype	@"ET_EXEC"


//--------------------- .note.nv.tkinfo           --------------------------
	.section	.note.nv.tkinfo,"",@"SHT_NOTE"
	.sectionflags	@"SHF_NOTE_NV_TKINFO"
	.tkinfo
        /*0018*/ 	.word	0x00000081
        /*0030*/ 	.string	""
        /*0030*/ 	.string	"ptxas-blackwell"
        /*0030*/ 	.string	"Cuda compilation tools, release 12.9, V12.9.86"
        /*0030*/ 	.string	"Build cuda_12.9.r12.9/compiler.36037853_0"
        /*0030*/ 	.string	"-v  -suppress-debug-info  -lineinfo  -arch sm_100a "



//--------------------- .note.nv.cuver            --------------------------
	.section	.note.nv.cuver,"",@"SHT_NOTE"
	.sectionflags	@"SHF_NOTE_NV_CUVER"
        /*0018*/ 	.short	0x0001
        /*001a*/ 	.short	0x0064
        /*001c*/ 	.short	0x0001
        /*001e*/ 	.short	0x0000
        /*0020*/ 	.short	0x0001
        /*0022*/ 	.short	0x0000


//--------------------- .nv.info                  --------------------------
	.section	.nv.info,"",@"SHT_CUDA_INFO"
	.align	4


	//----- nvinfo : EIATTR_REGCOUNT
	.align		4
        /*0000*/ 	.byte	0x04, 0x2f
        /*0002*/ 	.short	(.L_4 - .L_3)
	.align		4
.L_3:
        /*0004*/ 	.word	index@(matmul_kernel)
        /*0008*/ 	.word	0x00000060


	//----- nvinfo : EIATTR_FRAME_SIZE
	.align		4
.L_4:
        /*000c*/ 	.byte	0x04, 0x11
        /*000e*/ 	.short	(.L_6 - .L_5)
	.align		4
.L_5:
        /*0010*/ 	.word	index@($__internal_2_$__cuda_sm10x_tcgen05_guardrail_trap_unallocated_columns_being_dealloced)
        /*0014*/ 	.word	0x00002db8


	//----- nvinfo : EIATTR_FRAME_SIZE
	.align		4
.L_6:
        /*0018*/ 	.byte	0x04, 0x11
        /*001a*/ 	.short	(.L_8 - .L_7)
	.align		4
.L_7:
        /*001c*/ 	.word	index@($__internal_1_$__cuda_sm10x_tcgen05_guardrail_trap_phase_invalid_during_alloc)
        /*0020*/ 	.word	0x00002db8


	//----- nvinfo : EIATTR_FRAME_SIZE
	.align		4
.L_8:
        /*0024*/ 	.byte	0x04, 0x11
        /*0026*/ 	.short	(.L_10 - .L_9)
	.align		4
.L_9:
        /*0028*/ 	.word	index@($__internal_0_$__cuda_sm10x_tcgen05_guardrail_trap_col_being_dealloced_not_returned_by_alloc)
        /*002c*/ 	.word	0x00002db8


	//----- nvinfo : EIATTR_FRAME_SIZE
	.align		4
.L_10:
        /*0030*/ 	.byte	0x04, 0x11
        /*0032*/ 	.short	(.L_12 - .L_11)
	.align		4
.L_11:
        /*0034*/ 	.word	index@(matmul_kernel)
        /*0038*/ 	.word	0x00002db8


	//----- nvinfo : EIATTR_MIN_STACK_SIZE
	.align		4
.L_12:
        /*003c*/ 	.byte	0x04, 0x12
        /*003e*/ 	.short	(.L_14 - .L_13)
	.align		4
.L_13:
        /*0040*/ 	.word	index@(matmul_kernel)
        /*0044*/ 	.word	0x00002db8
.L_14:


//--------------------- .nv.info.matmul_kernel    --------------------------
	.section	.nv.info.matmul_kernel,"",@"SHT_CUDA_INFO"
	.sectionflags	@""
	.align	4


	//----- nvinfo : EIATTR_CUDA_API_VERSION
	.align		4
        /*0000*/ 	.byte	0x04, 0x37
        /*0002*/ 	.short	(.L_16 - .L_15)
.L_15:
        /*0004*/ 	.word	0x00000081


	//----- nvinfo : EIATTR_KPARAM_INFO
	.align		4
.L_16:
        /*0008*/ 	.byte	0x04, 0x17
        /*000a*/ 	.short	(.L_18 - .L_17)
.L_17:
        /*000c*/ 	.word	0x00000000
        /*0010*/ 	.short	0x000d
        /*0012*/ 	.short	0x0048
        /*0014*/ 	.byte	0x00, 0xf4, 0x21, 0x00


	//----- nvinfo : EIATTR_KPARAM_INFO
	.align		4
.L_18:
        /*0018*/ 	.byte	0x04, 0x17
        /*001a*/ 	.short	(.L_20 - .L_19)
.L_19:
        /*001c*/ 	.word	0x00000000
        /*0020*/ 	.short	0x000c
        /*0022*/ 	.short	0x0040
        /*0024*/ 	.byte	0x00, 0xf4, 0x21, 0x00


	//----- nvinfo : EIATTR_KPARAM_INFO
	.align		4
.L_20:
        /*0028*/ 	.byte	0x04, 0x17
        /*002a*/ 	.short	(.L_22 - .L_21)
.L_21:
        /*002c*/ 	.word	0x00000000
        /*0030*/ 	.short	0x000b
        /*0032*/ 	.short	0x0038
        /*0034*/ 	.byte	0x00, 0xf0, 0x11, 0x00


	//----- nvinfo : EIATTR_KPARAM_INFO
	.align		4
.L_22:
        /*0038*/ 	.byte	0x04, 0x17
        /*003a*/ 	.short	(.L_24 - .L_23)
.L_23:
        /*003c*/ 	.word	0x00000000
        /*0040*/ 	.short	0x000a
        /*0042*/ 	.short	0x0034
        /*0044*/ 	.byte	0x00, 0xf0, 0x11, 0x00


	//----- nvinfo : EIATTR_KPARAM_INFO
	.align		4
.L_24:
        /*0048*/ 	.byte	0x04, 0x17
        /*004a*/ 	.short	(.L_26 - .L_25)
.L_25:
        /*004c*/ 	.word	0x00000000
        /*0050*/ 	.short	0x0009
        /*0052*/ 	.short	0x0030
        /*0054*/ 	.byte	0x00, 0xf0, 0x11, 0x00


	//----- nvinfo : EIATTR_KPARAM_INFO
	.align		4
.L_26:
        /*0058*/ 	.byte	0x04, 0x17
        /*005a*/ 	.short	(.L_28 - .L_27)
.L_27:
        /*005c*/ 	.word	0x00000000
        /*0060*/ 	.short	0x0008
        /*0062*/ 	.short	0x002c
        /*0064*/ 	.byte	0x00, 0xf0, 0x11, 0x00


	//----- nvinfo : EIATTR_KPARAM_INFO
	.align		4
.L_28:
        /*0068*/ 	.byte	0x04, 0x17
        /*006a*/ 	.short	(.L_30 - .L_29)
.L_29:
        /*006c*/ 	.word	0x00000000
        /*0070*/ 	.short	0x0007
        /*0072*/ 	.short	0x0028
        /*0074*/ 	.byte	0x00, 0xf0, 0x11, 0x00


	//----- nvinfo : EIATTR_KPARAM_INFO
	.align		4
.L_30:
        /*0078*/ 	.byte	0x04, 0x17
        /*007a*/ 	.short	(.L_32 - .L_31)
.L_31:
        /*007c*/ 	.word	0x00000000
        /*0080*/ 	.short	0x0006
        /*0082*/ 	.short	0x0024
        /*0084*/ 	.byte	0x00, 0xf0, 0x11, 0x00


	//----- nvinfo : EIATTR_KPARAM_INFO
	.align		4
.L_32:
        /*0088*/ 	.byte	0x04, 0x17
        /*008a*/ 	.short	(.L_34 - .L_33)
.L_33:
        /*008c*/ 	.word	0x00000000
        /*0090*/ 	.short	0x0005
        /*0092*/ 	.short	0x0020
        /*0094*/ 	.byte	0x00, 0xf0, 0x11, 0x00


	//----- nvinfo : EIATTR_KPARAM_INFO
	.align		4
.L_34:
        /*0098*/ 	.byte	0x04, 0x17
        /*009a*/ 	.short	(.L_36 - .L_35)
.L_35:
        /*009c*/ 	.word	0x00000000
        /*00a0*/ 	.short	0x0004
        /*00a2*/ 	.short	0x001c
        /*00a4*/ 	.byte	0x00, 0xf0, 0x11, 0x00


	//----- nvinfo : EIATTR_KPARAM_INFO
	.align		4
.L_36:
        /*00a8*/ 	.byte	0x04, 0x17
        /*00aa*/ 	.short	(.L_38 - .L_37)
.L_37:
        /*00ac*/ 	.word	0x00000000
        /*00b0*/ 	.short	0x0003
        /*00b2*/ 	.short	0x0018
        /*00b4*/ 	.byte	0x00, 0xf0, 0x11, 0x00


	//----- nvinfo : EIATTR_KPARAM_INFO
	.align		4
.L_38:
        /*00b8*/ 	.byte	0x04, 0x17
        /*00ba*/ 	.short	(.L_40 - .L_39)
.L_39:
        /*00bc*/ 	.word	0x00000000
        /*00c0*/ 	.short	0x0002
        /*00c2*/ 	.short	0x0010
        /*00c4*/ 	.byte	0x00, 0xf4, 0x21, 0x00


	//----- nvinfo : EIATTR_KPARAM_INFO
	.align		4
.L_40:
        /*00c8*/ 	.byte	0x04, 0x17
        /*00ca*/ 	.short	(.L_42 - .L_41)
.L_41:
        /*00cc*/ 	.word	0x00000000
        /*00d0*/ 	.short	0x0001
        /*00d2*/ 	.short	0x0008
        /*00d4*/ 	.byte	0x00, 0xf4, 0x21, 0x00


	//----- nvinfo : EIATTR_KPARAM_INFO
	.align		4
.L_42:
        /*00d8*/ 	.byte	0x04, 0x17
        /*00da*/ 	.short	(.L_44 - .L_43)
.L_43:
        /*00dc*/ 	.word	0x00000000
        /*00e0*/ 	.short	0x0000
        /*00e2*/ 	.short	0x0000
        /*00e4*/ 	.byte	0x00, 0xf4, 0x21, 0x00


	//----- nvinfo : EIATTR_AT_ENTRY_FRAGMENTS
	.align		4
.L_44:
        /*00e8*/ 	.byte	0x04, 0x4f
        /*00ea*/ 	.short	(.L_46 - .L_45)


	//   ....[0]....
.L_45:
        /*00ec*/ 	.word	0x00000004


	//----- nvinfo : EIATTR_RESERVED_SMEM_USED
	.align		4
.L_46:
        /*00f0*/ 	.byte	0x01, 0x41
	.zero		2


	//----- nvinfo : EIATTR_SPARSE_MMA_MASK
	.align		4
        /*00f4*/ 	.byte	0x03, 0x50
        /*00f6*/ 	.short	0x0000


	//----- nvinfo : EIATTR_TCGEN05_1CTA_USED
	.align		4
        /*00f8*/ 	.byte	0x01, 0x51
	.zero		2


	//----- nvinfo : EIATTR_MAXREG_COUNT
	.align		4
        /*00fc*/ 	.byte	0x03, 0x1b
        /*00fe*/ 	.short	0x00ff


	//----- nvinfo : EIATTR_NUM_BARRIERS
	.align		4
        /*0100*/ 	.byte	0x02, 0x4c
        /*0102*/ 	.byte	0x01
	.zero		1


	//----- nvinfo : EIATTR_ANNOTATIONS
	.align		4
        /*0104*/ 	.byte	0x04, 0x55
        /*0106*/ 	.short	(.L_48 - .L_47)


	//   ....[0]....
.L_47:
        /*0108*/ 	.word	0x00000001
        /*010c*/ 	.byte	0x00, 0x0a, 0x00, 0x00, 0x01, 0x00, 0x00, 0x00, 0xb0, 0x0d, 0x00, 0x00, 0x01, 0x00, 0x00, 0x00
        /* <DEDUP_REMOVED lines=1424> */
        /*5a1c*/ 	.byte	0xe0, 0x7f, 0x02, 0x00, 0x01, 0x00, 0x00, 0x00, 0x10, 0x80, 0x02, 0x00


	//----- nvinfo : EIATTR_INT_WARP_WIDE_INSTR_OFFSETS
	.align		4
.L_48:
        /*5a28*/ 	.byte	0x04, 0x31
        /*5a2a*/ 	.short	(.L_50 - .L_49)


	//   ....[0]....
.L_49:
        /*5a2c*/ 	.word	0x0000fe30


	//   ....[1]....
        /*5a30*/ 	.word	0x0000fe40


	//   ....[2]....
        /*5a34*/ 	.word	0x0003c700


	//   ....[3]....
        /*5a38*/ 	.word	0x00084190


	//   ....[4]....
        /*5a3c*/ 	.word	0x000841e0


	//----- nvinfo : EIATTR_COOP_GROUP_MASK_REGIDS
	.align		4
.L_50:
        /*5a40*/ 	.byte	0x04, 0x29
        /*5a42*/ 	.short	(.L_52 - .L_51)


	//   ....[0]....
.L_51:
        /*5a44*/ 	.word	0xffffffff


	//   ....[1]....
        /*5a48*/ 	.word	0xffffffff


	//   ....[2]....
        /*5a4c*/ 	.word	0xffffffff


	//   ....[3]....
        /*5a50*/ 	.word	0xffffffff


	//----- nvinfo : EIATTR_COOP_GROUP_INSTR_OFFSETS
	.align		4
.L_52:
        /*5a54*/ 	.byte	0x04, 0x28
        /*5a56*/ 	.short	(.L_54 - .L_53)


	//   ....[0]....
.L_53:
        /*5a58*/ 	.word	0x00000070


	//   ....[1]....
        /*5a5c*/ 	.word	0x00000330


	//   ....[2]....
        /*5a60*/ 	.word	0x00084020


	//   ....[3]....
        /*5a64*/ 	.word	0x00084290


	//----- nvinfo : EIATTR_VRC_CTA_INIT_COUNT
	.align		4
.L_54:
        /*5a68*/ 	.byte	0x02, 0x4a
        /*5a6a*/ 	.byte	0x80
	.zero		1


	//----- nvinfo : EIATTR_MBARRIER_INSTR_OFFSETS
	.align		4
        /*5a6c*/ 	.byte	0x04, 0x39
        /*5a6e*/ 	.short	(.L_56 - .L_55)


	//   ....[0]....
.L_55:
        /*5a70*/ 	.word	0x00010df0
        /*5a74*/ 	.word	0x000000ff
        /*5a78*/ 	.word	0x00000000
        /*5a7c*/ 	.short	0x0100
        /*5a7e*/ 	.byte	0x0a
	.zero		1


	//   ....[1]....
        /*5a80*/ 	.word	0x0003c730
        /*5a84*/ 	.word	0x000000ff
        /*5a88*/ 	.word	0x00028008
        /*5a8c*/ 	.short	0x0100
        /*5a8e*/ 	.byte	0x08
	.zero		1


	//   ....[2]....
        /*5a90*/ 	.word	0x00045b50
        /*5a94*/ 	.word	0x000000ff
        /*5a98*/ 	.word	0x00000000
        /*5a9c*/ 	.short	0x010a
        /*5a9e*/ 	.byte	0x0a
	.zero		1


	//   ....[3]....
        /*5aa0*/ 	.word	0x0006c3f0
        /*5aa4*/ 	.word	0x000000ff
        /*5aa8*/ 	.word	0x00000000
        /*5aac*/ 	.short	0x010a
        /*5aae*/ 	.byte	0x0a
	.zero		1


	//   ....[4]....
        /*5ab0*/ 	.word	0x0006c570
        /*5ab4*/ 	.word	0x000000ff
        /*5ab8*/ 	.word	0x00028000
        /*5abc*/ 	.short	0x0108
        /*5abe*/ 	.byte	0x08
	.zero		1


	//   ....[5]....
        /*5ac0*/ 	.word	0x0006c680
        /*5ac4*/ 	.word	0x000000ff
        /*5ac8*/ 	.word	0x00028008
        /*5acc*/ 	.short	0x0108
        /*5ace*/ 	.byte	0x08
	.zero		1


	//   ....[6]....
        /*5ad0*/ 	.word	0x000842b0
        /*5ad4*/ 	.word	0x000000ff
        /*5ad8*/ 	.word	0x00000000
        /*5adc*/ 	.short	0x010a
        /*5ade*/ 	.byte	0x0a
	.zero		1


	//   ....[7]....
        /*5ae0*/ 	.word	0x000842e0
        /*5ae4*/ 	.word	0x000000ff
        /*5ae8*/ 	.word	0x00000000
        /*5aec*/ 	.short	0x010a
        /*5aee*/ 	.byte	0x0a
	.zero		1


	//----- nvinfo : EIATTR_NUM_MBARRIERS
	.align		4
.L_56:
        /*5af0*/ 	.byte	0x03, 0x38
        /*5af2*/ 	.short	0x0002


	//----- nvinfo : EIATTR_EXIT_INSTR_OFFSETS
	.align		4
        /*5af4*/ 	.byte	0x04, 0x1c
        /*5af6*/ 	.short	(.L_58 - .L_57)


	//   ....[0]....
.L_57:
        /*5af8*/ 	.word	0x000842a0


	//----- nvinfo : EIATTR_REQNTID
	.align		4
.L_58:
        /*5afc*/ 	.byte	0x04, 0x10
        /*5afe*/ 	.short	(.L_60 - .L_59)
.L_59:
        /*5b00*/ 	.word	0x00000080
        /*5b04*/ 	.word	0x00000001
        /*5b08*/ 	.word	0x00000001


	//----- nvinfo : EIATTR_CRS_STACK_SIZE
	.align		4
.L_60:
        /*5b0c*/ 	.byte	0x04, 0x1e
        /*5b0e*/ 	.short	(.L_62 - .L_61)
.L_61:
        /*5b10*/ 	.word	0x00000000


	//----- nvinfo : EIATTR_CBANK_PARAM_SIZE
	.align		4
.L_62:
        /*5b14*/ 	.byte	0x03, 0x19
        /*5b16*/ 	.short	0x0050


	//----- nvinfo : EIATTR_PARAM_CBANK
	.align		4
        /*5b18*/ 	.byte	0x04, 0x0a
        /*5b1a*/ 	.short	(.L_64 - .L_63)
	.align		4
.L_63:
        /*5b1c*/ 	.word	index@(.nv.constant0.matmul_kernel)
        /*5b20*/ 	.short	0x0380
        /*5b22*/ 	.short	0x0050


	//----- nvinfo : EIATTR_SW_WAR
	.align		4
.L_64:
        /*5b24*/ 	.byte	0x04, 0x36
        /*5b26*/ 	.short	(.L_66 - .L_65)
.L_65:
        /*5b28*/ 	.word	0x00000008
.L_66:


//--------------------- .nv.compat                --------------------------
	.section	.nv.compat,"",@"SHT_CUDA_COMPAT_INFO"
	.align	4
        /*0000*/ 	.byte	0x02, 0x02, 0x02, 0x00, 0x02, 0x05, 0x05, 0x00, 0x02, 0x03, 0x00, 0x00, 0x02, 0x06, 0x01, 0x00


//--------------------- .nv.callgraph             --------------------------
	.section	.nv.callgraph,"",@"SHT_CUDA_CALLGRAPH"
	.align	4
	.sectionentsize	8
	.align		4
        /*0000*/ 	.word	0x00000000
	.align		4
        /*0004*/ 	.word	0xffffffff
	.align		4
        /*0008*/ 	.word	0x00000000
	.align		4
        /*000c*/ 	.word	0xfffffffe
	.align		4
        /*0010*/ 	.word	0x00000000
	.align		4
        /*0014*/ 	.word	0xfffffffd
	.align		4
        /*0018*/ 	.word	0x00000000
	.align		4
        /*001c*/ 	.word	0xfffffffc


//--------------------- .text.matmul_kernel       --------------------------
	.section	.text.matmul_kernel,"ax",@progbits
	.align	128
        .global         matmul_kernel
        .type           matmul_kernel,@function
        .size           matmul_kernel,(.L_x_20 - matmul_kernel)
        .other          matmul_kernel,@"STO_CUDA_ENTRY STV_DEFAULT"
matmul_kernel:
.text.matmul_kernel:
[----:B------:R-:W0:Y:S01]  /*0000*/  LDC R1, c[0x0][0x37c] ;  /* 0x0000df00ff017b82 */ /* 0x000e220000000800 */
[----:B------:R-:W1:Y:S01]  /*0010*/  S2R R3, SR_TID.X ;  /* 0x0000000000037919 */ /* 0x000e620000002100 */
[----:B0-----:R-:W-:Y:S01]  /*0020*/  VIADD R1, R1, 0xffffd248 ;  /* 0xffffd24801017836 */ /* 0x001fe20000000000 */
[----:B-1----:R-:W-:-:S13]  /*0030*/  ISETP.GE.U32.AND P0, PT, R3, 0x20, PT ;  /* 0x000000200300780c */ /* 0x002fda0003f06070 */
[----:B------:R-:W-:Y:S02]  /*0040*/  VOTEU.ANY UP0, P0 ;  /* 0x0000000000ff7886 */ /* 0x000fe40000000100 */
[----:B------:R-:W-:Y:S05]  /*0050*/  BRA.U UP0, `(.L_x_0) ;  /* 0x0000000100b87547 */ /* 0x000fea000b800000 */
[----:B------:R-:W0:Y:S01]  /*0060*/  S2UR UR6, SR_CgaCtaId ;  /* 0x00000000000679c3 */ /* 0x000e220000008800 */
[----:B------:R-:W-:Y:S01]  /*0070*/  NOP ;  /* 0x0000000000007918 */ /* 0x000fe20000000000 */
[----:B------:R-:W-:Y:S02]  /*0080*/  UMOV UR4, 0x40 ;  /* 0x0000004000047882 */ /* 0x000fe40000000000 */
[----:B0-----:R-:W-:-:S09]  /*0090*/  ULEA UR4, UR6, UR4, 0x18 ;  /* 0x0000000406047291 */ /* 0x001fd2000f8ec0ff */
[----:B------:R-:W0:Y:S01]  /*00a0*/  LDS.U8 R0, [UR4] ;  /* 0x00000004ff007984 */ /* 0x000e220008000000 */
[----:B------:R-:W-:Y:S02]  /*00b0*/  UMOV UR4, 0x400 ;  /* 0x0000040000047882 */ /* 0x000fe40000000000 */
[----:B------:R-:W-:Y:S01]  /*00c0*/  ULEA UR4, UR6, UR4, 0x18 ;  /* 0x0000000406047291 */ /* 0x000fe2000f8ec0ff */
[----:B0-----:R-:W-:-:S13]  /*00d0*/  ISETP.NE.AND P0, PT, R0, RZ, PT ;  /* 0x000000ff0000720c */ /* 0x001fda0003f05270 */
[----:B------:R-:W-:Y:S05]  /*00e0*/  @P0 BRA `(.L_x_1) ;  /* 0x00000000007c0947 */ /* 0x000fea0003800000 */
[----:B------:R-:W-:-:S13]  /*00f0*/  ELECT P0, URZ, PT ;  /* 0x0000000000ff782f */ /* 0x000fda0003800000 */
[----:B------:R-:W-:Y:S05]  /*0100*/  @!P0 BRA `(.L_x_2) ;  /* 0x0000000000848947 */ /* 0x000fea0003800000 */
[----:B------:R-:W-:Y:S01]  /*0110*/  UMOV UR5, 0x10 ;  /* 0x0000001000057882 */ /* 0x000fe20000000000 */
[----:B------:R-:W-:Y:S02]  /*0120*/  IMAD.MOV.U32 R7, RZ, RZ, 0x1 ;  /* 0x00000001ff077424 */ /* 0x000fe400078e00ff */
[----:B------:R-:W-:Y:S02]  /*0130*/  IMAD.MOV.U32 R5, RZ, RZ, 0xffff ;  /* 0x0000ffffff057424 */ /* 0x000fe400078e00ff */
[----:B------:R-:W-:Y:S04]  /*0140*/  DEPBAR.LE SB0, 0x36 ;  /* 0x00008d800000791a */ /* 0x000fe80000000000 */
[----:B------:R-:W0:Y:S02]  /*0150*/  UTCATOMSWS.FIND_AND_SET.ALIGN UP1, UR5, UR5 ;  /* 0x00000005000575e3 */ /* 0x000e240008020800 */
[----:B0-----:R-:W-:-:S04]  /*0160*/  PLOP3.LUT P0, PT, PT, PT, UP1, 0x80, 0x8 ;  /* 0x000000000008781c */ /* 0x001fc80003f0f018 */
[----:B------:R-:W-:-:S04]  /*0170*/  SEL R0, RZ, 0xffffffff, !P0 ;  /* 0xffffffffff007807 */ /* 0x000fc80004000000 */
[----:B------:R-:W-:Y:S01]  /*0180*/  ISETP.NE.AND P0, PT, R0, RZ, PT ;  /* 0x000000ff0000720c */ /* 0x000fe20003f05270 */
[----:B------:R-:W-:-:S12]  /*0190*/  IMAD.U32 R0, RZ, RZ, UR5 ;  /* 0x00000005ff007e24 */ /* 0x000fd8000f8e00ff */
[----:B------:R-:W-:Y:S05]  /*01a0*/  @P0 BRA `(.L_x_3) ;  /* 0x0000000000240947 */ /* 0x000fea0003800000 */
.L_x_4:
[----:B------:R-:W-:Y:S05]  /*01b0*/  NANOSLEEP 0x64 ;  /* 0x000000640000795d */ /* 0x000fea0003800000 */
[----:B------:R-:W-:-:S05]  /*01c0*/  UMOV UR5, 0x10 ;  /* 0x0000001000057882 */ /* 0x000fca0000000000 */
[----:B------:R-:W-:Y:S04]  /*01d0*/  DEPBAR.LE SB0, 0x36 ;  /* 0x00008d800000791a */ /* 0x000fe80000000000 */
[----:B------:R-:W0:Y:S02]  /*01e0*/  UTCATOMSWS.FIND_AND_SET.ALIGN UP1, UR5, UR5 ;  /* 0x00000005000575e3 */ /* 0x000e240008020800 */
[----:B0-----:R-:W-:-:S04]  /*01f0*/  PLOP3.LUT P0, PT, PT, PT, UP1, 0x80, 0x8 ;  /* 0x000000000008781c */ /* 0x001fc80003f0f018 */
[----:B------:R-:W-:-:S04]  /*0200*/  SEL R0, RZ, 0xffffffff, !P0 ;  /* 0xffffffffff007807 */ /* 0x000fc80004000000 */
[----:B------:R-:W-:Y:S01]  /*0210*/  ISETP.NE.AND P0, PT, R0, RZ, PT ;  /* 0x000000ff0000720c */ /* 0x000fe20003f05270 */
[----:B------:R-:W-:-:S12]  /*0220*/  IMAD.U32 R0, RZ, RZ, UR5 ;  /* 0x00000005ff007e24 */ /* 0x000fd8000f8e00ff */
[----:B------:R-:W-:Y:S05]  /*0230*/  @!P0 BRA `(.L_x_4) ;  /* 0xfffffffc00dc8947 */ /* 0x000fea000383ffff */
.L_x_3:
[C---:B------:R-:W-:Y:S01]  /*0240*/  VIADD R4, R0.reuse, 0x10 ;  /* 0x0000001000047836 */ /* 0x040fe20000000000 */
[----:B------:R-:W-:Y:S01]  /*0250*/  UMOV UR5, 0x50 ;  /* 0x0000005000057882 */ /* 0x000fe20000000000 */
[----:B------:R-:W-:Y:S01]  /*0260*/  SHF.L.U32 R2, R5, R0, RZ ;  /* 0x0000000005027219 */ /* 0x000fe200000006ff */
[----:B------:R-:W-:Y:S01]  /*0270*/  ULEA UR5, UR6, UR5, 0x18 ;  /* 0x0000000506057291 */ /* 0x000fe2000f8ec0ff */
[----:B------:R-:W-:Y:S01]  /*0280*/  IMAD.SHL.U32 R0, R0, 0x20, RZ ;  /* 0x0000002000007824 */ /* 0x000fe200078e00ff */
[----:B------:R-:W-:-:S04]  /*0290*/  SHF.L.U32 R5, R7, R4, RZ ;  /* 0x0000000407057219 */ /* 0x000fc800000006ff */
[----:B------:R-:W-:-:S05]  /*02a0*/  LOP3.LUT R2, R5, R2, RZ, 0xfc, !PT ;  /* 0x0000000205027212 */ /* 0x000fca00078efcff */
[----:B------:R0:W-:Y:S04]  /*02b0*/  ATOMS.OR RZ, [UR5], R2 ;  /* 0x00000002ffff798c */ /* 0x0001e8000b000005 */
[----:B------:R0:W-:Y:S01]  /*02c0*/  STS [UR4], R0 ;  /* 0x00000000ff007988 */ /* 0x0001e20008000804 */
[----:B------:R-:W-:Y:S05]  /*02d0*/  BRA `(.L_x_2) ;  /* 0x0000000000107947 */ /* 0x000fea0003800000 */
.L_x_1:
[----:B------:R-:W-:Y:S01]  /*02e0*/  IMAD.MOV.U32 R0, RZ, RZ, -0x1 ;  /* 0xffffffffff007424 */ /* 0x000fe200078e00ff */
[----:B------:R-:W-:-:S04]  /*02f0*/  MOV R4, 0x320 ;  /* 0x0000032000047802 */ /* 0x000fc80000000f00 */
[----:B------:R0:W-:Y:S03]  /*0300*/  STS [UR4], R0 ;  /* 0x00000000ff007988 */ /* 0x0001e60008000804 */
[----:B0-----:R-:W-:Y:S05]  /*0310*/  CALL.REL.NOINC `($__internal_1_$__cuda_sm10x_tcgen05_guardrail_trap_phase_invalid_during_alloc) ;  /* 0x0000084000087944 */ /* 0x001fea0003c00000 */
.L_x_2:
[----:B------:R-:W-:Y:S05]  /*0320*/  WARPSYNC.ALL ;  /* 0x0000000000007948 */ /* 0x000fea0003800000 */
[----:B------:R-:W-:Y:S01]  /*0330*/  NOP ;  /* 0x0000000000007918 */ /* 0x000fe20000000000 */
.L_x_0:
[----:B------:R-:W1:Y:S01]  /*0340*/  LDC.64 R8, c[0x0][0x398] ;  /* 0x0000e600ff087b82 */ /* 0x000e620000000a00 */
[----:B------:R-:W2:Y:S01]  /*0350*/  S2R R7, SR_CTAID.X ;  /* 0x0000000000077919 */ /* 0x000ea20000002500 */
[----:B------:R-:W-:Y:S01]  /*0360*/  UMOV UR8, 0x400 ;  /* 0x0000040000087882 */ /* 0x000fe20000000000 */
[----:B------:R-:W3:Y:S01]  /*0370*/  LDCU UR11, c[0x0][0x3a0] ;  /* 0x00007400ff0b77ac */ /* 0x000ee20008000800 */
[----:B------:R-:W4:Y:S04]  /*0380*/  LDCU UR12, c[0x0][0x3ac] ;  /* 0x00007580ff0c77ac */ /* 0x000f280008000800 */
[----:B------:R-:W0:Y:S01]  /*0390*/  S2UR UR5, SR_CgaCtaId ;  /* 0x00000000000579c3 */ /* 0x000e220000008800 */
[----:B------:R-:W0:Y:S01]  /*03a0*/  LDCU.64 UR16, c[0x0][0x388] ;  /* 0x00007100ff1077ac */ /* 0x000e220008000a00 */
[----:B------:R-:W0:Y:S01]  /*03b0*/  LDCU UR6, c[0x0][0x39c] ;  /* 0x00007380ff0677ac */ /* 0x000e220008000800 */
[----:B------:R-:W0:Y:S05]  /*03c0*/  LDCU UR13, c[0x0][0x3a0] ;  /* 0x00007400ff0d77ac */ /* 0x000e2a0008000800 */
[----:B------:R-:W-:Y:S01]  /*03d0*/  BAR.SYNC.DEFER_BLOCKING 0x0 ;  /* 0x0000000000007b1d */ /* 0x000fe20000010000 */
[----:B01----:R-:W-:Y:S01]  /*03e0*/  VIADD R0, R9, 0x1ff ;  /* 0x000001ff09007836 */ /* 0x003fe20000000000 */
[----:B------:R-:W-:-:S04]  /*03f0*/  IABS R15, R9 ;  /* 0x00000009000f7213 */ /* 0x000fc80000000000 */
[----:B------:R-:W0:Y:S01]  /*0400*/  LDCU.64 UR20, c[0x0][0x358] ;  /* 0x00006b00ff1477ac */ /* 0x000e220008000a00 */
[----:B------:R-:W-:Y:S02]  /*0410*/  ISETP.NE.AND P3, PT, R8, RZ, PT ;  /* 0x000000ff0800720c */ /* 0x000fe40003f65270 */
[----:B------:R-:W-:Y:S01]  /*0420*/  SHF.R.S32.HI R5, RZ, 0x1f, R0 ;  /* 0x0000001fff057819 */ /* 0x000fe20000011400 */
[----:B------:R-:W1:Y:S03]  /*0430*/  LDCU UR15, c[0x0][0x3b0] ;  /* 0x00007600ff0f77ac */ /* 0x000e660008000800 */
[----:B------:R-:W-:Y:S01]  /*0440*/  LEA.HI R5, R5, R0, RZ, 0x9 ;  /* 0x0000000005057211 */ /* 0x000fe200078f48ff */
[----:B------:R-:W-:Y:S01]  /*0450*/  ULEA UR8, UR5, UR8, 0x18 ;  /* 0x0000000805087291 */ /* 0x000fe2000f8ec0ff */
[----:B--2---:R-:W-:Y:S01]  /*0460*/  IABS R10, R7 ;  /* 0x00000007000a7213 */ /* 0x004fe20000000000 */
[----:B------:R-:W2:Y:S01]  /*0470*/  LDCU UR18, c[0x0][0x3b0] ;  /* 0x00007600ff1277ac */ /* 0x000ea20008000800 */
[----:B------:R-:W-:Y:S01]  /*0480*/  SHF.R.S32.HI R2, RZ, 0x9, R5 ;  /* 0x00000009ff027819 */ /* 0x000fe20000011405 */
[----:B------:R-:W0:Y:S03]  /*0490*/  LDCU UR19, c[0x0][0x3b0] ;  /* 0x00007600ff1377ac */ /* 0x000e260008000800 */
[----:B------:R-:W-:-:S02]  /*04a0*/  IABS R11, R2 ;  /* 0x00000002000b7213 */ /* 0x000fc40000000000 */
[----:B------:R-:W-:Y:S01]  /*04b0*/  IABS R12, R2 ;  /* 0x00000002000c7213 */ /* 0x000fe20000000000 */
[----:B------:R-:W0:Y:S01]  /*04c0*/  LDCU UR22, c[0x0][0x3b0] ;  /* 0x00007600ff1677ac */ /* 0x000e220008000800 */
[----:B------:R-:W1:Y:S08]  /*04d0*/  I2F.RP R0, R11 ;  /* 0x0000000b00007306 */ /* 0x000e700000209400 */
[----:B-1----:R-:W1:Y:S02]  /*04e0*/  MUFU.RCP R0, R0 ;  /* 0x0000000000007308 */ /* 0x002e640000001000 */
[----:B-1----:R-:W-:-:S02]  /*04f0*/  VIADD R4, R0, 0xffffffe ;  /* 0x0ffffffe00047836 */ /* 0x002fc40000000000 */
[----:B------:R-:W-:-:S04]  /*0500*/  IMAD.MOV R0, RZ, RZ, -R12 ;  /* 0x000000ffff007224 */ /* 0x000fc800078e0a0c */
[----:B------:R1:W0:Y:S02]  /*0510*/  F2I.FTZ.U32.TRUNC.NTZ R5, R4 ;  /* 0x0000000400057305 */ /* 0x000224000021f000 */
[----:B-1----:R-:W-:Y:S02]  /*0520*/  IMAD.MOV.U32 R4, RZ, RZ, RZ ;  /* 0x000000ffff047224 */ /* 0x002fe400078e00ff */
[----:B0-----:R-:W-:-:S04]  /*0530*/  IMAD.MOV R6, RZ, RZ, -R5 ;  /* 0x000000ffff067224 */ /* 0x001fc800078e0a05 */
[----:B------:R-:W-:Y:S02]  /*0540*/  IMAD R13, R6, R11, RZ ;  /* 0x0000000b060d7224 */ /* 0x000fe400078e02ff */
[----:B------:R-:W-:Y:S02]  /*0550*/  IMAD.MOV.U32 R6, RZ, RZ, R10 ;  /* 0x000000ffff067224 */ /* 0x000fe400078e000a */
[----:B------:R-:W-:-:S06]  /*0560*/  IMAD.HI.U32 R5, R5, R13, R4 ;  /* 0x0000000d05057227 */ /* 0x000fcc00078e0004 */
[----:B------:R-:W-:-:S04]  /*0570*/  IMAD.HI.U32 R5, R5, R6, RZ ;  /* 0x0000000605057227 */ /* 0x000fc800078e00ff */
[----:B------:R-:W-:-:S05]  /*0580*/  IMAD R0, R5, R0, R6 ;  /* 0x0000000005007224 */ /* 0x000fca00078e0206 */
[----:B------:R-:W-:-:S13]  /*0590*/  ISETP.GT.U32.AND P1, PT, R11, R0, PT ;  /* 0x000000000b00720c */ /* 0x000fda0003f24070 */
[----:B------:R-:W-:Y:S02]  /*05a0*/  @!P1 IMAD.IADD R0, R0, 0x1, -R11 ;  /* 0x0000000100009824 */ /* 0x000fe400078e0a0b */
[----:B------:R-:W-:Y:S01]  /*05b0*/  @!P1 VIADD R5, R5, 0x1 ;  /* 0x0000000105059836 */ /* 0x000fe20000000000 */
[----:B------:R-:W-:Y:S02]  /*05c0*/  ISETP.NE.AND P1, PT, R2, RZ, PT ;  /* 0x000000ff0200720c */ /* 0x000fe40003f25270 */
[----:B------:R-:W-:Y:S02]  /*05d0*/  ISETP.GE.U32.AND P0, PT, R0, R11, PT ;  /* 0x0000000b0000720c */ /* 0x000fe40003f06070 */
[----:B------:R-:W-:-:S04]  /*05e0*/  LOP3.LUT R0, R7, R2, RZ, 0x3c, !PT ;  /* 0x0000000207007212 */ /* 0x000fc800078e3cff */
[----:B------:R-:W-:Y:S01]  /*05f0*/  ISETP.GE.AND P2, PT, R0, RZ, PT ;  /* 0x000000ff0000720c */ /* 0x000fe20003f46270 */
[----:B------:R-:W-:-:S06]  /*0600*/  VIADD R0, R8, 0x7f ;  /* 0x0000007f08007836 */ /* 0x000fcc0000000000 */
[----:B------:R-:W-:-:S04]  /*0610*/  @P0 VIADD R5, R5, 0x1 ;  /* 0x0000000105050836 */ /* 0x000fc80000000000 */
[----:B------:R-:W-:Y:S01]  /*0620*/  IMAD.MOV.U32 R10, RZ, RZ, R5 ;  /* 0x000000ffff0a7224 */ /* 0x000fe200078e0005 */
[----:B------:R-:W-:-:S03]  /*0630*/  SHF.R.S32.HI R5, RZ, 0x1f, R0 ;  /* 0x0000001fff057819 */ /* 0x000fc60000011400 */
[----:B------:R-:W-:Y:S01]  /*0640*/  @!P2 IMAD.MOV R10, RZ, RZ, -R10 ;  /* 0x000000ffff0aa224 */ /* 0x000fe200078e0a0a */
[----:B------:R-:W-:Y:S02]  /*0650*/  LEA.HI R5, R5, R0, RZ, 0x7 ;  /* 0x0000000005057211 */ /* 0x000fe400078f38ff */
[----:B------:R-:W-:-:S04]  /*0660*/  @!P1 LOP3.LUT R10, RZ, R2, RZ, 0x33, !PT ;  /* 0x00000002ff0a9212 */ /* 0x000fc800078e33ff */
[----:B------:R-:W-:Y:S01]  /*0670*/  LEA.HI.SX32 R5, R5, -R10, 0x19 ;  /* 0x8000000a05057211 */ /* 0x000fe200078fcaff */
[----:B------:R-:W-:-:S03]  /*0680*/  IMAD.MOV R6, RZ, RZ, -R10 ;  /* 0x000000ffff067224 */ /* 0x000fc600078e0a0a */
[----:B------:R-:W-:Y:S01]  /*0690*/  VIMNMX R13, PT, PT, R5, 0x1, PT ;  /* 0x00000001050d7848 */ /* 0x000fe20003fe0100 */
[----:B------:R-:W-:-:S03]  /*06a0*/  IMAD R12, R2, R6, R7 ;  /* 0x00000006020c7224 */ /* 0x000fc600078e0207 */
[----:B------:R-:W-:Y:S02]  /*06b0*/  IABS R11, R13 ;  /* 0x0000000d000b7213 */ /* 0x000fe40000000000 */
[----:B------:R-:W-:Y:S02]  /*06c0*/  IABS R6, R12 ;  /* 0x0000000c00067213 */ /* 0x000fe40000000000 */
[----:B------:R-:W0:Y:S08]  /*06d0*/  I2F.RP R0, R11 ;  /* 0x0000000b00007306 */ /* 0x000e300000209400 */
[----:B0-----:R-:W0:Y:S02]  /*06e0*/  MUFU.RCP R0, R0 ;  /* 0x0000000000007308 */ /* 0x001e240000001000 */
[----:B0-----:R-:W-:-:S06]  /*06f0*/  VIADD R4, R0, 0xffffffe ;  /* 0x0ffffffe00047836 */ /* 0x001fcc0000000000 */
[----:B------:R0:W1:Y:S02]  /*0700*/  F2I.FTZ.U32.TRUNC.NTZ R5, R4 ;  /* 0x0000000400057305 */ /* 0x000064000021f000 */
[----:B0-----:R-:W-:Y:S02]  /*0710*/  IMAD.MOV.U32 R4, RZ, RZ, RZ ;  /* 0x000000ffff047224 */ /* 0x001fe400078e00ff */
[----:B-1----:R-:W-:-:S04]  /*0720*/  IMAD.MOV R14, RZ, RZ, -R5 ;  /* 0x000000ffff0e7224 */ /* 0x002fc800078e0a05 */
[----:B------:R-:W-:Y:S01]  /*0730*/  IMAD.MOV.U32 R2, RZ, RZ, R14 ;  /* 0x000000ffff027224 */ /* 0x000fe200078e000e */
[----:B------:R-:W-:-:S03]  /*0740*/  IABS R14, R13 ;  /* 0x0000000d000e7213 */ /* 0x000fc60000000000 */
[----:B------:R-:W-:Y:S02]  /*0750*/  IMAD R7, R2, R11, RZ ;  /* 0x0000000b02077224 */ /* 0x000fe400078e02ff */
[----:B------:R-:W-:Y:S02]  /*0760*/  IMAD.MOV.U32 R2, RZ, RZ, R6 ;  /* 0x000000ffff027224 */ /* 0x000fe400078e0006 */
[----:B------:R-:W-:Y:S01]  /*0770*/  IMAD.HI.U32 R5, R5, R7, R4 ;  /* 0x0000000705057227 */ /* 0x000fe200078e0004 */
[----:B------:R-:W0:Y:S03]  /*0780*/  I2F.RP R6, R15 ;  /* 0x0000000f00067306 */ /* 0x000e260000209400 */
[----:B------:R-:W-:Y:S01]  /*0790*/  IMAD.MOV R0, RZ, RZ, -R14 ;  /* 0x000000ffff007224 */ /* 0x000fe200078e0a0e */
[----:B------:R-:W-:Y:S01]  /*07a0*/  IABS R14, R8 ;  /* 0x00000008000e7213 */ /* 0x000fe20000000000 */
[----:B------:R-:W-:-:S04]  /*07b0*/  IMAD.HI.U32 R5, R5, R2, RZ ;  /* 0x0000000205057227 */ /* 0x000fc800078e00ff */
[----:B------:R-:W-:Y:S02]  /*07c0*/  IMAD R0, R5, R0, R2 ;  /* 0x0000000005007224 */ /* 0x000fe400078e0202 */
[----:B------:R-:W1:Y:S03]  /*07d0*/  I2F.RP R2, R14 ;  /* 0x0000000e00027306 */ /* 0x000e660000209400 */
[----:B------:R-:W-:-:S05]  /*07e0*/  ISETP.GT.U32.AND P1, PT, R11, R0, PT ;  /* 0x000000000b00720c */ /* 0x000fca0003f24070 */
[----:B0-----:R-:W0:Y:S08]  /*07f0*/  MUFU.RCP R6, R6 ;  /* 0x0000000600067308 */ /* 0x001e300000001000 */
[----:B------:R-:W-:Y:S01]  /*0800*/  @!P1 IMAD.IADD R0, R0, 0x1, -R11 ;  /* 0x0000000100009824 */ /* 0x000fe200078e0a0b */
[----:B-1----:R-:W1:Y:S01]  /*0810*/  MUFU.RCP R2, R2 ;  /* 0x0000000200027308 */ /* 0x002e620000001000 */
[----:B------:R-:W-:Y:S01]  /*0820*/  @!P1 VIADD R5, R5, 0x1 ;  /* 0x0000000105059836 */ /* 0x000fe20000000000 */
[----:B------:R-:W-:-:S02]  /*0830*/  ISETP.NE.AND P1, PT, R13, RZ, PT ;  /* 0x000000ff0d00720c */ /* 0x000fc40003f25270 */
[----:B------:R-:W-:Y:S02]  /*0840*/  ISETP.GE.U32.AND P0, PT, R0, R11, PT ;  /* 0x0000000b0000720c */ /* 0x000fe40003f06070 */
[----:B------:R-:W-:Y:S01]  /*0850*/  LOP3.LUT R0, R12, R13, RZ, 0x3c, !PT ;  /* 0x0000000d0c007212 */ /* 0x000fe200078e3cff */
[----:B------:R-:W2:Y:S01]  /*0860*/  LDS R11, [UR8] ;  /* 0x00000008ff0b7984 */ /* 0x000ea20008000800 */
[----:B0-----:R-:W-:Y:S01]  /*0870*/  VIADD R16, R6, 0xffffffe ;  /* 0x0ffffffe06107836 */ /* 0x001fe20000000000 */
[----:B------:R-:W-:Y:S01]  /*0880*/  BAR.SYNC.DEFER_BLOCKING 0x0 ;  /* 0x0000000000007b1d */ /* 0x000fe20000010000 */
[----:B------:R-:W-:-:S07]  /*0890*/  ISETP.GE.AND P2, PT, R0, RZ, PT ;  /* 0x000000ff0000720c */ /* 0x000fce0003f46270 */
[----:B------:R-:W-:Y:S01]  /*08a0*/  @P0 VIADD R5, R5, 0x1 ;  /* 0x0000000105050836 */ /* 0x000fe20000000000 */
[----:B------:R0:W-:Y:S01]  /*08b0*/  F2I.FTZ.U32.TRUNC.NTZ R17, R16 ;  /* 0x0000001000117305 */ /* 0x0001e2000021f000 */
[----:B-1----:R-:W-:Y:S01]  /*08c0*/  VIADD R4, R2, 0xffffffe ;  /* 0x0ffffffe02047836 */ /* 0x002fe20000000000 */
[----:B------:R-:W-:Y:S01]  /*08d0*/  LOP3.LUT R2, R3, 0x7f, RZ, 0xc0, !PT ;  /* 0x0000007f03027812 */ /* 0x000fe200078ec0ff */
[----:B------:R-:W-:-:S04]  /*08e0*/  IMAD.MOV.U32 R9, RZ, RZ, R5 ;  /* 0x000000ffff097224 */ /* 0x000fc800078e0005 */
[----:B------:R-:W-:Y:S01]  /*08f0*/  @!P2 IMAD.MOV R9, RZ, RZ, -R9 ;  /* 0x000000ffff09a224 */ /* 0x000fe200078e0a09 */
[----:B------:R-:W-:Y:S01]  /*0900*/  @!P1 LOP3.LUT R9, RZ, R13, RZ, 0x33, !PT ;  /* 0x0000000dff099212 */ /* 0x000fe200078e33ff */
[----:B------:R1:W3:Y:S01]  /*0910*/  F2I.FTZ.U32.TRUNC.NTZ R5, R4 ;  /* 0x0000000400057305 */ /* 0x0002e2000021f000 */
[----:B0-----:R-:W-:-:S03]  /*0920*/  IMAD.MOV.U32 R16, RZ, RZ, RZ ;  /* 0x000000ffff107224 */ /* 0x001fc600078e00ff */
[----:B------:R-:W-:-:S04]  /*0930*/  IMAD.MOV R0, RZ, RZ, -R9 ;  /* 0x000000ffff007224 */ /* 0x000fc800078e0a09 */
[----:B------:R-:W-:Y:S02]  /*0940*/  IMAD R0, R13, R0, R12 ;  /* 0x000000000d007224 */ /* 0x000fe400078e020c */
[----:B-1----:R-:W-:Y:S02]  /*0950*/  IMAD.MOV.U32 R4, RZ, RZ, RZ ;  /* 0x000000ffff047224 */ /* 0x002fe400078e00ff */
[----:B------:R-:W-:Y:S02]  /*0960*/  IMAD.IADD R7, R10, 0x1, R0 ;  /* 0x000000010a077824 */ /* 0x000fe400078e0200 */
[----:B------:R-:W-:Y:S02]  /*0970*/  IMAD.SHL.U32 R0, R9, 0x200, RZ ;  /* 0x0000020009007824 */ /* 0x000fe400078e00ff */
[--C-:B---3--:R-:W-:Y:S02]  /*0980*/  IMAD.MOV R13, RZ, RZ, -R5.reuse ;  /* 0x000000ffff0d7224 */ /* 0x108fe400078e0a05 */
[----:B------:R-:W-:Y:S01]  /*0990*/  IMAD R22, R7, 0x80, R2 ;  /* 0x0000008007167824 */ /* 0x000fe200078e0202 */
[----:B------:R-:W-:Y:S01]  /*09a0*/  IABS R84, R0 ;  /* 0x0000000000547213 */ /* 0x000fe20000000000 */
[----:B------:R-:W-:Y:S01]  /*09b0*/  IMAD R7, R13, R14, RZ ;  /* 0x0000000e0d077224 */ /* 0x000fe200078e02ff */
[----:B--2---:R-:W-:Y:S01]  /*09c0*/  R2UR UR7, R11 ;  /* 0x000000000b0772ca */ /* 0x004fe200000e0000 */
[----:B------:R-:W-:Y:S01]  /*09d0*/  VIADD R10, R0, 0x58 ;  /* 0x00000058000a7836 */ /* 0x000fe20000000000 */
[----:B------:R-:W-:Y:S01]  /*09e0*/  IABS R6, R22 ;  /* 0x0000001600067213 */ /* 0x000fe20000000000 */
[----:B------:R-:W-:Y:S01]  /*09f0*/  IMAD.HI.U32 R4, R5, R7, R4 ;  /* 0x0000000705047227 */ /* 0x000fe200078e0004 */
[----:B------:R-:W-:Y:S02]  /*0a00*/  STL [R1+0x1dd0], R22 ;  /* 0x001dd01601007387 */ /* 0x000fe40000100800 */
[----:B------:R-:W-:Y:S01]  /*0a10*/  ISETP.GE.AND P1, PT, R10, RZ, PT ;  /* 0x000000ff0a00720c */ /* 0x000fe20003f26270 */
[----:B------:R-:W-:-:S02]  /*0a20*/  IMAD.MOV R7, RZ, RZ, -R17 ;  /* 0x000000ffff077224 */ /* 0x000fc400078e0a11 */
[----:B------:R-:W-:Y:S02]  /*0a30*/  IMAD.MOV.U32 R5, RZ, RZ, R6 ;  /* 0x000000ffff057224 */ /* 0x000fe400078e0006 */
[----:B------:R-:W-:Y:S02]  /*0a40*/  IMAD.MOV.U32 R6, RZ, RZ, R7 ;  /* 0x000000ffff067224 */ /* 0x000fe400078e0007 */
[----:B------:R-:W-:-:S04]  /*0a50*/  IMAD.HI.U32 R4, R4, R5, RZ ;  /* 0x0000000504047227 */ /* 0x000fc800078e00ff */
[----:B------:R-:W-:Y:S01]  /*0a60*/  IMAD R7, R6, R15, RZ ;  /* 0x0000000f06077224 */ /* 0x000fe200078e02ff */
[----:B------:R-:W-:Y:S01]  /*0a70*/  IABS R6, R10 ;  /* 0x0000000a00067213 */ /* 0x000fe20000000000 */
[----:B------:R-:W-:Y:S02]  /*0a80*/  IMAD.MOV R4, RZ, RZ, -R4 ;  /* 0x000000ffff047224 */ /* 0x000fe400078e0a04 */
[----:B------:R-:W-:Y:S01]  /*0a90*/  IMAD.HI.U32 R16, R17, R7, R16 ;  /* 0x0000000711107227 */ /* 0x000fe200078e0010 */
[----:B------:R-:W-:-:S03]  /*0aa0*/  SHF.R.U32.HI R7, RZ, 0x5, R3 ;  /* 0x00000005ff077819 */ /* 0x000fc60000011603 */
[----:B------:R-:W-:Y:S01]  /*0ab0*/  IMAD R3, R14, R4, R5 ;  /* 0x000000040e037224 */ /* 0x000fe200078e0205 */
[----:B------:R-:W-:Y:S01]  /*0ac0*/  R2UR UR14, R7 ;  /* 0x00000000070e72ca */ /* 0x000fe200000e0000 */
[----:B------:R-:W-:-:S03]  /*0ad0*/  IMAD.HI.U32 R4, R16, R6, RZ ;  /* 0x0000000610047227 */ /* 0x000fc600078e00ff */
[----:B------:R-:W-:Y:S01]  /*0ae0*/  ISETP.GT.U32.AND P0, PT, R14, R3, PT ;  /* 0x000000030e00720c */ /* 0x000fe20003f04070 */
[C---:B------:R-:W-:Y:S02]  /*0af0*/  VIADD R17, R0.reuse, 0x59 ;  /* 0x0000005900117836 */ /* 0x040fe40000000000 */
[C---:B------:R-:W-:Y:S02]  /*0b00*/  VIADD R19, R0.reuse, 0x5a ;  /* 0x0000005a00137836 */ /* 0x040fe40000000000 */
[C---:B------:R-:W-:Y:S01]  /*0b10*/  VIADD R20, R0.reuse, 0x5b ;  /* 0x0000005b00147836 */ /* 0x040fe20000000000 */
[----:B------:R-:W-:Y:S01]  /*0b20*/  IABS R9, R17 ;  /* 0x0000001100097213 */ /* 0x000fe20000000000 */
[----:B------:R-:W-:Y:S01]  /*0b30*/  IMAD.MOV R4, RZ, RZ, -R4 ;  /* 0x000000ffff047224 */ /* 0x000fe200078e0a04 */
[----:B------:R-:W-:Y:S01]  /*0b40*/  IABS R11, R19 ;  /* 0x00000013000b7213 */ /* 0x000fe20000000000 */
[----:B------:R-:W-:Y:S01]  /*0b50*/  VIADD R21, R0, 0x5c ;  /* 0x0000005c00157836 */ /* 0x000fe20000000000 */
[----:B------:R-:W-:Y:S01]  /*0b60*/  IABS R13, R20 ;  /* 0x00000014000d7213 */ /* 0x000fe20000000000 */
[----:B------:R-:W-:-:S02]  /*0b70*/  IMAD R4, R15, R4, R6 ;  /* 0x000000040f047224 */ /* 0x000fc400078e0206 */
[----:B------:R-:W-:Y:S01]  /*0b80*/  @!P0 IMAD.IADD R3, R3, 0x1, -R14 ;  /* 0x0000000103038824 */ /* 0x000fe200078e0a0e */
[----:B------:R-:W-:Y:S01]  /*0b90*/  ISETP.GE.AND P0, PT, R22, RZ, PT ;  /* 0x000000ff1600720c */ /* 0x000fe20003f06270 */
[----:B------:R-:W-:Y:S01]  /*0ba0*/  IMAD.HI.U32 R5, R16, R9, RZ ;  /* 0x0000000910057227 */ /* 0x000fe200078e00ff */
[----:B------:R-:W-:Y:S02]  /*0bb0*/  ISETP.GT.U32.AND P4, PT, R15, R4, PT ;  /* 0x000000040f00720c */ /* 0x000fe40003f84070 */
[----:B------:R-:W-:Y:S01]  /*0bc0*/  ISETP.GT.U32.AND P2, PT, R14, R3, PT ;  /* 0x000000030e00720c */ /* 0x000fe20003f44070 */
[----:B------:R-:W-:-:S04]  /*0bd0*/  IMAD.HI.U32 R6, R16, R11, RZ ;  /* 0x0000000b10067227 */ /* 0x000fc800078e00ff */
[----:B------:R-:W-:-:S04]  /*0be0*/  IMAD.HI.U32 R7, R16, R13, RZ ;  /* 0x0000000d10077227 */ /* 0x000fc800078e00ff */
[----:B------:R-:W-:Y:S01]  /*0bf0*/  IMAD.MOV R10, RZ, RZ, -R5 ;  /* 0x000000ffff0a7224 */ /* 0x000fe200078e0a05 */
[----:B------:R-:W-:Y:S01]  /*0c00*/  IABS R5, R21 ;  /* 0x0000001500057213 */ /* 0x000fe20000000000 */
[----:B------:R-:W-:Y:S02]  /*0c10*/  IMAD.MOV R12, RZ, RZ, -R6 ;  /* 0x000000ffff0c7224 */ /* 0x000fe400078e0a06 */
[----:B------:R-:W-:Y:S02]  /*0c20*/  IMAD.MOV R18, RZ, RZ, -R7 ;  /* 0x000000ffff127224 */ /* 0x000fe400078e0a07 */
[C---:B------:R-:W-:Y:S02]  /*0c30*/  IMAD R6, R15.reuse, R10, R9 ;  /* 0x0000000a0f067224 */ /* 0x040fe400078e0209 */
[C---:B------:R-:W-:Y:S02]  /*0c40*/  IMAD R10, R15.reuse, R12, R11 ;  /* 0x0000000c0f0a7224 */ /* 0x040fe400078e020b */
[C---:B------:R-:W-:Y:S01]  /*0c50*/  IMAD R12, R15.reuse, R18, R13 ;  /* 0x000000120f0c7224 */ /* 0x040fe200078e020d */
[----:B------:R-:W-:Y:S01]  /*0c60*/  ISETP.GT.U32.AND P5, PT, R15, R6, PT ;  /* 0x000000060f00720c */ /* 0x000fe20003fa4070 */
[----:B------:R-:W-:Y:S01]  /*0c70*/  @!P2 IMAD.IADD R3, R3, 0x1, -R14 ;  /* 0x000000010303a824 */ /* 0x000fe200078e0a0e */
[C---:B------:R-:W-:Y:S01]  /*0c80*/  ISETP.GT.U32.AND P6, PT, R15.reuse, R10, PT ;  /* 0x0000000a0f00720c */ /* 0x040fe20003fc4070 */
[----:B------:R-:W-:Y:S01]  /*0c90*/  @!P4 IMAD.IADD R4, R4, 0x1, -R15 ;  /* 0x000000010404c824 */ /* 0x000fe200078e0a0f */
[----:B------:R-:W-:Y:S01]  /*0ca0*/  ISETP.GT.U32.AND P2, PT, R15, R12, PT ;  /* 0x0000000c0f00720c */ /* 0x000fe20003f44070 */
[----:B------:R-:W-:-:S02]  /*0cb0*/  IMAD.MOV.U32 R7, RZ, RZ, R5 ;  /* 0x000000ffff077224 */ /* 0x000fc400078e0005 */
[----:B------:R-:W-:Y:S01]  /*0cc0*/  VIADD R9, R0, 0x5d ;  /* 0x0000005d00097836 */ /* 0x000fe20000000000 */
[----:B------:R-:W-:Y:S01]  /*0cd0*/  ISETP.GT.U32.AND P4, PT, R15, R4, PT ;  /* 0x000000040f00720c */ /* 0x000fe20003f84070 */
[----:B------:R-:W-:-:S04]  /*0ce0*/  IMAD.HI.U32 R5, R16, R7, RZ ;  /* 0x0000000710057227 */ /* 0x000fc800078e00ff */
[----:B------:R-:W-:Y:S02]  /*0cf0*/  IMAD.MOV.U32 R2, RZ, RZ, R3 ;  /* 0x000000ffff027224 */ /* 0x000fe400078e0003 */
[----:B------:R-:W-:Y:S01]  /*0d00*/  IMAD.MOV R14, RZ, RZ, -R5 ;  /* 0x000000ffff0e7224 */ /* 0x000fe200078e0a05 */
[----:B------:R-:W-:Y:S01]  /*0d10*/  IABS R5, R9 ;  /* 0x0000000900057213 */ /* 0x000fe20000000000 */
[--C-:B------:R-:W-:Y:S01]  /*0d20*/  @!P2 IMAD.IADD R12, R12, 0x1, -R15.reuse ;  /* 0x000000010c0ca824 */ /* 0x100fe200078e0a0f */
[----:B------:R-:W-:Y:S01]  /*0d30*/  ISETP.GE.AND P2, PT, R20, RZ, PT ;  /* 0x000000ff1400720c */ /* 0x000fe20003f46270 */
[----:B------:R-:W-:Y:S01]  /*0d40*/  @!P0 IMAD.MOV R2, RZ, RZ, -R2 ;  /* 0x000000ffff028224 */ /* 0x000fe200078e0a02 */
[----:B------:R-:W-:Y:S01]  /*0d50*/  @!P3 LOP3.LUT R2, RZ, R8, RZ, 0x33, !PT ;  /* 0x00000008ff02b212 */ /* 0x000fe200078e33ff */
[--C-:B------:R-:W-:Y:S01]  /*0d60*/  @!P6 IMAD.IADD R10, R10, 0x1, -R15.reuse ;  /* 0x000000010a0ae824 */ /* 0x100fe200078e0a0f */
[----:B------:R-:W-:Y:S01]  /*0d70*/  ISETP.GT.U32.AND P6, PT, R15, R12, PT ;  /* 0x0000000c0f00720c */ /* 0x000fe20003fc4070 */
[--C-:B------:R-:W-:Y:S01]  /*0d80*/  @!P4 IMAD.IADD R4, R4, 0x1, -R15.reuse ;  /* 0x000000010404c824 */ /* 0x100fe200078e0a0f */
[----:B------:R-:W-:Y:S01]  /*0d90*/  ISETP.GE.AND P0, PT, R17, RZ, PT ;  /* 0x000000ff1100720c */ /* 0x000fe20003f06270 */
[----:B------:R-:W-:Y:S01]  /*0da0*/  @!P5 IMAD.IADD R6, R6, 0x1, -R15 ;  /* 0x000000010606d824 */ /* 0x000fe200078e0a0f */
[----:B------:R0:W-:Y:S01]  /*0db0*/  STL [R1+0x6d8], R2 ;  /* 0x0006d80201007387 */ /* 0x0001e20000100800 */
[----:B------:R-:W-:Y:S01]  /*0dc0*/  IMAD.HI.U32 R3, R16, R5, RZ ;  /* 0x0000000510037227 */ /* 0x000fe200078e00ff */
[----:B------:R-:W-:-:S02]  /*0dd0*/  ISETP.GT.U32.AND P4, PT, R15, R10, PT ;  /* 0x0000000a0f00720c */ /* 0x000fc40003f84070 */
[C---:B------:R-:W-:Y:S01]  /*0de0*/  ISETP.GT.U32.AND P5, PT, R15.reuse, R6, PT ;  /* 0x000000060f00720c */ /* 0x040fe20003fa4070 */
[----:B------:R-:W-:Y:S01]  /*0df0*/  IMAD R8, R15, R14, R7 ;  /* 0x0000000e0f087224 */ /* 0x000fe200078e0207 */
[----:B------:R-:W-:Y:S01]  /*0e00*/  ISETP.GE.AND P3, PT, R19, RZ, PT ;  /* 0x000000ff1300720c */ /* 0x000fe20003f66270 */
[----:B------:R-:W-:Y:S02]  /*0e10*/  VIADD R11, R0, 0x5e ;  /* 0x0000005e000b7836 */ /* 0x000fe40000000000 */
[----:B------:R-:W-:Y:S02]  /*0e20*/  @!P6 IMAD.IADD R12, R12, 0x1, -R15 ;  /* 0x000000010c0ce824 */ /* 0x000fe400078e0a0f */
[----:B0-----:R-:W-:Y:S01]  /*0e30*/  IMAD.MOV.U32 R2, RZ, RZ, R4 ;  /* 0x000000ffff027224 */ /* 0x001fe200078e0004 */
[----:B------:R-:W-:Y:S01]  /*0e40*/  IABS R7, R11 ;  /* 0x0000000b00077213 */ /* 0x000fe20000000000 */
[----:B------:R-:W-:Y:S02]  /*0e50*/  IMAD.MOV R4, RZ, RZ, -R3 ;  /* 0x000000ffff047224 */ /* 0x000fe400078e0a03 */
[----:B------:R-:W-:Y:S01]  /*0e60*/  @!P1 IMAD.MOV R2, RZ, RZ, -R2 ;  /* 0x000000ffff029224 */ /* 0x000fe200078e0a02 */
[C---:B------:R-:W-:Y:S01]  /*0e70*/  ISETP.GT.U32.AND P1, PT, R15.reuse, R8, PT ;  /* 0x000000080f00720c */ /* 0x040fe20003f24070 */
[----:B------:R-:W-:-:S02]  /*0e80*/  IMAD R4, R15, R4, R5 ;  /* 0x000000040f047224 */ /* 0x000fc400078e0205 */
[--C-:B------:R-:W-:Y:S01]  /*0e90*/  @!P5 IMAD.IADD R6, R6, 0x1, -R15.reuse ;  /* 0x000000010606d824 */ /* 0x100fe200078e0a0f */
[----:B------:R0:W-:Y:S01]  /*0ea0*/  STL [R1+0x598], R2 ;  /* 0x0005980201007387 */ /* 0x0001e20000100800 */
[--C-:B------:R-:W-:Y:S01]  /*0eb0*/  @!P4 IMAD.IADD R10, R10, 0x1, -R15.reuse ;  /* 0x000000010a0ac824 */ /* 0x100fe200078e0a0f */
[----:B------:R-:W-:Y:S01]  /*0ec0*/  ISETP.GT.U32.AND P6, PT, R15, R4, PT ;  /* 0x000000040f00720c */ /* 0x000fe20003fc4070 */
[----:B------:R-:W-:Y:S01]  /*0ed0*/  IMAD.HI.U32 R3, R16, R7, RZ ;  /* 0x0000000710037227 */ /* 0x000fe200078e00ff */
[----:B------:R-:W-:Y:S02]  /*0ee0*/  ISETP.GE.AND P4, PT, R9, RZ, PT ;  /* 0x000000ff0900720c */ /* 0x000fe40003f86270 */
[----:B------:R-:W-:Y:S01]  /*0ef0*/  ISETP.GE.AND P5, PT, R21, RZ, PT ;  /* 0x000000ff1500720c */ /* 0x000fe20003fa6270 */
[----:B------:R-:W-:Y:S02]  /*0f00*/  VIADD R9, R0, 0x5f ;  /* 0x0000005f00097836 */ /* 0x000fe40000000000 */
[----:B------:R-:W-:Y:S01]  /*0f10*/  @!P1 IMAD.IADD R8, R8, 0x1, -R15 ;  /* 0x0000000108089824 */ /* 0x000fe200078e0a0f */
[----:B------:R-:W-:Y:S01]  /*0f20*/  ISETP.GE.AND P1, PT, R11, RZ, PT ;  /* 0x000000ff0b00720c */ /* 0x000fe20003f26270 */
[----:B0-----:R-:W-:Y:S01]  /*0f30*/  IMAD.MOV.U32 R2, RZ, RZ, R6 ;  /* 0x000000ffff027224 */ /* 0x001fe200078e0006 */
[----:B------:R-:W-:Y:S01]  /*0f40*/  IABS R14, R9 ;  /* 0x00000009000e7213 */ /* 0x000fe20000000000 */
[----:B------:R-:W-:-:S02]  /*0f50*/  IMAD.MOV R6, RZ, RZ, -R3 ;  /* 0x000000ffff067224 */ /* 0x000fc400078e0a03 */
[----:B------:R-:W-:Y:S01]  /*0f60*/  @!P0 IMAD.MOV R2, RZ, RZ, -R2 ;  /* 0x000000ffff028224 */ /* 0x000fe200078e0a02 */
[C---:B------:R-:W-:Y:S01]  /*0f70*/  ISETP.GT.U32.AND P0, PT, R15.reuse, R8, PT ;  /* 0x000000080f00720c */ /* 0x040fe20003f04070 */
[----:B------:R-:W-:Y:S02]  /*0f80*/  @!P6 IMAD.IADD R4, R4, 0x1, -R15 ;  /* 0x000000010404e824 */ /* 0x000fe400078e0a0f */
[----:B------:R-:W-:Y:S01]  /*0f90*/  IMAD.HI.U32 R3, R16, R14, RZ ;  /* 0x0000000e10037227 */ /* 0x000fe200078e00ff */
[----:B------:R0:W-:Y:S02]  /*0fa0*/  STL [R1+0x59c], R2 ;  /* 0x00059c0201007387 */ /* 0x0001e40000100800 */
[C---:B------:R-:W-:Y:S01]  /*0fb0*/  ISETP.GT.U32.AND P6, PT, R15.reuse, R4, PT ;  /* 0x000000040f00720c */ /* 0x040fe20003fc4070 */
[----:B------:R-:W-:Y:S02]  /*0fc0*/  IMAD R6, R15, R6, R7 ;  /* 0x000000060f067224 */ /* 0x000fe400078e0207 */
[----:B------:R-:W-:-:S02]  /*0fd0*/  IMAD.MOV R3, RZ, RZ, -R3 ;  /* 0x000000ffff037224 */ /* 0x000fc400078e0a03 */
[----:B------:R-:W-:Y:S02]  /*0fe0*/  VIADD R11, R0, 0x60 ;  /* 0x00000060000b7836 */ /* 0x000fe40000000000 */
[--C-:B------:R-:W-:Y:S01]  /*0ff0*/  @!P0 IMAD.IADD R8, R8, 0x1, -R15.reuse ;  /* 0x0000000108088824 */ /* 0x100fe200078e0a0f */
[C---:B------:R-:W-:Y:S01]  /*1000*/  ISETP.GT.U32.AND P0, PT, R15.reuse, R6, PT ;  /* 0x000000060f00720c */ /* 0x040fe20003f04070 */
[C---:B------:R-:W-:Y:S01]  /*1010*/  IMAD R14, R15.reuse, R3, R14 ;  /* 0x000000030f0e7224 */ /* 0x040fe200078e020e */
[----:B------:R-:W-:Y:S01]  /*1020*/  IABS R18, R11 ;  /* 0x0000000b00127213 */ /* 0x000fe20000000000 */
[----:B------:R-:W-:Y:S02]  /*1030*/  VIADD R17, R0, 0x62 ;  /* 0x0000006200117836 */ /* 0x000fe40000000000 */
[----:B------:R-:W-:Y:S01]  /*1040*/  @!P6 IMAD.IADD R4, R4, 0x1, -R15 ;  /* 0x000000010404e824 */ /* 0x000fe200078e0a0f */
[----:B------:R-:W-:Y:S01]  /*1050*/  ISETP.GT.U32.AND P6, PT, R15, R14, PT ;  /* 0x0000000e0f00720c */ /* 0x000fe20003fc4070 */
[----:B------:R-:W-:Y:S01]  /*1060*/  VIADD R13, R0, 0x61 ;  /* 0x00000061000d7836 */ /* 0x000fe20000000000 */
[----:B------:R-:W-:Y:S01]  /*1070*/  IABS R22, R17 ;  /* 0x0000001100167213 */ /* 0x000fe20000000000 */
[----:B------:R-:W-:-:S03]  /*1080*/  IMAD.HI.U32 R3, R16, R18, RZ ;  /* 0x0000001210037227 */ /* 0x000fc600078e00ff */
[----:B------:R-:W-:Y:S01]  /*1090*/  IABS R20, R13 ;  /* 0x0000000d00147213 */ /* 0x000fe20000000000 */
[----:B------:R-:W-:Y:S01]  /*10a0*/  @!P0 IMAD.IADD R6, R6, 0x1, -R15 ;  /* 0x0000000106068824 */ /* 0x000fe200078e0a0f */
[----:B------:R-:W-:Y:S01]  /*10b0*/  ISETP.GE.AND P0, PT, R9, RZ, PT ;  /* 0x000000ff0900720c */ /* 0x000fe20003f06270 */
[----:B------:R-:W-:-:S04]  /*10c0*/  IMAD.HI.U32 R7, R16, R22, RZ ;  /* 0x0000001610077227 */ /* 0x000fc800078e00ff */
[----:B------:R-:W-:-:S04]  /*10d0*/  IMAD.HI.U32 R5, R16, R20, RZ ;  /* 0x0000001410057227 */ /* 0x000fc800078e00ff */
[----:B------:R-:W-:Y:S02]  /*10e0*/  IMAD.MOV R3, RZ, RZ, -R3 ;  /* 0x000000ffff037224 */ /* 0x000fe400078e0a03 */
[----:B------:R-:W-:Y:S01]  /*10f0*/  @!P6 IMAD.IADD R14, R14, 0x1, -R15 ;  /* 0x000000010e0ee824 */ /* 0x000fe200078e0a0f */
[C---:B------:R-:W-:Y:S01]  /*1100*/  ISETP.GT.U32.AND P6, PT, R15.reuse, R6, PT ;  /* 0x000000060f00720c */ /* 0x040fe20003fc4070 */
[----:B------:R-:W-:Y:S02]  /*1110*/  IMAD.MOV R7, RZ, RZ, -R7 ;  /* 0x000000ffff077224 */ /* 0x000fe400078e0a07 */
[----:B------:R-:W-:Y:S02]  /*1120*/  VIADD R19, R0, 0x63 ;  /* 0x0000006300137836 */ /* 0x000fe40000000000 */
[----:B------:R-:W-:Y:S02]  /*1130*/  IMAD.MOV R5, RZ, RZ, -R5 ;  /* 0x000000ffff057224 */ /* 0x000fe400078e0a05 */
[C---:B------:R-:W-:Y:S01]  /*1140*/  IMAD R18, R15.reuse, R3, R18 ;  /* 0x000000030f127224 */ /* 0x040fe200078e0212 */
[----:B------:R-:W-:Y:S01]  /*1150*/  IABS R3, R19 ;  /* 0x0000001300037213 */ /* 0x000fe20000000000 */
[----:B------:R-:W-:-:S02]  /*1160*/  IMAD R22, R15, R7, R22 ;  /* 0x000000070f167224 */ /* 0x000fc400078e0216 */
[----:B0-----:R-:W-:Y:S02]  /*1170*/  IMAD.MOV.U32 R2, RZ, RZ, R12 ;  /* 0x000000ffff027224 */ /* 0x001fe400078e000c */
[C---:B------:R-:W-:Y:S02]  /*1180*/  IMAD R20, R15.reuse, R5, R20 ;  /* 0x000000050f147224 */ /* 0x040fe400078e0214 */
[----:B------:R-:W-:Y:S02]  /*1190*/  IMAD.MOV.U32 R7, RZ, RZ, R8 ;  /* 0x000000ffff077224 */ /* 0x000fe400078e0008 */
[----:B------:R-:W-:Y:S01]  /*11a0*/  @!P3 IMAD.MOV R10, RZ, RZ, -R10 ;  /* 0x000000ffff0ab224 */ /* 0x000fe200078e0a0a */
[C---:B------:R-:W-:Y:S01]  /*11b0*/  ISETP.GT.U32.AND P3, PT, R15.reuse, R18, PT ;  /* 0x000000120f00720c */ /* 0x040fe20003f64070 */
[----:B------:R-:W-:Y:S01]  /*11c0*/  @!P2 IMAD.MOV R2, RZ, RZ, -R2 ;  /* 0x000000ffff02a224 */ /* 0x000fe200078e0a02 */
[C---:B------:R-:W-:Y:S01]  /*11d0*/  ISETP.GT.U32.AND P2, PT, R15.reuse, R14, PT ;  /* 0x0000000e0f00720c */ /* 0x040fe20003f44070 */
[----:B------:R-:W-:Y:S01]  /*11e0*/  @!P5 IMAD.MOV R7, RZ, RZ, -R7 ;  /* 0x000000ffff07d224 */ /* 0x000fe200078e0a07 */
[C---:B------:R-:W-:Y:S01]  /*11f0*/  ISETP.GT.U32.AND P5, PT, R15.reuse, R20, PT ;  /* 0x000000140f00720c */ /* 0x040fe20003fa4070 */
[----:B------:R-:W-:Y:S01]  /*1200*/  IMAD.MOV.U32 R5, RZ, RZ, R3 ;  /* 0x000000ffff057224 */ /* 0x000fe200078e0003 */
[----:B------:R-:W-:Y:S01]  /*1210*/  STL [R1+0x5a0], R10 ;  /* 0x0005a00a01007387 */ /* 0x000fe20000100800 */
[--C-:B------:R-:W-:Y:S01]  /*1220*/  @!P6 IMAD.IADD R6, R6, 0x1, -R15.reuse ;  /* 0x000000010606e824 */ /* 0x100fe200078e0a0f */
[----:B------:R-:W-:Y:S01]  /*1230*/  ISETP.GT.U32.AND P6, PT, R15, R22, PT ;  /* 0x000000160f00720c */ /* 0x000fe20003fc4070 */
[----:B------:R-:W-:Y:S01]  /*1240*/  IMAD.HI.U32 R3, R16, R5, RZ ;  /* 0x0000000510037227 */ /* 0x000fe200078e00ff */
[----:B------:R0:W-:Y:S03]  /*1250*/  STL [R1+0x5a4], R2 ;  /* 0x0005a40201007387 */ /* 0x0001e60000100800 */
[--C-:B------:R-:W-:Y:S01]  /*1260*/  @!P3 IMAD.IADD R18, R18, 0x1, -R15.reuse ;  /* 0x000000011212b824 */ /* 0x100fe200078e0a0f */
[----:B------:R1:W-:Y:S01]  /*1270*/  STL [R1+0x5a8], R7 ;  /* 0x0005a80701007387 */ /* 0x0003e20000100800 */
[----:B------:R-:W-:Y:S01]  /*1280*/  VIADD R9, R0, 0x65 ;  /* 0x0000006500097836 */ /* 0x000fe20000000000 */
[----:B------:R-:W-:Y:S01]  /*1290*/  ISETP.GE.AND P3, PT, R17, RZ, PT ;  /* 0x000000ff1100720c */ /* 0x000fe20003f66270 */
[--C-:B------:R-:W-:Y:S01]  /*12a0*/  @!P5 IMAD.IADD R20, R20, 0x1, -R15.reuse ;  /* 0x000000011414d824 */ /* 0x100fe200078e0a0f */
[----:B------:R-:W-:Y:S01]  /*12b0*/  ISETP.GT.U32.AND P5, PT, R15, R18, PT ;  /* 0x000000120f00720c */ /* 0x000fe20003fa4070 */
[----:B------:R-:W-:Y:S01]  /*12c0*/  @!P2 IMAD.IADD R14, R14, 0x1, -R15 ;  /* 0x000000010e0ea824 */ /* 0x000fe200078e0a0f */
[----:B------:R-:W-:Y:S01]  /*12d0*/  IABS R8, R9 ;  /* 0x0000000900087213 */ /* 0x000fe20000000000 */
[----:B0-----:R-:W-:Y:S01]  /*12e0*/  IMAD.MOV.U32 R2, RZ, RZ, R4 ;  /* 0x000000ffff027224 */ /* 0x001fe200078e0004 */
[----:B------:R-:W-:Y:S01]  /*12f0*/  ISETP.GE.AND P2, PT, R13, RZ, PT ;  /* 0x000000ff0d00720c */ /* 0x000fe20003f46270 */
[----:B------:R-:W-:-:S02]  /*1300*/  IMAD.MOV R4, RZ, RZ, -R3 ;  /* 0x000000ffff047224 */ /* 0x000fc400078e0a03 */
[----:B-1----:R-:W-:Y:S02]  /*1310*/  VIADD R7, R0, 0x64 ;  /* 0x0000006400077836 */ /* 0x002fe40000000000 */
[C---:B------:R-:W-:Y:S02]  /*1320*/  IMAD R4, R15.reuse, R4, R5 ;  /* 0x000000040f047224 */ /* 0x040fe400078e0205 */
[----:B------:R-:W-:Y:S01]  /*1330*/  @!P4 IMAD.MOV R2, RZ, RZ, -R2 ;  /* 0x000000ffff02c224 */ /* 0x000fe200078e0a02 */
[----:B------:R-:W-:Y:S01]  /*1340*/  IABS R3, R7 ;  /* 0x0000000700037213 */ /* 0x000fe20000000000 */
[--C-:B------:R-:W-:Y:S01]  /*1350*/  @!P6 IMAD.IADD R22, R22, 0x1, -R15.reuse ;  /* 0x000000011616e824 */ /* 0x100fe200078e0a0f */
[C---:B------:R-:W-:Y:S01]  /*1360*/  ISETP.GT.U32.AND P6, PT, R15.reuse, R20, PT ;  /* 0x000000140f00720c */ /* 0x040fe20003fc4070 */
[----:B------:R-:W-:Y:S01]  /*1370*/  @!P5 IMAD.IADD R18, R18, 0x1, -R15 ;  /* 0x000000011212d824 */ /* 0x000fe200078e0a0f */
[----:B------:R0:W-:Y:S01]  /*1380*/  STL [R1+0x5ac], R2 ;  /* 0x0005ac0201007387 */ /* 0x0001e20000100800 */
[----:B------:R-:W-:Y:S01]  /*1390*/  IMAD.MOV.U32 R5, RZ, RZ, R3 ;  /* 0x000000ffff057224 */ /* 0x000fe200078e0003 */
[----:B------:R-:W-:Y:S01]  /*13a0*/  ISETP.GT.U32.AND P5, PT, R15, R4, PT ;  /* 0x000000040f00720c */ /* 0x000fe20003fa4070 */
[----:B------:R-:W-:Y:S01]  /*13b0*/  VIADD R13, R0, 0x67 ;  /* 0x00000067000d7836 */ /* 0x000fe20000000000 */
[----:B------:R-:W-:Y:S01]  /*13c0*/  ISETP.GE.AND P4, PT, R11, RZ, PT ;  /* 0x000000ff0b00720c */ /* 0x000fe20003f86270 */
[----:B------:R-:W-:-:S03]  /*13d0*/  IMAD.HI.U32 R3, R16, R5, RZ ;  /* 0x0000000510037227 */ /* 0x000fc600078e00ff */
[----:B------:R-:W-:Y:S01]  /*13e0*/  IABS R12, R13 ;  /* 0x0000000d000c7213 */ /* 0x000fe20000000000 */
[----:B------:R-:W-:Y:S02]  /*13f0*/  VIADD R11, R0, 0x66 ;  /* 0x00000066000b7836 */ /* 0x000fe40000000000 */
[----:B0-----:R-:W-:Y:S02]  /*1400*/  IMAD.MOV.U32 R2, RZ, RZ, R6 ;  /* 0x000000ffff027224 */ /* 0x001fe400078e0006 */
[----:B------:R-:W-:Y:S01]  /*1410*/  IMAD.MOV R6, RZ, RZ, -R3 ;  /* 0x000000ffff067224 */ /* 0x000fe200078e0a03 */
[----:B------:R-:W-:Y:S01]  /*1420*/  IABS R10, R11 ;  /* 0x0000000b000a7213 */ /* 0x000fe20000000000 */
[----:B------:R-:W-:Y:S02]  /*1430*/  @!P6 IMAD.IADD R20, R20, 0x1, -R15 ;  /* 0x000000011414e824 */ /* 0x000fe400078e0a0f */
[----:B------:R-:W-:Y:S02]  /*1440*/  IMAD R6, R15, R6, R5 ;  /* 0x000000060f067224 */ /* 0x000fe400078e0205 */
[----:B------:R-:W-:-:S03]  /*1450*/  IMAD.HI.U32 R3, R16, R8, RZ ;  /* 0x0000000810037227 */ /* 0x000fc600078e00ff */
[C---:B------:R-:W-:Y:S01]  /*1460*/  ISETP.GT.U32.AND P6, PT, R15.reuse, R6, PT ;  /* 0x000000060f00720c */ /* 0x040fe20003fc4070 */
[----:B------:R-:W-:Y:S01]  /*1470*/  @!P1 IMAD.MOV R2, RZ, RZ, -R2 ;  /* 0x000000ffff029224 */ /* 0x000fe200078e0a02 */
[C---:B------:R-:W-:Y:S01]  /*1480*/  ISETP.GT.U32.AND P1, PT, R15.reuse, R22, PT ;  /* 0x000000160f00720c */ /* 0x040fe20003f24070 */
[----:B------:R-:W-:Y:S02]  /*1490*/  IMAD.MOV R5, RZ, RZ, -R3 ;  /* 0x000000ffff057224 */ /* 0x000fe400078e0a03 */
[----:B------:R-:W-:Y:S01]  /*14a0*/  @!P5 IMAD.IADD R4, R4, 0x1, -R15 ;  /* 0x000000010404d824 */ /* 0x000fe200078e0a0f */
[----:B------:R0:W-:Y:S01]  /*14b0*/  STL [R1+0x5b0], R2 ;  /* 0x0005b00201007387 */ /* 0x0001e20000100800 */
[----:B------:R-:W-:Y:S01]  /*14c0*/  IMAD R8, R15, R5, R8 ;  /* 0x000000050f087224 */ /* 0x000fe200078e0208 */
[----:B------:R-:W-:Y:S01]  /*14d0*/  ISETP.GE.AND P5, PT, R7, RZ, PT ;  /* 0x000000ff0700720c */ /* 0x000fe20003fa6270 */
[----:B------:R-:W-:-:S04]  /*14e0*/  IMAD.HI.U32 R3, R16, R10, RZ ;  /* 0x0000000a10037227 */ /* 0x000fc800078e00ff */
[--C-:B------:R-:W-:Y:S01]  /*14f0*/  @!P6 IMAD.IADD R6, R6, 0x1, -R15.reuse ;  /* 0x000000010606e824 */ /* 0x100fe200078e0a0f */
[----:B------:R-:W-:Y:S01]  /*1500*/  ISETP.GT.U32.AND P6, PT, R15, R4, PT ;  /* 0x000000040f00720c */ /* 0x000fe20003fc4070 */
[----:B------:R-:W-:Y:S01]  /*1510*/  @!P1 IMAD.IADD R22, R22, 0x1, -R15 ;  /* 0x0000000116169824 */ /* 0x000fe200078e0a0f */
[----:B------:R-:W-:Y:S01]  /*1520*/  ISETP.GE.AND P1, PT, R19, RZ, PT ;  /* 0x000000ff1300720c */ /* 0x000fe20003f26270 */
[----:B0-----:R-:W-:Y:S02]  /*1530*/  IMAD.MOV.U32 R2, RZ, RZ, R14 ;  /* 0x000000ffff027224 */ /* 0x001fe400078e000e */
[----:B------:R-:W-:Y:S02]  /*1540*/  IMAD.MOV.U32 R14, RZ, RZ, R18 ;  /* 0x000000ffff0e7224 */ /* 0x000fe400078e0012 */
[----:B------:R-:W-:Y:S01]  /*1550*/  @!P0 IMAD.MOV R2, RZ, RZ, -R2 ;  /* 0x000000ffff028224 */ /* 0x000fe200078e0a02 */
[C---:B------:R-:W-:Y:S01]  /*1560*/  ISETP.GT.U32.AND P0, PT, R15.reuse, R6, PT ;  /* 0x000000060f00720c */ /* 0x040fe20003f04070 */
[----:B------:R-:W-:Y:S01]  /*1570*/  @!P4 IMAD.MOV R14, RZ, RZ, -R14 ;  /* 0x000000ffff0ec224 */ /* 0x000fe200078e0a0e */
[----:B------:R-:W-:Y:S01]  /*1580*/  ISETP.GT.U32.AND P4, PT, R15, R8, PT ;  /* 0x000000080f00720c */ /* 0x000fe20003f84070 */
[----:B------:R-:W-:Y:S01]  /*1590*/  IMAD.MOV R3, RZ, RZ, -R3 ;  /* 0x000000ffff037224 */ /* 0x000fe200078e0a03 */
[----:B------:R-:W-:Y:S01]  /*15a0*/  STL [R1+0x5b4], R2 ;  /* 0x0005b40201007387 */ /* 0x000fe20000100800 */
[----:B------:R-:W-:-:S03]  /*15b0*/  IMAD.HI.U32 R5, R16, R12, RZ ;  /* 0x0000000c10057227 */ /* 0x000fc600078e00ff */
[----:B------:R0:W-:Y:S01]  /*15c0*/  STL [R1+0x5b8], R14 ;  /* 0x0005b80e01007387 */ /* 0x0001e20000100800 */
[----:B------:R-:W-:Y:S02]  /*15d0*/  IMAD.MOV.U32 R7, RZ, RZ, R20 ;  /* 0x000000ffff077224 */ /* 0x000fe400078e0014 */
[----:B------:R-:W-:Y:S02]  /*15e0*/  IMAD R10, R15, R3, R10 ;  /* 0x000000030f0a7224 */ /* 0x000fe400078e020a */
[----:B------:R-:W-:Y:S02]  /*15f0*/  IMAD.MOV R5, RZ, RZ, -R5 ;  /* 0x000000ffff057224 */ /* 0x000fe400078e0a05 */
[----:B------:R-:W-:Y:S01]  /*1600*/  @!P6 IMAD.IADD R4, R4, 0x1, -R15 ;  /* 0x000000010404e824 */ /* 0x000fe200078e0a0f */
[----:B------:R-:W-:Y:S01]  /*1610*/  ISETP.GE.AND P6, PT, R13, RZ, PT ;  /* 0x000000ff0d00720c */ /* 0x000fe20003fc6270 */
[----:B------:R-:W-:Y:S01]  /*1620*/  @!P2 IMAD.MOV R7, RZ, RZ, -R7 ;  /* 0x000000ffff07a224 */ /* 0x000fe200078e0a07 */
[----:B------:R-:W-:Y:S01]  /*1630*/  ISETP.GE.AND P2, PT, R9, RZ, PT ;  /* 0x000000ff0900720c */ /* 0x000fe20003f46270 */
[--C-:B------:R-:W-:Y:S01]  /*1640*/  @!P0 IMAD.IADD R6, R6, 0x1, -R15.reuse ;  /* 0x0000000106068824 */ /* 0x100fe200078e0a0f */
[C---:B------:R-:W-:Y:S01]  /*1650*/  ISETP.GT.U32.AND P0, PT, R15.reuse, R10, PT ;  /* 0x0000000a0f00720c */ /* 0x040fe20003f04070 */
[----:B------:R-:W-:Y:S01]  /*1660*/  @!P4 IMAD.IADD R8, R8, 0x1, -R15 ;  /* 0x000000010808c824 */ /* 0x000fe200078e0a0f */
[----:B------:R1:W-:Y:S01]  /*1670*/  STL [R1+0x5bc], R7 ;  /* 0x0005bc0701007387 */ /* 0x0003e20000100800 */
[----:B------:R-:W-:-:S02]  /*1680*/  IMAD R12, R15, R5, R12 ;  /* 0x000000050f0c7224 */ /* 0x000fc400078e020c */
[----:B0-----:R-:W-:Y:S01]  /*1690*/  IMAD.MOV.U32 R14, RZ, RZ, R4 ;  /* 0x000000ffff0e7224 */ /* 0x001fe200078e0004 */
[C---:B------:R-:W-:Y:S01]  /*16a0*/  ISETP.GT.U32.AND P4, PT, R15.reuse, R8, PT ;  /* 0x000000080f00720c */ /* 0x040fe20003f84070 */
[----:B------:R-:W-:Y:S02]  /*16b0*/  IMAD.MOV.U32 R2, RZ, RZ, R22 ;  /* 0x000000ffff027224 */ /* 0x000fe400078e0016 */
[----:B------:R-:W-:Y:S01]  /*16c0*/  @!P1 IMAD.MOV R14, RZ, RZ, -R14 ;  /* 0x000000ffff0e9224 */ /* 0x000fe200078e0a0e */
[----:B------:R-:W-:Y:S01]  /*16d0*/  ISETP.GT.U32.AND P1, PT, R15, R12, PT ;  /* 0x0000000c0f00720c */ /* 0x000fe20003f24070 */
[----:B------:R-:W-:Y:S01]  /*16e0*/  @!P3 IMAD.MOV R2, RZ, RZ, -R2 ;  /* 0x000000ffff02b224 */ /* 0x000fe200078e0a02 */
[----:B------:R-:W-:Y:S01]  /*16f0*/  ISETP.GE.AND P3, PT, R11, RZ, PT ;  /* 0x000000ff0b00720c */ /* 0x000fe20003f66270 */
[C---:B-1----:R-:W-:Y:S02]  /*1700*/  VIADD R7, R0.reuse, 0x68 ;  /* 0x0000006800077836 */ /* 0x042fe40000000000 */
[----:B------:R-:W-:Y:S01]  /*1710*/  VIADD R9, R0, 0x69 ;  /* 0x0000006900097836 */ /* 0x000fe20000000000 */
[----:B------:R0:W-:Y:S01]  /*1720*/  STL [R1+0x5c0], R2 ;  /* 0x0005c00201007387 */ /* 0x0001e20000100800 */
[--C-:B------:R-:W-:Y:S01]  /*1730*/  @!P0 IMAD.IADD R10, R10, 0x1, -R15.reuse ;  /* 0x000000010a0a8824 */ /* 0x100fe200078e0a0f */
[----:B------:R-:W-:Y:S01]  /*1740*/  IABS R5, R7 ;  /* 0x0000000700057213 */ /* 0x000fe20000000000 */
[----:B------:R-:W-:Y:S01]  /*1750*/  VIADD R11, R0, 0x6a ;  /* 0x0000006a000b7836 */ /* 0x000fe20000000000 */
[----:B------:R-:W-:Y:S01]  /*1760*/  IABS R4, R9 ;  /* 0x0000000900047213 */ /* 0x000fe20000000000 */
[----:B------:R-:W-:Y:S01]  /*1770*/  @!P4 IMAD.IADD R8, R8, 0x1, -R15 ;  /* 0x000000010808c824 */ /* 0x000fe200078e0a0f */
[----:B------:R-:W-:Y:S01]  /*1780*/  ISETP.GT.U32.AND P0, PT, R15, R10, PT ;  /* 0x0000000a0f00720c */ /* 0x000fe20003f04070 */
[----:B------:R-:W-:Y:S01]  /*1790*/  IMAD.HI.U32 R3, R16, R5, RZ ;  /* 0x0000000510037227 */ /* 0x000fe200078e00ff */
[----:B------:R-:W-:Y:S01]  /*17a0*/  STL [R1+0x5c4], R14 ;  /* 0x0005c40e01007387 */ /* 0x000fe20000100800 */
[----:B------:R-:W-:-:S02]  /*17b0*/  IABS R87, R11 ;  /* 0x0000000b00577213 */ /* 0x000fc40000000000 */
[----:B0-----:R-:W-:Y:S01]  /*17c0*/  IMAD.MOV.U32 R2, RZ, RZ, R6 ;  /* 0x000000ffff027224 */ /* 0x001fe200078e0006 */
[----:B------:R-:W-:Y:S01]  /*17d0*/  ISETP.GE.AND P4, PT, R9, RZ, PT ;  /* 0x000000ff0900720c */ /* 0x000fe20003f86270 */
[----:B------:R-:W-:Y:S02]  /*17e0*/  IMAD.MOV.U32 R6, RZ, RZ, R4 ;  /* 0x000000ffff067224 */ /* 0x000fe400078e0004 */
[----:B------:R-:W-:Y:S01]  /*17f0*/  @!P5 IMAD.MOV R2, RZ, RZ, -R2 ;  /* 0x000000ffff02d224 */ /* 0x000fe200078e0a02 */
[----:B------:R-:W-:Y:S01]  /*1800*/  ISETP.GE.AND P5, PT, R7, RZ, PT ;  /* 0x000000ff0700720c */ /* 0x000fe20003fa6270 */
[----:B------:R-:W-:Y:S02]  /*1810*/  IMAD.MOV R4, RZ, RZ, -R3 ;  /* 0x000000ffff047224 */ /* 0x000fe400078e0a03 */
[----:B------:R-:W-:Y:S01]  /*1820*/  @!P1 IMAD.IADD R12, R12, 0x1, -R15 ;  /* 0x000000010c0c9824 */ /* 0x000fe200078e0a0f */
[----:B------:R0:W-:Y:S01]  /*1830*/  STL [R1+0x5c8], R2 ;  /* 0x0005c80201007387 */ /* 0x0001e20000100800 */
[----:B------:R-:W-:-:S02]  /*1840*/  IMAD R4, R15, R4, R5 ;  /* 0x000000040f047224 */ /* 0x000fc400078e0205 */
[----:B------:R-:W-:Y:S01]  /*1850*/  IMAD.HI.U32 R3, R16, R6, RZ ;  /* 0x0000000610037227 */ /* 0x000fe200078e00ff */
[----:B------:R-:W-:-:S03]  /*1860*/  ISETP.GT.U32.AND P1, PT, R15, R12, PT ;  /* 0x0000000c0f00720c */ /* 0x000fc60003f24070 */
[----:B------:R-:W-:-:S04]  /*1870*/  IMAD.HI.U32 R5, R16, R87, RZ ;  /* 0x0000005710057227 */ /* 0x000fc800078e00ff */
[----:B0-----:R-:W-:Y:S02]  /*1880*/  IMAD.MOV.U32 R2, RZ, RZ, R8 ;  /* 0x000000ffff027224 */ /* 0x001fe400078e0008 */
[----:B------:R-:W-:Y:S02]  /*1890*/  IMAD.MOV R3, RZ, RZ, -R3 ;  /* 0x000000ffff037224 */ /* 0x000fe400078e0a03 */
[----:B------:R-:W-:Y:S01]  /*18a0*/  @!P2 IMAD.MOV R2, RZ, RZ, -R2 ;  /* 0x000000ffff02a224 */ /* 0x000fe200078e0a02 */
[----:B------:R-:W-:Y:S01]  /*18b0*/  ISETP.GT.U32.AND P2, PT, R15, R4, PT ;  /* 0x000000040f00720c */ /* 0x000fe20003f44070 */
[----:B------:R-:W-:Y:S01]  /*18c0*/  @!P0 IMAD.IADD R10, R10, 0x1, -R15 ;  /* 0x000000010a0a8824 */ /* 0x000fe200078e0a0f */
[----:B------:R-:W-:Y:S01]  /*18d0*/  ISETP.GE.AND P0, PT, R11, RZ, PT ;  /* 0x000000ff0b00720c */ /* 0x000fe20003f06270 */
[----:B------:R-:W-:Y:S01]  /*18e0*/  IMAD.MOV R8, RZ, RZ, -R5 ;  /* 0x000000ffff087224 */ /* 0x000fe200078e0a05 */
[----:B------:R0:W-:Y:S01]  /*18f0*/  STL [R1+0x5cc], R2 ;  /* 0x0005cc0201007387 */ /* 0x0001e20000100800 */
[----:B------:R-:W-:-:S02]  /*1900*/  IMAD R6, R15, R3, R6 ;  /* 0x000000030f067224 */ /* 0x000fc400078e0206 */
[C---:B------:R-:W-:Y:S02]  /*1910*/  IMAD R87, R15.reuse, R8, R87 ;  /* 0x000000080f577224 */ /* 0x040fe400078e0257 */
[----:B------:R-:W-:Y:S02]  /*1920*/  IMAD.MOV.U32 R13, RZ, RZ, R10 ;  /* 0x000000ffff0d7224 */ /* 0x000fe400078e000a */
[----:B------:R-:W-:Y:S01]  /*1930*/  @!P1 IMAD.IADD R12, R12, 0x1, -R15 ;  /* 0x000000010c0c9824 */ /* 0x000fe200078e0a0f */
[C---:B------:R-:W-:Y:S01]  /*1940*/  ISETP.GT.U32.AND P1, PT, R15.reuse, R6, PT ;  /* 0x000000060f00720c */ /* 0x040fe20003f24070 */
[----:B------:R-:W-:Y:S01]  /*1950*/  @!P3 IMAD.MOV R13, RZ, RZ, -R13 ;  /* 0x000000ffff0db224 */ /* 0x000fe200078e0a0d */
[C---:B------:R-:W-:Y:S01]  /*1960*/  ISETP.GT.U32.AND P3, PT, R15.reuse, R87, PT ;  /* 0x000000570f00720c */ /* 0x040fe20003f64070 */
[----:B------:R-:W-:Y:S02]  /*1970*/  @!P2 IMAD.IADD R4, R4, 0x1, -R15 ;  /* 0x000000010404a824 */ /* 0x000fe400078e0a0f */
[C---:B------:R-:W-:Y:S01]  /*1980*/  VIADD R9, R0.reuse, 0x6b ;  /* 0x0000006b00097836 */ /* 0x040fe20000000000 */
[----:B------:R-:W-:Y:S01]  /*1990*/  STL [R1+0x5d0], R13 ;  /* 0x0005d00d01007387 */ /* 0x000fe20000100800 */
[----:B------:R-:W-:Y:S01]  /*19a0*/  VIADD R11, R0, 0x6c ;  /* 0x0000006c000b7836 */ /* 0x000fe20000000000 */
[----:B------:R-:W-:Y:S01]  /*19b0*/  ISETP.GT.U32.AND P2, PT, R15, R4, PT ;  /* 0x000000040f00720c */ /* 0x000fe20003f44070 */
[----:B------:R-:W-:Y:S01]  /*19c0*/  IMAD.HI.U32 R3, R16, R84, RZ ;  /* 0x0000005410037227 */ /* 0x000fe200078e00ff */
[----:B------:R-:W-:-:S02]  /*19d0*/  IABS R83, R9 ;  /* 0x0000000900537213 */ /* 0x000fc40000000000 */
[----:B------:R-:W-:Y:S01]  /*19e0*/  IABS R85, R11 ;  /* 0x0000000b00557213 */ /* 0x000fe20000000000 */
[--C-:B------:R-:W-:Y:S02]  /*19f0*/  @!P1 IMAD.IADD R6, R6, 0x1, -R15.reuse ;  /* 0x0000000106069824 */ /* 0x100fe400078e0a0f */
[--C-:B------:R-:W-:Y:S02]  /*1a00*/  @!P3 IMAD.IADD R87, R87, 0x1, -R15.reuse ;  /* 0x000000015757b824 */ /* 0x100fe400078e0a0f */
[----:B------:R-:W-:Y:S01]  /*1a10*/  IMAD.HI.U32 R5, R16, R83, RZ ;  /* 0x0000005310057227 */ /* 0x000fe200078e00ff */
[C---:B------:R-:W-:Y:S02]  /*1a20*/  ISETP.GT.U32.AND P1, PT, R15.reuse, R6, PT ;  /* 0x000000060f00720c */ /* 0x040fe40003f24070 */
[----:B------:R-:W-:Y:S01]  /*1a30*/  ISETP.GT.U32.AND P3, PT, R15, R87, PT ;  /* 0x000000570f00720c */ /* 0x000fe20003f64070 */
[----:B------:R-:W-:Y:S01]  /*1a40*/  @!P2 IMAD.IADD R4, R4, 0x1, -R15 ;  /* 0x000000010404a824 */ /* 0x000fe200078e0a0f */
[----:B------:R-:W-:Y:S01]  /*1a50*/  ISETP.GE.AND P2, PT, R11, RZ, PT ;  /* 0x000000ff0b00720c */ /* 0x000fe20003f46270 */
[----:B0-----:R-:W-:-:S02]  /*1a60*/  IMAD.MOV.U32 R2, RZ, RZ, R12 ;  /* 0x000000ffff027224 */ /* 0x001fc400078e000c */
[----:B------:R-:W-:Y:S02]  /*1a70*/  IMAD.MOV R8, RZ, RZ, -R5 ;  /* 0x000000ffff087224 */ /* 0x000fe400078e0a05 */
[----:B------:R-:W-:Y:S02]  /*1a80*/  IMAD.MOV R3, RZ, RZ, -R3 ;  /* 0x000000ffff037224 */ /* 0x000fe400078e0a03 */
[----:B------:R-:W-:Y:S02]  /*1a90*/  VIADD R5, R0, 0x6e ;  /* 0x0000006e00057836 */ /* 0x000fe40000000000 */
[----:B------:R-:W-:Y:S02]  /*1aa0*/  IMAD.MOV.U32 R12, RZ, RZ, R4 ;  /* 0x000000ffff0c7224 */ /* 0x000fe400078e0004 */
[----:B------:R-:W-:-:S04]  /*1ab0*/  IMAD.HI.U32 R7, R16, R85, RZ ;  /* 0x0000005510077227 */ /* 0x000fc800078e00ff */
[C---:B------:R-:W-:Y:S02]  /*1ac0*/  IMAD R84, R15.reuse, R3, R84 ;  /* 0x000000030f547224 */ /* 0x040fe400078e0254 */
[----:B------:R-:W-:Y:S02]  /*1ad0*/  IMAD R83, R15, R8, R83 ;  /* 0x000000080f537224 */ /* 0x000fe400078e0253 */
[----:B------:R-:W-:Y:S01]  /*1ae0*/  @!P5 IMAD.MOV R12, RZ, RZ, -R12 ;  /* 0x000000ffff0cd224 */ /* 0x000fe200078e0a0c */
[----:B------:R-:W-:Y:S01]  /*1af0*/  ISETP.GE.AND P5, PT, R5, RZ, PT ;  /* 0x000000ff0500720c */ /* 0x000fe20003fa6270 */
[----:B------:R-:W-:Y:S01]  /*1b00*/  @!P6 IMAD.MOV R2, RZ, RZ, -R2 ;  /* 0x000000ffff02e224 */ /* 0x000fe200078e0a02 */
[----:B------:R-:W-:Y:S01]  /*1b10*/  IABS R5, R5 ;  /* 0x0000000500057213 */ /* 0x000fe20000000000 */
[----:B------:R-:W-:Y:S01]  /*1b20*/  IMAD.MOV R10, RZ, RZ, -R7 ;  /* 0x000000ffff0a7224 */ /* 0x000fe200078e0a07 */
[----:B------:R-:W-:Y:S01]  /*1b30*/  ISETP.GE.AND P6, PT, R9, RZ, PT ;  /* 0x000000ff0900720c */ /* 0x000fe20003fc6270 */
[C---:B------:R-:W-:Y:S01]  /*1b40*/  VIADD R3, R0.reuse, 0x6d ;  /* 0x0000006d00037836 */ /* 0x040fe20000000000 */
[----:B------:R0:W-:Y:S01]  /*1b50*/  STL [R1+0x5d4], R2 ;  /* 0x0005d40201007387 */ /* 0x0001e20000100800 */
[----:B------:R-:W-:-:S02]  /*1b60*/  VIADD R8, R0, 0x70 ;  /* 0x0000007000087836 */ /* 0x000fc40000000000 */
[----:B------:R-:W-:Y:S01]  /*1b70*/  VIADD R7, R0, 0x6f ;  /* 0x0000006f00077836 */ /* 0x000fe20000000000 */
[----:B------:R-:W-:Y:S01]  /*1b80*/  IABS R86, R3 ;  /* 0x0000000300567213 */ /* 0x000fe20000000000 */
[----:B------:R-:W-:Y:S01]  /*1b90*/  @!P1 IMAD.IADD R6, R6, 0x1, -R15 ;  /* 0x0000000106069824 */ /* 0x000fe200078e0a0f */
[----:B------:R1:W-:Y:S01]  /*1ba0*/  STL [R1+0x2614], R84 ;  /* 0x0026145401007387 */ /* 0x0003e20000100800 */
[----:B------:R-:W-:Y:S01]  /*1bb0*/  IMAD R85, R15, R10, R85 ;  /* 0x0000000a0f557224 */ /* 0x000fe200078e0255 */
[----:B------:R-:W-:Y:S01]  /*1bc0*/  IABS R10, R8 ;  /* 0x00000008000a7213 */ /* 0x000fe20000000000 */
[----:B------:R-:W-:Y:S01]  /*1bd0*/  @!P3 IMAD.IADD R87, R87, 0x1, -R15 ;  /* 0x000000015757b824 */ /* 0x000fe200078e0a0f */
[----:B------:R-:W-:Y:S01]  /*1be0*/  ISETP.GE.AND P3, PT, R8, RZ, PT ;  /* 0x000000ff0800720c */ /* 0x000fe20003f66270 */
[----:B0-----:R-:W-:Y:S01]  /*1bf0*/  IMAD.MOV.U32 R2, RZ, RZ, R6 ;  /* 0x000000ffff027224 */ /* 0x001fe200078e0006 */
[----:B------:R-:W-:Y:S01]  /*1c00*/  IABS R9, R7 ;  /* 0x0000000700097213 */ /* 0x000fe20000000000 */
[----:B------:R-:W-:Y:S01]  /*1c10*/  IMAD.MOV.U32 R8, RZ, RZ, R5 ;  /* 0x000000ffff087224 */ /* 0x000fe200078e0005 */
[----:B------:R-:W-:Y:S01]  /*1c20*/  ISETP.GE.AND P1, PT, R3, RZ, PT ;  /* 0x000000ff0300720c */ /* 0x000fe20003f26270 */
[----:B------:R-:W-:Y:S01]  /*1c30*/  @!P4 IMAD.MOV R2, RZ, RZ, -R2 ;  /* 0x000000ffff02c224 */ /* 0x000fe200078e0a02 */
[----:B------:R-:W-:Y:S01]  /*1c40*/  ISETP.GE.AND P4, PT, R7, RZ, PT ;  /* 0x000000ff0700720c */ /* 0x000fe20003f86270 */
[----:B------:R-:W-:-:S04]  /*1c50*/  IMAD.HI.U32 R4, R16, R86, RZ ;  /* 0x0000005610047227 */ /* 0x000fc800078e00ff */
[----:B------:R-:W-:-:S04]  /*1c60*/  IMAD.HI.U32 R5, R16, R8, RZ ;  /* 0x0000000810057227 */ /* 0x000fc800078e00ff */
[----:B------:R-:W-:-:S04]  /*1c70*/  IMAD.HI.U32 R6, R16, R9, RZ ;  /* 0x0000000910067227 */ /* 0x000fc800078e00ff */
[----:B-1----:R-:W-:Y:S02]  /*1c80*/  VIADD R84, R0, 0x1 ;  /* 0x0000000100547836 */ /* 0x002fe40000000000 */
[----:B------:R-:W-:-:S03]  /*1c90*/  IMAD.HI.U32 R7, R16, R10, RZ ;  /* 0x0000000a10077227 */ /* 0x000fc600078e00ff */
[----:B------:R-:W-:Y:S01]  /*1ca0*/  STL [R1+0x1f60], R84 ;  /* 0x001f605401007387 */ /* 0x000fe20000100800 */
[----:B------:R-:W-:Y:S01]  /*1cb0*/  IMAD.MOV R4, RZ, RZ, -R4 ;  /* 0x000000ffff047224 */ /* 0x000fe200078e0a04 */
[----:B------:R-:W-:Y:S01]  /*1cc0*/  IABS R76, R84 ;  /* 0x00000054004c7213 */ /* 0x000fe20000000000 */
[----:B------:R-:W-:Y:S01]  /*1cd0*/  IMAD.MOV R5, RZ, RZ, -R5 ;  /* 0x000000ffff057224 */ /* 0x000fe200078e0a05 */
[----:B------:R-:W-:Y:S01]  /*1ce0*/  STL [R1+0x5d8], R12 ;  /* 0x0005d80c01007387 */ /* 0x000fe20000100800 */
[----:B------:R-:W-:Y:S02]  /*1cf0*/  IMAD.MOV R6, RZ, RZ, -R6 ;  /* 0x000000ffff067224 */ /* 0x000fe400078e0a06 */
[----:B------:R-:W-:Y:S01]  /*1d00*/  IMAD.MOV R7, RZ, RZ, -R7 ;  /* 0x000000ffff077224 */ /* 0x000fe200078e0a07 */
[----:B------:R0:W-:Y:S01]  /*1d10*/  STL [R1+0x5dc], R2 ;  /* 0x0005dc0201007387 */ /* 0x0001e20000100800 */
[C---:B------:R-:W-:Y:S02]  /*1d20*/  IMAD R86, R15.reuse, R4, R86 ;  /* 0x000000040f567224 */ /* 0x040fe400078e0256 */
[----:B------:R-:W-:-:S02]  /*1d30*/  IMAD R5, R15, R5, R8 ;  /* 0x000000050f057224 */ /* 0x000fc400078e0208 */
[C---:B------:R-:W-:Y:S02]  /*1d40*/  IMAD R4, R15.reuse, R6, R9 ;  /* 0x000000060f047224 */ /* 0x040fe400078e0209 */
[C---:B------:R-:W-:Y:S01]  /*1d50*/  VIADD R6, R0.reuse, 0x3 ;  /* 0x0000000300067836 */ /* 0x040fe20000000000 */
[----:B------:R1:W-:Y:S01]  /*1d60*/  STL [R1+0x48], R5 ;  /* 0x0000480501007387 */ /* 0x0003e20000100800 */
[C---:B------:R-:W-:Y:S02]  /*1d70*/  VIADD R8, R0.reuse, 0x2 ;  /* 0x0000000200087836 */ /* 0x040fe40000000000 */
[----:B0-----:R-:W-:Y:S01]  /*1d80*/  IMAD R2, R15, R7, R10 ;  /* 0x000000070f027224 */ /* 0x001fe200078e020a */
[----:B------:R0:W-:Y:S01]  /*1d90*/  STL [R1+0x68], R4 ;  /* 0x0000680401007387 */ /* 0x0001e20000100800 */
[----:B------:R-:W-:Y:S01]  /*1da0*/  IABS R9, R6 ;  /* 0x0000000600097213 */ /* 0x000fe20000000000 */
[C---:B------:R-:W-:Y:S01]  /*1db0*/  VIADD R11, R0.reuse, 0xa ;  /* 0x0000000a000b7836 */ /* 0x040fe20000000000 */
[----:B------:R-:W-:Y:S01]  /*1dc0*/  IABS R77, R8 ;  /* 0x00000008004d7213 */ /* 0x000fe20000000000 */
[----:B------:R2:W-:Y:S01]  /*1dd0*/  STL [R1+0x6c], R2 ;  /* 0x00006c0201007387 */ /* 0x0005e20000100800 */
[----:B------:R-:W-:-:S02]  /*1de0*/  VIADD R14, R0, 0x7 ;  /* 0x00000007000e7836 */ /* 0x000fc40000000000 */
[C---:B-1----:R-:W-:Y:S01]  /*1df0*/  VIADD R5, R0.reuse, 0x4 ;  /* 0x0000000400057836 */ /* 0x042fe20000000000 */
[----:B------:R-:W-:Y:S01]  /*1e00*/  STL [R1+0x1f64], R8 ;  /* 0x001f640801007387 */ /* 0x000fe20000100800 */
[C---:B------:R-:W-:Y:S01]  /*1e10*/  VIADD R13, R0.reuse, 0x8 ;  /* 0x00000008000d7836 */ /* 0x040fe20000000000 */
[----:B------:R-:W-:Y:S01]  /*1e20*/  IABS R61, R11 ;  /* 0x0000000b003d7213 */ /* 0x000fe20000000000 */
[C---:B0-----:R-:W-:Y:S01]  /*1e30*/  VIADD R4, R0.reuse, 0x5 ;  /* 0x0000000500047836 */ /* 0x041fe20000000000 */
[----:B------:R-:W-:Y:S01]  /*1e40*/  STL [R1+0x1f68], R6 ;  /* 0x001f680601007387 */ /* 0x000fe20000100800 */
[----:B------:R-:W-:Y:S01]  /*1e50*/  IABS R75, R5 ;  /* 0x00000005004b7213 */ /* 0x000fe20000000000 */
[----:B--2---:R-:W-:Y:S01]  /*1e60*/  VIADD R2, R0, 0x6 ;  /* 0x0000000600027836 */ /* 0x004fe20000000000 */
[----:B------:R-:W-:Y:S01]  /*1e70*/  IABS R71, R13 ;  /* 0x0000000d00477213 */ /* 0x000fe20000000000 */
[----:B------:R-:W-:Y:S01]  /*1e80*/  STL [R1+0x1f6c], R5 ;  /* 0x001f6c0501007387 */ /* 0x000fe20000100800 */
[----:B------:R-:W-:Y:S01]  /*1e90*/  IABS R73, R4 ;  /* 0x0000000400497213 */ /* 0x000fe20000000000 */
[----:B------:R-:W-:Y:S01]  /*1ea0*/  IMAD.HI.U32 R3, R16, R76, RZ ;  /* 0x0000004c10037227 */ /* 0x000fe200078e00ff */
[----:B------:R-:W-:Y:S01]  /*1eb0*/  IABS R74, R2 ;  /* 0x00000002004a7213 */ /* 0x000fe20000000000 */
[----:B------:R0:W-:Y:S01]  /*1ec0*/  STL [R1+0x1f70], R4 ;  /* 0x001f700401007387 */ /* 0x0001e20000100800 */
[----:B------:R-:W-:Y:S01]  /*1ed0*/  IABS R72, R14 ;  /* 0x0000000e00487213 */ /* 0x000fe20000000000 */
[----:B------:R-:W-:-:S02]  /*1ee0*/  VIADD R12, R0, 0x9 ;  /* 0x00000009000c7836 */ /* 0x000fc40000000000 */
[C---:B------:R-:W-:Y:S01]  /*1ef0*/  IMAD.HI.U32 R7, R16.reuse, R74, RZ ;  /* 0x0000004a10077227 */ /* 0x040fe200078e00ff */
[----:B------:R1:W-:Y:S02]  /*1f00*/  STL [R1+0x1f74], R2 ;  /* 0x001f740201007387 */ /* 0x0003e40000100800 */
[----:B------:R-:W-:Y:S01]  /*1f10*/  IABS R70, R12 ;  /* 0x0000000c00467213 */ /* 0x000fe20000000000 */
[----:B------:R-:W-:Y:S01]  /*1f20*/  IMAD.MOV R7, RZ, RZ, -R7 ;  /* 0x000000ffff077224 */ /* 0x000fe200078e0a07 */
[----:B------:R2:W-:Y:S01]  /*1f30*/  STL [R1+0x1f78], R14 ;  /* 0x001f780e01007387 */ /* 0x0005e20000100800 */
[----:B0-----:R-:W-:-:S03]  /*1f40*/  IMAD.HI.U32 R4, R16, R9, RZ ;  /* 0x0000000910047227 */ /* 0x001fc600078e00ff */
[----:B------:R0:W-:Y:S01]  /*1f50*/  STL [R1+0x1f7c], R13 ;  /* 0x001f7c0d01007387 */ /* 0x0001e20000100800 */
[----:B------:R-:W-:Y:S02]  /*1f60*/  IMAD.MOV R4, RZ, RZ, -R4 ;  /* 0x000000ffff047224 */ /* 0x000fe400078e0a04 */
[----:B------:R-:W-:Y:S01]  /*1f70*/  IMAD.MOV R3, RZ, RZ, -R3 ;  /* 0x000000ffff037224 */ /* 0x000fe200078e0a03 */
[----:B------:R-:W-:Y:S01]  /*1f80*/  STL [R1+0x1f80], R12 ;  /* 0x001f800c01007387 */ /* 0x000fe20000100800 */
[----:B------:R-:W-:-:S03]  /*1f90*/  IMAD.HI.U32 R5, R16, R75, RZ ;  /* 0x0000004b10057227 */ /* 0x000fc600078e00ff */
[----:B------:R3:W-:Y:S01]  /*1fa0*/  STL [R1+0x1f84], R11 ;  /* 0x001f840b01007387 */ /* 0x0007e20000100800 */
[C---:B------:R-:W-:Y:S02]  /*1fb0*/  IMAD R4, R15.reuse, R4, R9 ;  /* 0x000000040f047224 */ /* 0x040fe400078e0209 */
[C---:B-1----:R-:W-:Y:S02]  /*1fc0*/  VIADD R2, R0.reuse, 0xb ;  /* 0x0000000b00027836 */ /* 0x042fe40000000000 */
[----:B------:R-:W-:Y:S02]  /*1fd0*/  IMAD R74, R15, R7, R74 ;  /* 0x000000070f4a7224 */ /* 0x000fe400078e024a */
[C---:B--2---:R-:W-:Y:S01]  /*1fe0*/  VIADD R14, R0.reuse, 0xc ;  /* 0x0000000c000e7836 */ /* 0x044fe20000000000 */
[----:B------:R1:W-:Y:S01]  /*1ff0*/  STL [R1+0x1f88], R2 ;  /* 0x001f880201007387 */ /* 0x0003e20000100800 */
[----:B------:R-:W-:Y:S01]  /*2000*/  VIADD R9, R0, 0xf ;  /* 0x0000000f00097836 */ /* 0x000fe20000000000 */
[----:B------:R-:W-:Y:S01]  /*2010*/  IABS R55, R2 ;  /* 0x0000000200377213 */ /* 0x000fe20000000000 */
[----:B------:R-:W-:Y:S01]  /*2020*/  IMAD.HI.U32 R7, R16, R61, RZ ;  /* 0x0000003d10077227 */ /* 0x000fe200078e00ff */
[----:B------:R-:W-:Y:S01]  /*2030*/  STL [R1+0x1f8c], R14 ;  /* 0x001f8c0e01007387 */ /* 0x000fe20000100800 */
[----:B------:R-:W-:-:S02]  /*2040*/  IABS R54, R14 ;  /* 0x0000000e00367213 */ /* 0x000fc40000000000 */
[C---:B0-----:R-:W-:Y:S01]  /*2050*/  VIADD R13, R0.reuse, 0xd ;  /* 0x0000000d000d7836 */ /* 0x041fe20000000000 */
[----:B------:R-:W-:Y:S01]  /*2060*/  IABS R44, R9 ;  /* 0x00000009002c7213 */ /* 0x000fe20000000000 */
[----:B------:R-:W-:Y:S02]  /*2070*/  IMAD R76, R15, R3, R76 ;  /* 0x000000030f4c7224 */ /* 0x000fe400078e024c */
[----:B------:R-:W-:Y:S01]  /*2080*/  IMAD.MOV R10, RZ, RZ, -R5 ;  /* 0x000000ffff0a7224 */ /* 0x000fe200078e0a05 */
[----:B------:R-:W-:Y:S01]  /*2090*/  STL [R1+0x1f90], R13 ;  /* 0x001f900d01007387 */ /* 0x000fe20000100800 */
[----:B---3--:R-:W-:Y:S01]  /*20a0*/  VIADD R11, R0, 0xe ;  /* 0x0000000e000b7836 */ /* 0x008fe20000000000 */
[----:B------:R-:W-:Y:S01]  /*20b0*/  IABS R50, R13 ;  /* 0x0000000d00327213 */ /* 0x000fe20000000000 */
[----:B------:R-:W-:-:S03]  /*20c0*/  IMAD.HI.U32 R3, R16, R77, RZ ;  /* 0x0000004d10037227 */ /* 0x000fc600078e00ff */
[----:B------:R-:W-:Y:S01]  /*20d0*/  STL [R1+0x1f94], R11 ;  /* 0x001f940b01007387 */ /* 0x000fe20000100800 */
[----:B------:R-:W-:Y:S01]  /*20e0*/  IMAD.HI.U32 R5, R16, R71, RZ ;  /* 0x0000004710057227 */ /* 0x000fe200078e00ff */
[----:B------:R-:W-:Y:S02]  /*20f0*/  IABS R47, R11 ;  /* 0x0000000b002f7213 */ /* 0x000fe40000000000 */
[----:B------:R0:W-:Y:S01]  /*2100*/  STL [R1+0x1f9c], R9 ;  /* 0x001f9c0901007387 */ /* 0x0001e20000100800 */
[----:B------:R-:W-:Y:S02]  /*2110*/  IMAD.MOV R12, RZ, RZ, -R7 ;  /* 0x000000ffff0c7224 */ /* 0x000fe400078e0a07 */
[----:B------:R-:W-:Y:S02]  /*2120*/  IMAD R75, R15, R10, R75 ;  /* 0x0000000a0f4b7224 */ /* 0x000fe400078e024b */
[----:B------:R-:W-:Y:S02]  /*2130*/  IMAD.MOV R8, RZ, RZ, -R3 ;  /* 0x000000ffff087224 */ /* 0x000fe400078e0a03 */
[----:B------:R-:W-:-:S02]  /*2140*/  IMAD.MOV R10, RZ, RZ, -R5 ;  /* 0x000000ffff0a7224 */ /* 0x000fc400078e0a05 */
[----:B------:R-:W-:-:S04]  /*2150*/  IMAD.HI.U32 R3, R16, R72, RZ ;  /* 0x0000004810037227 */ /* 0x000fc800078e00ff */
[----:B------:R-:W-:Y:S02]  /*2160*/  IMAD R61, R15, R12, R61 ;  /* 0x0000000c0f3d7224 */ /* 0x000fe400078e023d */
[C---:B-1----:R-:W-:Y:S02]  /*2170*/  VIADD R2, R0.reuse, 0x10 ;  /* 0x0000001000027836 */ /* 0x042fe40000000000 */
[----:B0-----:R-:W-:Y:S02]  /*2180*/  VIADD R9, R0, 0x14 ;  /* 0x0000001400097836 */ /* 0x001fe40000000000 */
[----:B------:R-:W-:Y:S01]  /*2190*/  IMAD.HI.U32 R7, R16, R44, RZ ;  /* 0x0000002c10077227 */ /* 0x000fe200078e00ff */
[----:B------:R-:W-:Y:S01]  /*21a0*/  STL [R1+0x1fc8], R2 ;  /* 0x001fc80201007387 */ /* 0x000fe20000100800 */
[----:B------:R-:W-:Y:S02]  /*21b0*/  IABS R43, R2 ;  /* 0x00000002002b7213 */ /* 0x000fe40000000000 */
[----:B------:R-:W-:Y:S01]  /*21c0*/  VIADD R12, R0, 0x11 ;  /* 0x00000011000c7836 */ /* 0x000fe20000000000 */
[----:B------:R-:W-:Y:S01]  /*21d0*/  IABS R39, R9 ;  /* 0x0000000900277213 */ /* 0x000fe20000000000 */
[----:B------:R-:W-:-:S03]  /*21e0*/  IMAD.HI.U32 R6, R16, R73, RZ ;  /* 0x0000004910067227 */ /* 0x000fc600078e00ff */
[----:B------:R-:W-:Y:S01]  /*21f0*/  STL [R1+0x1fd4], R12 ;  /* 0x001fd40c01007387 */ /* 0x000fe20000100800 */
[C---:B------:R-:W-:Y:S01]  /*2200*/  IMAD R77, R15.reuse, R8, R77 ;  /* 0x000000080f4d7224 */ /* 0x040fe200078e024d */
[----:B------:R-:W-:Y:S01]  /*2210*/  IABS R42, R12 ;  /* 0x0000000c002a7213 */ /* 0x000fe20000000000 */
[----:B------:R-:W-:Y:S02]  /*2220*/  IMAD R71, R15, R10, R71 ;  /* 0x0000000a0f477224 */ /* 0x000fe400078e0247 */
[----:B------:R-:W-:Y:S02]  /*2230*/  VIADD R11, R0, 0x12 ;  /* 0x00000012000b7836 */ /* 0x000fe40000000000 */
[----:B------:R-:W-:-:S03]  /*2240*/  IMAD.HI.U32 R8, R16, R55, RZ ;  /* 0x0000003710087227 */ /* 0x000fc600078e00ff */
[----:B------:R-:W-:Y:S01]  /*2250*/  STL [R1+0x1fe4], R11 ;  /* 0x001fe40b01007387 */ /* 0x000fe20000100800 */
[----:B------:R-:W-:Y:S01]  /*2260*/  IMAD.MOV R3, RZ, RZ, -R3 ;  /* 0x000000ffff037224 */ /* 0x000fe200078e0a03 */
[----:B------:R-:W-:Y:S01]  /*2270*/  IABS R41, R11 ;  /* 0x0000000b00297213 */ /* 0x000fe20000000000 */
[----:B------:R-:W-:Y:S02]  /*2280*/  VIADD R10, R0, 0x13 ;  /* 0x00000013000a7836 */ /* 0x000fe40000000000 */
[----:B------:R-:W-:Y:S02]  /*2290*/  IMAD.MOV R7, RZ, RZ, -R7 ;  /* 0x000000ffff077224 */ /* 0x000fe400078e0a07 */
[----:B------:R-:W-:Y:S01]  /*22a0*/  IMAD.MOV R6, RZ, RZ, -R6 ;  /* 0x000000ffff067224 */ /* 0x000fe200078e0a06 */
[----:B------:R-:W-:Y:S01]  /*22b0*/  STL [R1+0x1ff4], R10 ;  /* 0x001ff40a01007387 */ /* 0x000fe20000100800 */
[----:B------:R-:W-:Y:S01]  /*22c0*/  IMAD.MOV R8, RZ, RZ, -R8 ;  /* 0x000000ffff087224 */ /* 0x000fe200078e0a08 */
[----:B------:R-:W-:Y:S01]  /*22d0*/  IABS R40, R10 ;  /* 0x0000000a00287213 */ /* 0x000fe20000000000 */
[----:B------:R-:W-:Y:S01]  /*22e0*/  IMAD R72, R15, R3, R72 ;  /* 0x000000030f487224 */ /* 0x000fe200078e0248 */
[----:B------:R0:W-:Y:S01]  /*22f0*/  STL [R1+0x2000], R9 ;  /* 0x0020000901007387 */ /* 0x0001e20000100800 */
[----:B------:R-:W-:-:S04]  /*2300*/  IMAD.HI.U32 R3, R16, R54, RZ ;  /* 0x0000003610037227 */ /* 0x000fc800078e00ff */
[C---:B------:R-:W-:Y:S02]  /*2310*/  IMAD R44, R15.reuse, R7, R44 ;  /* 0x000000070f2c7224 */ /* 0x040fe400078e022c */
[----:B------:R-:W-:Y:S02]  /*2320*/  IMAD R73, R15, R6, R73 ;  /* 0x000000060f497224 */ /* 0x000fe400078e0249 */
[----:B------:R-:W-:-:S04]  /*2330*/  IMAD.HI.U32 R7, R16, R39, RZ ;  /* 0x0000002710077227 */ /* 0x000fc800078e00ff */
[----:B0-----:R-:W-:Y:S02]  /*2340*/  VIADD R9, R0, 0x19 ;  /* 0x0000001900097836 */ /* 0x001fe40000000000 */
[----:B------:R-:W-:-:S03]  /*2350*/  IMAD.HI.U32 R6, R16, R70, RZ ;  /* 0x0000004610067227 */ /* 0x000fc600078e00ff */
[----:B------:R-:W-:Y:S01]  /*2360*/  IABS R34, R9 ;  /* 0x0000000900227213 */ /* 0x000fe20000000000 */
[----:B------:R-:W-:Y:S02]  /*2370*/  IMAD R55, R15, R8, R55 ;  /* 0x000000080f377224 */ /* 0x000fe400078e0237 */
[----:B------:R-:W-:Y:S02]  /*2380*/  VIADD R2, R0, 0x15 ;  /* 0x0000001500027836 */ /* 0x000fe40000000000 */
[----:B------:R-:W-:-:S03]  /*2390*/  IMAD.HI.U32 R5, R16, R50, RZ ;  /* 0x0000003210057227 */ /* 0x000fc600078e00ff */
[----:B------:R-:W-:Y:S01]  /*23a0*/  IABS R38, R2 ;  /* 0x0000000200267213 */ /* 0x000fe20000000000 */
[----:B------:R-:W-:Y:S01]  /*23b0*/  IMAD.HI.U32 R8, R16, R43, RZ ;  /* 0x0000002b10087227 */ /* 0x000fe200078e00ff */
[----:B------:R0:W-:Y:S03]  /*23c0*/  STL [R1+0x202c], R2 ;  /* 0x00202c0201007387 */ /* 0x0001e60000100800 */
[----:B------:R-:W-:Y:S02]  /*23d0*/  IMAD.MOV R3, RZ, RZ, -R3 ;  /* 0x000000ffff037224 */ /* 0x000fe400078e0a03 */
[C---:B------:R-:W-:Y:S02]  /*23e0*/  VIADD R14, R0.reuse, 0x16 ;  /* 0x00000016000e7836 */ /* 0x040fe40000000000 */
[----:B------:R-:W-:Y:S02]  /*23f0*/  IMAD.MOV R12, RZ, RZ, -R7 ;  /* 0x000000ffff0c7224 */ /* 0x000fe400078e0a07 */
[----:B------:R-:W-:Y:S01]  /*2400*/  VIADD R13, R0, 0x17 ;  /* 0x00000017000d7836 */ /* 0x000fe20000000000 */
[----:B------:R-:W-:Y:S01]  /*2410*/  STL [R1+0x2044], R14 ;  /* 0x0020440e01007387 */ /* 0x000fe20000100800 */
[----:B------:R-:W-:Y:S01]  /*2420*/  IMAD.MOV R6, RZ, RZ, -R6 ;  /* 0x000000ffff067224 */ /* 0x000fe200078e0a06 */
[----:B------:R-:W-:Y:S01]  /*2430*/  IABS R37, R14 ;  /* 0x0000000e00257213 */ /* 0x000fe20000000000 */
[----:B------:R-:W-:Y:S01]  /*2440*/  IMAD.MOV R5, RZ, RZ, -R5 ;  /* 0x000000ffff057224 */ /* 0x000fe200078e0a05 */
[----:B------:R1:W-:Y:S01]  /*2450*/  STL [R1+0x204c], R13 ;  /* 0x00204c0d01007387 */ /* 0x0003e20000100800 */
[----:B------:R-:W-:Y:S01]  /*2460*/  IMAD.MOV R8, RZ, RZ, -R8 ;  /* 0x000000ffff087224 */ /* 0x000fe200078e0a08 */
[----:B------:R-:W-:Y:S01]  /*2470*/  IABS R36, R13 ;  /* 0x0000000d00247213 */ /* 0x000fe20000000000 */
[----:B------:R-:W-:-:S02]  /*2480*/  IMAD R54, R15, R3, R54 ;  /* 0x000000030f367224 */ /* 0x000fc400078e0236 */
[----:B------:R-:W-:Y:S02]  /*2490*/  VIADD R11, R0, 0x18 ;  /* 0x00000018000b7836 */ /* 0x000fe40000000000 */
[----:B------:R-:W-:-:S03]  /*24a0*/  IMAD.HI.U32 R3, R16, R42, RZ ;  /* 0x0000002a10037227 */ /* 0x000fc600078e00ff */
[----:B------:R2:W-:Y:S01]  /*24b0*/  STL [R1+0x2060], R11 ;  /* 0x0020600b01007387 */ /* 0x0005e20000100800 */
[C---:B------:R-:W-:Y:S01]  /*24c0*/  IMAD R39, R15.reuse, R12, R39 ;  /* 0x0000000c0f277224 */ /* 0x040fe200078e0227 */
[----:B------:R-:W-:Y:S01]  /*24d0*/  IABS R35, R11 ;  /* 0x0000000b00237213 */ /* 0x000fe20000000000 */
[----:B------:R-:W-:Y:S01]  /*24e0*/  IMAD R70, R15, R6, R70 ;  /* 0x000000060f467224 */ /* 0x000fe200078e0246 */
[----:B------:R3:W-:Y:S01]  /*24f0*/  STL [R1+0x2064], R9 ;  /* 0x0020640901007387 */ /* 0x0007e20000100800 */
[C---:B0-----:R-:W-:Y:S02]  /*2500*/  VIADD R2, R0.reuse, 0x1a ;  /* 0x0000001a00027836 */ /* 0x041fe40000000000 */
[----:B------:R-:W-:Y:S02]  /*2510*/  VIADD R12, R0, 0x1c ;  /* 0x0000001c000c7836 */ /* 0x000fe40000000000 */
[----:B------:R-:W-:Y:S01]  /*2520*/  IMAD.HI.U32 R6, R16, R47, RZ ;  /* 0x0000002f10067227 */ /* 0x000fe200078e00ff */
[----:B------:R-:W-:Y:S01]  /*2530*/  STL [R1+0x20a0], R2 ;  /* 0x0020a00201007387 */ /* 0x000fe20000100800 */
[----:B------:R-:W-:-:S02]  /*2540*/  IABS R33, R2 ;  /* 0x0000000200217213 */ /* 0x000fc40000000000 */
[C---:B------:R-:W-:Y:S01]  /*2550*/  IMAD R50, R15.reuse, R5, R50 ;  /* 0x000000050f327224 */ /* 0x040fe200078e0232 */
[----:B------:R-:W-:Y:S01]  /*2560*/  IABS R31, R12 ;  /* 0x0000000c001f7213 */ /* 0x000fe20000000000 */
[----:B------:R-:W-:Y:S02]  /*2570*/  IMAD R43, R15, R8, R43 ;  /* 0x000000080f2b7224 */ /* 0x000fe400078e022b */
[----:B------:R-:W-:-:S04]  /*2580*/  IMAD.HI.U32 R7, R16, R34, RZ ;  /* 0x0000002210077227 */ /* 0x000fc800078e00ff */
[----:B-1----:R-:W-:Y:S02]  /*2590*/  VIADD R13, R0, 0x1b ;  /* 0x0000001b000d7836 */ /* 0x002fe40000000000 */
[----:B------:R-:W-:-:S03]  /*25a0*/  IMAD.HI.U32 R5, R16, R41, RZ ;  /* 0x0000002910057227 */ /* 0x000fc600078e00ff */
[----:B------:R-:W-:Y:S01]  /*25b0*/  STL [R1+0x20a8], R13 ;  /* 0x0020a80d01007387 */ /* 0x000fe20000100800 */
[----:B------:R-:W-:Y:S01]  /*25c0*/  IMAD.HI.U32 R8, R16, R38, RZ ;  /* 0x0000002610087227 */ /* 0x000fe200078e00ff */
[----:B------:R-:W-:Y:S02]  /*25d0*/  IABS R32, R13 ;  /* 0x0000000d00207213 */ /* 0x000fe40000000000 */
[----:B------:R-:W-:Y:S01]  /*25e0*/  STL [R1+0x20b0], R12 ;  /* 0x0020b00c01007387 */ /* 0x000fe20000100800 */
[----:B------:R-:W-:Y:S02]  /*25f0*/  IMAD.MOV R3, RZ, RZ, -R3 ;  /* 0x000000ffff037224 */ /* 0x000fe400078e0a03 */
[----:B--2---:R-:W-:Y:S02]  /*2600*/  VIADD R11, R0, 0x1d ;  /* 0x0000001d000b7836 */ /* 0x004fe40000000000 */
[----:B------:R-:W-:Y:S02]  /*2610*/  IMAD.MOV R6, RZ, RZ, -R6 ;  /* 0x000000ffff067224 */ /* 0x000fe400078e0a06 */
[----:B------:R-:W-:Y:S01]  /*2620*/  IMAD.MOV R7, RZ, RZ, -R7 ;  /* 0x000000ffff077224 */ /* 0x000fe200078e0a07 */
[----:B------:R0:W-:Y:S01]  /*2630*/  STL [R1+0x20ac], R11 ;  /* 0x0020ac0b01007387 */ /* 0x0001e20000100800 */
[----:B------:R-:W-:Y:S01]  /*2640*/  IMAD.MOV R10, RZ, RZ, -R5 ;  /* 0x000000ffff0a7224 */ /* 0x000fe200078e0a05 */
[----:B------:R-:W-:Y:S01]  /*2650*/  IABS R30, R11 ;  /* 0x0000000b001e7213 */ /* 0x000fe20000000000 */
[----:B------:R-:W-:-:S02]  /*2660*/  IMAD.MOV R8, RZ, RZ, -R8 ;  /* 0x000000ffff087224 */ /* 0x000fc400078e0a08 */
[----:B------:R-:W-:Y:S02]  /*2670*/  IMAD R42, R15, R3, R42 ;  /* 0x000000030f2a7224 */ /* 0x000fe400078e022a */
[----:B------:R-:W-:-:S04]  /*2680*/  IMAD.HI.U32 R3, R16, R37, RZ ;  /* 0x0000002510037227 */ /* 0x000fc800078e00ff */
[C---:B------:R-:W-:Y:S02]  /*2690*/  IMAD R47, R15.reuse, R6, R47 ;  /* 0x000000060f2f7224 */ /* 0x040fe400078e022f */
[----:B------:R-:W-:Y:S02]  /*26a0*/  IMAD R34, R15, R7, R34 ;  /* 0x000000070f227224 */ /* 0x000fe400078e0222 */
[C---:B---3--:R-:W-:Y:S02]  /*26b0*/  VIADD R9, R0.reuse, 0x1e ;  /* 0x0000001e00097836 */ /* 0x048fe40000000000 */
[----:B0-----:R-:W-:Y:S02]  /*26c0*/  VIADD R11, R0, 0x21 ;  /* 0x00000021000b7836 */ /* 0x001fe40000000000 */
[----:B------:R-:W-:Y:S01]  /*26d0*/  IMAD.HI.U32 R6, R16, R40, RZ ;  /* 0x0000002810067227 */ /* 0x000fe200078e00ff */
[----:B------:R0:W-:Y:S01]  /*26e0*/  STL [R1+0x20b8], R9 ;  /* 0x0020b80901007387 */ /* 0x0001e20000100800 */
[----:B------:R-:W-:-:S02]  /*26f0*/  IABS R29, R9 ;  /* 0x00000009001d7213 */ /* 0x000fc40000000000 */
[C---:B------:R-:W-:Y:S01]  /*2700*/  IMAD R41, R15.reuse, R10, R41 ;  /* 0x0000000a0f297224 */ /* 0x040fe200078e0229 */
[----:B------:R-:W-:Y:S01]  /*2710*/  IABS R26, R11 ;  /* 0x0000000b001a7213 */ /* 0x000fe20000000000 */
[----:B------:R-:W-:Y:S02]  /*2720*/  IMAD R38, R15, R8, R38 ;  /* 0x000000080f267224 */ /* 0x000fe400078e0226 */
[----:B------:R-:W-:Y:S02]  /*2730*/  VIADD R2, R0, 0x1f ;  /* 0x0000001f00027836 */ /* 0x000fe40000000000 */
[----:B------:R-:W-:-:S03]  /*2740*/  IMAD.HI.U32 R7, R16, R31, RZ ;  /* 0x0000001f10077227 */ /* 0x000fc600078e00ff */
[----:B------:R1:W-:Y:S01]  /*2750*/  STL [R1+0x20b4], R2 ;  /* 0x0020b40201007387 */ /* 0x0003e20000100800 */
[----:B------:R-:W-:Y:S01]  /*2760*/  IMAD.HI.U32 R8, R16, R33, RZ ;  /* 0x0000002110087227 */ /* 0x000fe200078e00ff */
[----:B------:R-:W-:-:S03]  /*2770*/  IABS R27, R2 ;  /* 0x00000002001b7213 */ /* 0x000fc60000000000 */
[----:B------:R-:W-:Y:S02]  /*2780*/  IMAD.MOV R10, RZ, RZ, -R3 ;  /* 0x000000ffff0a7224 */ /* 0x000fe400078e0a03 */
[C---:B------:R-:W-:Y:S02]  /*2790*/  VIADD R12, R0.reuse, 0x20 ;  /* 0x00000020000c7836 */ /* 0x040fe40000000000 */
[----:B------:R-:W-:Y:S02]  /*27a0*/  IMAD.MOV R6, RZ, RZ, -R6 ;  /* 0x000000ffff067224 */ /* 0x000fe400078e0a06 */
[----:B------:R-:W-:Y:S01]  /*27b0*/  IMAD.MOV R7, RZ, RZ, -R7 ;  /* 0x000000ffff077224 */ /* 0x000fe200078e0a07 */
[----:B------:R-:W-:Y:S01]  /*27c0*/  STL [R1+0x2094], R12 ;  /* 0x0020940c01007387 */ /* 0x000fe20000100800 */
[----:B------:R-:W-:Y:S01]  /*27d0*/  IMAD.MOV R8, RZ, RZ, -R8 ;  /* 0x000000ffff087224 */ /* 0x000fe200078e0a08 */
[----:B------:R-:W-:Y:S01]  /*27e0*/  IABS R28, R12 ;  /* 0x0000000c001c7213 */ /* 0x000fe20000000000 */
[----:B------:R-:W-:Y:S01]  /*27f0*/  IMAD R37, R15, R10, R37 ;  /* 0x0000000a0f257224 */ /* 0x000fe200078e0225 */
[----:B------:R2:W-:Y:S01]  /*2800*/  STL [R1+0x2090], R11 ;  /* 0x0020900b01007387 */ /* 0x0005e20000100800 */
[----:B------:R-:W-:-:S02]  /*2810*/  VIADD R10, R0, 0x22 ;  /* 0x00000022000a7836 */ /* 0x000fc40000000000 */
[C---:B0-----:R-:W-:Y:S02]  /*2820*/  VIADD R9, R0.reuse, 0x23 ;  /* 0x0000002300097836 */ /* 0x041fe40000000000 */
[C---:B------:R-:W-:Y:S01]  /*2830*/  IMAD R40, R15.reuse, R6, R40 ;  /* 0x000000060f287224 */ /* 0x040fe200078e0228 */
[----:B------:R0:W-:Y:S01]  /*2840*/  STL [R1+0x209c], R10 ;  /* 0x00209c0a01007387 */ /* 0x0001e20000100800 */
[----:B------:R-:W-:Y:S01]  /*2850*/  IMAD R31, R15, R7, R31 ;  /* 0x000000070f1f7224 */ /* 0x000fe200078e021f */
[----:B------:R-:W-:Y:S01]  /*2860*/  IABS R25, R10 ;  /* 0x0000000a00197213 */ /* 0x000fe20000000000 */
[C---:B-1----:R-:W-:Y:S01]  /*2870*/  VIADD R2, R0.reuse, 0x24 ;  /* 0x0000002400027836 */ /* 0x042fe20000000000 */
[----:B------:R1:W-:Y:S01]  /*2880*/  STL [R1+0x2098], R9 ;  /* 0x0020980901007387 */ /* 0x0003e20000100800 */
[----:B--2---:R-:W-:Y:S01]  /*2890*/  VIADD R11, R0, 0x26 ;  /* 0x00000026000b7836 */ /* 0x004fe20000000000 */
[----:B------:R-:W-:Y:S01]  /*28a0*/  IABS R24, R9 ;  /* 0x0000000900187213 */ /* 0x000fe20000000000 */
[----:B------:R-:W-:Y:S01]  /*28b0*/  IMAD.HI.U32 R6, R16, R35, RZ ;  /* 0x0000002310067227 */ /* 0x000fe200078e00ff */
[----:B------:R2:W-:Y:S01]  /*28c0*/  STL [R1+0x20a4], R2 ;  /* 0x0020a40201007387 */ /* 0x0005e20000100800 */
[----:B------:R-:W-:-:S02]  /*28d0*/  IABS R23, R2 ;  /* 0x0000000200177213 */ /* 0x000fc40000000000 */
[----:B------:R-:W-:Y:S01]  /*28e0*/  IMAD R33, R15, R8, R33 ;  /* 0x000000080f217224 */ /* 0x000fe200078e0221 */
[----:B------:R-:W-:Y:S01]  /*28f0*/  IABS R21, R11 ;  /* 0x0000000b00157213 */ /* 0x000fe20000000000 */
[----:B------:R-:W-:-:S04]  /*2900*/  IMAD.HI.U32 R7, R16, R26, RZ ;  /* 0x0000001a10077227 */ /* 0x000fc800078e00ff */
[----:B------:R-:W-:Y:S02]  /*2910*/  VIADD R12, R0, 0x25 ;  /* 0x00000025000c7836 */ /* 0x000fe40000000000 */
[----:B------:R-:W-:-:S03]  /*2920*/  IMAD.HI.U32 R8, R16, R32, RZ ;  /* 0x0000002010087227 */ /* 0x000fc600078e00ff */
[----:B------:R3:W-:Y:S01]  /*2930*/  STL [R1+0x207c], R12 ;  /* 0x00207c0c01007387 */ /* 0x0007e20000100800 */
[----:B------:R-:W-:Y:S01]  /*2940*/  IMAD.HI.U32 R5, R16, R36, RZ ;  /* 0x0000002410057227 */ /* 0x000fe200078e00ff */
[----:B------:R-:W-:Y:S02]  /*2950*/  IABS R22, R12 ;  /* 0x0000000c00167213 */ /* 0x000fe40000000000 */
[----:B------:R2:W-:Y:S01]  /*2960*/  STL [R1+0x2084], R11 ;  /* 0x0020840b01007387 */ /* 0x0005e20000100800 */
[C---:B0-----:R-:W-:Y:S02]  /*2970*/  VIADD R10, R0.reuse, 0x27 ;  /* 0x00000027000a7836 */ /* 0x041fe40000000000 */
[----:B------:R-:W-:Y:S02]  /*2980*/  IMAD.MOV R6, RZ, RZ, -R6 ;  /* 0x000000ffff067224 */ /* 0x000fe400078e0a06 */
[----:B------:R-:W-:Y:S01]  /*2990*/  IMAD.MOV R7, RZ, RZ, -R7 ;  /* 0x000000ffff077224 */ /* 0x000fe200078e0a07 */
[----:B------:R-:W-:Y:S01]  /*29a0*/  STL [R1+0x2080], R10 ;  /* 0x0020800a01007387 */ /* 0x000fe20000100800 */
[----:B-1----:R-:W-:Y:S01]  /*29b0*/  VIADD R9, R0, 0x28 ;  /* 0x0000002800097836 */ /* 0x002fe20000000000 */
[----:B------:R-:W-:Y:S01]  /*29c0*/  IABS R20, R10 ;  /* 0x0000000a00147213 */ /* 0x000fe20000000000 */
[----:B------:R-:W-:-:S02]  /*29d0*/  IMAD.MOV R8, RZ, RZ, -R8 ;  /* 0x000000ffff087224 */ /* 0x000fc400078e0a08 */
[----:B--2---:R-:W-:Y:S01]  /*29e0*/  VIADD R2, R0, 0x29 ;  /* 0x0000002900027836 */ /* 0x004fe20000000000 */
[----:B------:R-:W-:Y:S01]  /*29f0*/  STL [R1+0x208c], R9 ;  /* 0x00208c0901007387 */ /* 0x000fe20000100800 */
[----:B------:R-:W-:Y:S01]  /*2a00*/  IMAD.HI.U32 R3, R16, R27, RZ ;  /* 0x0000001b10037227 */ /* 0x000fe200078e00ff */
[----:B------:R-:W-:Y:S02]  /*2a10*/  IABS R19, R9 ;  /* 0x0000000900137213 */ /* 0x000fe40000000000 */
[----:B------:R-:W-:Y:S01]  /*2a20*/  STL [R1+0x2088], R2 ;  /* 0x0020880201007387 */ /* 0x000fe20000100800 */
[C---:B---3--:R-:W-:Y:S01]  /*2a30*/  VIADD R12, R0.reuse, 0x2a ;  /* 0x0000002a000c7836 */ /* 0x048fe20000000000 */
[----:B------:R-:W-:Y:S01]  /*2a40*/  IABS R18, R2 ;  /* 0x0000000200127213 */ /* 0x000fe20000000000 */
[----:B------:R-:W-:Y:S02]  /*2a50*/  IMAD.MOV R5, RZ, RZ, -R5 ;  /* 0x000000ffff057224 */ /* 0x000fe400078e0a05 */
[----:B------:R-:W-:Y:S01]  /*2a60*/  VIADD R11, R0, 0x2b ;  /* 0x0000002b000b7836 */ /* 0x000fe20000000000 */
[----:B------:R-:W-:Y:S01]  /*2a70*/  STL [R1+0x206c], R12 ;  /* 0x00206c0c01007387 */ /* 0x000fe20000100800 */
[C---:B------:R-:W-:Y:S01]  /*2a80*/  IMAD R35, R15.reuse, R6, R35 ;  /* 0x000000060f237224 */ /* 0x040fe200078e0223 */
[----:B------:R-:W-:Y:S01]  /*2a90*/  IABS R17, R12 ;  /* 0x0000000c00117213 */ /* 0x000fe20000000000 */
[----:B------:R-:W-:Y:S01]  /*2aa0*/  IMAD R26, R15, R7, R26 ;  /* 0x000000070f1a7224 */ /* 0x000fe200078e021a */
[----:B------:R0:W-:Y:S01]  /*2ab0*/  STL [R1+0x2068], R11 ;  /* 0x0020680b01007387 */ /* 0x0001e20000100800 */
[----:B------:R-:W-:-:S04]  /*2ac0*/  IMAD.HI.U32 R6, R16, R30, RZ ;  /* 0x0000001e10067227 */ /* 0x000fc800078e00ff */
[----:B------:R-:W-:Y:S02]  /*2ad0*/  IMAD R32, R15, R8, R32 ;  /* 0x000000080f207224 */ /* 0x000fe400078e0220 */
[----:B------:R-:W-:Y:S01]  /*2ae0*/  IMAD.HI.U32 R7, R16, R21, RZ ;  /* 0x0000001510077227 */ /* 0x000fe200078e00ff */
[----:B0-----:R-:W-:-:S03]  /*2af0*/  IABS R11, R11 ;  /* 0x0000000b000b7213 */ /* 0x001fc60000000000 */
[----:B------:R-:W-:Y:S02]  /*2b00*/  IMAD.MOV R3, RZ, RZ, -R3 ;  /* 0x000000ffff037224 */ /* 0x000fe400078e0a03 */
[----:B------:R-:W-:-:S04]  /*2b10*/  IMAD.HI.U32 R8, R16, R28, RZ ;  /* 0x0000001c10087227 */ /* 0x000fc800078e00ff */
[----:B------:R-:W-:Y:S02]  /*2b20*/  IMAD R36, R15, R5, R36 ;  /* 0x000000050f247224 */ /* 0x000fe400078e0224 */
[----:B------:R-:W-:-:S04]  /*2b30*/  IMAD.HI.U32 R5, R16, R29, RZ ;  /* 0x0000001d10057227 */ /* 0x000fc800078e00ff */
[----:B------:R-:W-:Y:S02]  /*2b40*/  IMAD.MOV R6, RZ, RZ, -R6 ;  /* 0x000000ffff067224 */ /* 0x000fe400078e0a06 */
[----:B------:R-:W-:Y:S02]  /*2b50*/  IMAD.MOV R7, RZ, RZ, -R7 ;  /* 0x000000ffff077224 */ /* 0x000fe400078e0a07 */
[----:B------:R-:W-:Y:S02]  /*2b60*/  IMAD R27, R15, R3, R27 ;  /* 0x000000030f1b7224 */ /* 0x000fe400078e021b */
[----:B------:R-:W-:Y:S02]  /*2b70*/  IMAD.MOV R8, RZ, RZ, -R8 ;  /* 0x000000ffff087224 */ /* 0x000fe400078e0a08 */
[----:B------:R-:W-:-:S04]  /*2b80*/  IMAD.HI.U32 R3, R16, R23, RZ ;  /* 0x0000001710037227 */ /* 0x000fc800078e00ff */
[----:B------:R-:W-:Y:S02]  /*2b90*/  IMAD.MOV R5, RZ, RZ, -R5 ;  /* 0x000000ffff057224 */ /* 0x000fe400078e0a05 */
[C---:B------:R-:W-:Y:S02]  /*2ba0*/  IMAD R30, R15.reuse, R6, R30 ;  /* 0x000000060f1e7224 */ /* 0x040fe400078e021e */
[----:B------:R-:W-:Y:S02]  /*2bb0*/  IMAD R21, R15, R7, R21 ;  /* 0x000000070f157224 */ /* 0x000fe400078e0215 */
[----:B------:R-:W-:-:S04]  /*2bc0*/  IMAD.HI.U32 R6, R16, R25, RZ ;  /* 0x0000001910067227 */ /* 0x000fc800078e00ff */
[----:B------:R-:W-:Y:S02]  /*2bd0*/  IMAD R28, R15, R8, R28 ;  /* 0x000000080f1c7224 */ /* 0x000fe400078e021c */
[----:B------:R-:W-:-:S04]  /*2be0*/  IMAD.HI.U32 R7, R16, R11, RZ ;  /* 0x0000000b10077227 */ /* 0x000fc800078e00ff */
[----:B------:R-:W-:Y:S02]  /*2bf0*/  IMAD.MOV R3, RZ, RZ, -R3 ;  /* 0x000000ffff037224 */ /* 0x000fe400078e0a03 */
[----:B------:R-:W-:-:S04]  /*2c00*/  IMAD.HI.U32 R8, R16, R22, RZ ;  /* 0x0000001610087227 */ /* 0x000fc800078e00ff */
[----:B------:R-:W-:Y:S02]  /*2c10*/  IMAD R29, R15, R5, R29 ;  /* 0x000000050f1d7224 */ /* 0x000fe400078e021d */
[----:B------:R-:W-:-:S04]  /*2c20*/  IMAD.HI.U32 R5, R16, R24, RZ ;  /* 0x0000001810057227 */ /* 0x000fc800078e00ff */
[----:B------:R-:W-:Y:S02]  /*2c30*/  IMAD.MOV R6, RZ, RZ, -R6 ;  /* 0x000000ffff067224 */ /* 0x000fe400078e0a06 */
[----:B------:R-:W-:Y:S02]  /*2c40*/  IMAD.MOV R7, RZ, RZ, -R7 ;  /* 0x000000ffff077224 */ /* 0x000fe400078e0a07 */
[C---:B------:R-:W-:Y:S02]  /*2c50*/  VIADD R46, R0.reuse, 0x2f ;  /* 0x0000002f002e7836 */ /* 0x040fe40000000000 */
[----:B------:R-:W-:Y:S02]  /*2c60*/  IMAD R23, R15, R3, R23 ;  /* 0x000000030f177224 */ /* 0x000fe400078e0217 */
[----:B------:R-:W-:Y:S02]  /*2c70*/  IMAD.MOV R8, RZ, RZ, -R8 ;  /* 0x000000ffff087224 */ /* 0x000fe400078e0a08 */
[----:B------:R-:W-:-:S02]  /*2c80*/  VIADD R2, R0, 0x2e ;  /* 0x0000002e00027836 */ /* 0x000fc40000000000 */
[----:B------:R-:W-:-:S04]  /*2c90*/  IMAD.HI.U32 R3, R16, R18, RZ ;  /* 0x0000001210037227 */ /* 0x000fc800078e00ff */
[----:B------:R-:W-:Y:S02]  /*2ca0*/  IMAD.MOV R5, RZ, RZ, -R5 ;  /* 0x000000ffff057224 */ /* 0x000fe400078e0a05 */
[----:B------:R-:W-:Y:S02]  /*2cb0*/  VIADD R10, R0, 0x2c ;  /* 0x0000002c000a7836 */ /* 0x000fe40000000000 */
[C---:B------:R-:W-:Y:S02]  /*2cc0*/  IMAD R25, R15.reuse, R6, R25 ;  /* 0x000000060f197224 */ /* 0x040fe400078e0219 */
[C---:B------:R-:W-:Y:S01]  /*2cd0*/  IMAD R11, R15.reuse, R7, R11 ;  /* 0x000000070f0b7224 */ /* 0x040fe200078e020b */
[----:B------:R-:W-:Y:S01]  /*2ce0*/  IABS R7, R46 ;  /* 0x0000002e00077213 */ /* 0x000fe20000000000 */
[----:B------:R-:W-:Y:S01]  /*2cf0*/  IMAD.HI.U32 R6, R16, R20, RZ ;  /* 0x0000001410067227 */ /* 0x000fe200078e00ff */
[----:B------:R0:W-:Y:S03]  /*2d00*/  STL [R1+0x2074], R10 ;  /* 0x0020740a01007387 */ /* 0x0001e60000100800 */
[----:B------:R-:W-:Y:S01]  /*2d10*/  IMAD R22, R15, R8, R22 ;  /* 0x000000080f167224 */ /* 0x000fe200078e0216 */
[----:B------:R-:W-:Y:S01]  /*2d20*/  IABS R8, R2 ;  /* 0x0000000200087213 */ /* 0x000fe20000000000 */
[----:B------:R-:W-:-:S02]  /*2d30*/  IMAD.MOV R3, RZ, RZ, -R3 ;  /* 0x000000ffff037224 */ /* 0x000fc400078e0a03 */
[----:B------:R-:W-:Y:S02]  /*2d40*/  VIADD R9, R0, 0x2d ;  /* 0x0000002d00097836 */ /* 0x000fe40000000000 */
[C---:B------:R-:W-:Y:S01]  /*2d50*/  IMAD R24, R15.reuse, R5, R24 ;  /* 0x000000050f187224 */ /* 0x040fe200078e0218 */
[----:B0-----:R-:W-:Y:S01]  /*2d60*/  IABS R10, R10 ;  /* 0x0000000a000a7213 */ /* 0x001fe20000000000 */
[----:B------:R-:W-:Y:S01]  /*2d70*/  IMAD.HI.U32 R5, R16, R19, RZ ;  /* 0x0000001310057227 */ /* 0x000fe200078e00ff */
[----:B------:R0:W-:Y:S03]  /*2d80*/  STL [R1+0x2070], R9 ;  /* 0x0020700901007387 */ /* 0x0001e60000100800 */
[----:B------:R-:W-:Y:S01]  /*2d90*/  IMAD.MOV R6, RZ, RZ, -R6 ;  /* 0x000000ffff067224 */ /* 0x000fe200078e0a06 */
[----:B------:R1:W-:Y:S01]  /*2da0*/  STL [R1+0x2078], R2 ;  /* 0x0020780201007387 */ /* 0x0003e20000100800 */
[----:B------:R-:W-:-:S02]  /*2db0*/  IMAD R18, R15, R3, R18 ;  /* 0x000000030f127224 */ /* 0x000fc400078e0212 */
[C---:B------:R-:W-:Y:S01]  /*2dc0*/  IMAD.HI.U32 R48, R16.reuse, R7, RZ ;  /* 0x0000000710307227 */ /* 0x040fe200078e00ff */
[----:B------:R2:W-:Y:S01]  /*2dd0*/  STL [R1+0x2048], R46 ;  /* 0x0020482e01007387 */ /* 0x0005e20000100800 */
[----:B0-----:R-:W-:Y:S02]  /*2de0*/  IABS R9, R9 ;  /* 0x0000000900097213 */ /* 0x001fe40000000000 */
[----:B------:R-:W-:-:S04]  /*2df0*/  IMAD.HI.U32 R3, R16, R8, RZ ;  /* 0x0000000810037227 */ /* 0x000fc800078e00ff */
[----:B------:R-:W-:Y:S02]  /*2e00*/  IMAD.MOV R5, RZ, RZ, -R5 ;  /* 0x000000ffff057224 */ /* 0x000fe400078e0a05 */
[----:B------:R-:W-:Y:S02]  /*2e10*/  IMAD R20, R15, R6, R20 ;  /* 0x000000060f147224 */ /* 0x000fe400078e0214 */
[----:B------:R-:W-:-:S04]  /*2e20*/  IMAD.HI.U32 R6, R16, R10, RZ ;  /* 0x0000000a10067227 */ /* 0x000fc800078e00ff */
[----:B------:R-:W-:Y:S02]  /*2e30*/  IMAD.MOV R48, RZ, RZ, -R48 ;  /* 0x000000ffff307224 */ /* 0x000fe400078e0a30 */
[C---:B------:R-:W-:Y:S02]  /*2e40*/  VIADD R53, R0.reuse, 0x34 ;  /* 0x0000003400357836 */ /* 0x040fe40000000000 */
[----:B------:R-:W-:Y:S02]  /*2e50*/  IMAD.MOV R3, RZ, RZ, -R3 ;  /* 0x000000ffff037224 */ /* 0x000fe400078e0a03 */
[C---:B------:R-:W-:Y:S02]  /*2e60*/  VIADD R14, R0.reuse, 0x31 ;  /* 0x00000031000e7836 */ /* 0x040fe40000000000 */
[----:B------:R-:W-:Y:S02]  /*2e70*/  IMAD R19, R15, R5, R19 ;  /* 0x000000050f137224 */ /* 0x000fe400078e0213 */
[----:B------:R-:W-:-:S02]  /*2e80*/  VIADD R45, R0, 0x30 ;  /* 0x00000030002d7836 */ /* 0x000fc40000000000 */
[----:B-1----:R-:W-:Y:S02]  /*2e90*/  VIADD R2, R0, 0x33 ;  /* 0x0000003300027836 */ /* 0x002fe40000000000 */
[----:B------:R-:W-:Y:S01]  /*2ea0*/  IMAD.HI.U32 R5, R16, R9, RZ ;  /* 0x0000000910057227 */ /* 0x000fe200078e00ff */
[----:B------:R0:W-:Y:S02]  /*2eb0*/  STL [R1+0x2054], R45 ;  /* 0x0020542d01007387 */ /* 0x0001e40000100800 */
[----:B--2---:R-:W-:Y:S01]  /*2ec0*/  IABS R46, R2 ;  /* 0x00000002002e7213 */ /* 0x004fe20000000000 */
[----:B------:R-:W-:Y:S01]  /*2ed0*/  IMAD.MOV R6, RZ, RZ, -R6 ;  /* 0x000000ffff067224 */ /* 0x000fe200078e0a06 */
[----:B------:R-:W-:Y:S01]  /*2ee0*/  STL [R1+0x2050], R14 ;  /* 0x0020500e01007387 */ /* 0x000fe20000100800 */
[----:B------:R-:W-:Y:S02]  /*2ef0*/  VIADD R13, R0, 0x32 ;  /* 0x00000032000d7836 */ /* 0x000fe40000000000 */
[C---:B------:R-:W-:Y:S01]  /*2f00*/  IMAD R7, R15.reuse, R48, R7 ;  /* 0x000000300f077224 */ /* 0x040fe200078e0207 */
[----:B------:R-:W-:Y:S01]  /*2f10*/  IABS R48, R53 ;  /* 0x0000003500307213 */ /* 0x000fe20000000000 */
[----:B------:R-:W-:Y:S01]  /*2f20*/  IMAD R8, R15, R3, R8 ;  /* 0x000000030f087224 */ /* 0x000fe200078e0208 */
[----:B------:R-:W-:Y:S01]  /*2f30*/  IABS R3, R14 ;  /* 0x0000000e00037213 */ /* 0x000fe20000000000 */
[----:B------:R-:W-:Y:S01]  /*2f40*/  IMAD.MOV R5, RZ, RZ, -R5 ;  /* 0x000000ffff057224 */ /* 0x000fe200078e0a05 */
[----:B------:R1:W-:Y:S01]  /*2f50*/  STL [R1+0x205c], R13 ;  /* 0x00205c0d01007387 */ /* 0x0003e20000100800 */
[----:B------:R-:W-:-:S03]  /*2f60*/  IMAD.HI.U32 R12, R16, R17, RZ ;  /* 0x00000011100c7227 */ /* 0x000fc600078e00ff */
[----:B------:R2:W-:Y:S01]  /*2f70*/  STL [R1+0x2058], R2 ;  /* 0x0020580201007387 */ /* 0x0005e20000100800 */
[----:B------:R-:W-:Y:S01]  /*2f80*/  IMAD R10, R15, R6, R10 ;  /* 0x000000060f0a7224 */ /* 0x000fe200078e020a */
[----:B------:R-:W-:Y:S01]  /*2f90*/  IABS R6, R45 ;  /* 0x0000002d00067213 */ /* 0x000fe20000000000 */
[C---:B------:R-:W-:Y:S01]  /*2fa0*/  VIADD R49, R0.reuse, 0x35 ;  /* 0x0000003500317836 */ /* 0x040fe20000000000 */
[----:B0-----:R-:W-:Y:S01]  /*2fb0*/  IABS R45, R13 ;  /* 0x0000000d002d7213 */ /* 0x001fe20000000000 */
[----:B------:R-:W-:Y:S01]  /*2fc0*/  VIADD R51, R0, 0x36 ;  /* 0x0000003600337836 */ /* 0x000fe20000000000 */
[----:B------:R-:W-:Y:S01]  /*2fd0*/  STL [R1+0x2034], R53 ;  /* 0x0020343501007387 */ /* 0x000fe20000100800 */
[----:B------:R-:W-:-:S03]  /*2fe0*/  IMAD.HI.U32 R56, R16, R48, RZ ;  /* 0x0000003010387227 */ /* 0x000fc600078e00ff */
[----:B------:R0:W-:Y:S01]  /*2ff0*/  STL [R1+0x2030], R49 ;  /* 0x0020303101007387 */ /* 0x0001e20000100800 */
[----:B------:R-:W-:Y:S02]  /*3000*/  IMAD R9, R15, R5, R9 ;  /* 0x000000050f097224 */ /* 0x000fe400078e0209 */
[----:B-1----:R-:W-:Y:S01]  /*3010*/  IMAD.HI.U32 R13, R16, R3, RZ ;  /* 0x00000003100d7227 */ /* 0x002fe200078e00ff */
[----:B------:R1:W-:Y:S03]  /*3020*/  STL [R1+0x203c], R51 ;  /* 0x00203c3301007387 */ /* 0x0003e60000100800 */
[----:B--2---:R-:W-:Y:S02]  /*3030*/  VIADD R2, R0, 0x38 ;  /* 0x0000003800027836 */ /* 0x004fe40000000000 */
[----:B------:R-:W-:Y:S01]  /*3040*/  IMAD.MOV R12, RZ, RZ, -R12 ;  /* 0x000000ffff0c7224 */ /* 0x000fe200078e0a0c */
[----:B0-----:R-:W-:Y:S01]  /*3050*/  IABS R49, R49 ;  /* 0x0000003100317213 */ /* 0x001fe20000000000 */
[----:B------:R-:W-:Y:S01]  /*3060*/  IMAD.HI.U32 R5, R16, R46, RZ ;  /* 0x0000002e10057227 */ /* 0x000fe200078e00ff */
[----:B------:R-:W-:-:S02]  /*3070*/  IABS R53, R2 ;  /* 0x0000000200357213 */ /* 0x000fc40000000000 */
[----:B-1----:R-:W-:Y:S01]  /*3080*/  IABS R51, R51 ;  /* 0x0000003300337213 */ /* 0x002fe20000000000 */
[C---:B------:R-:W-:Y:S02]  /*3090*/  VIADD R52, R0.reuse, 0x37 ;  /* 0x0000003700347836 */ /* 0x040fe40000000000 */
[----:B------:R-:W-:Y:S02]  /*30a0*/  IMAD.MOV R56, RZ, RZ, -R56 ;  /* 0x000000ffff387224 */ /* 0x000fe400078e0a38 */
[----:B------:R-:W-:Y:S01]  /*30b0*/  VIADD R60, R0, 0x39 ;  /* 0x00000039003c7836 */ /* 0x000fe20000000000 */
[----:B------:R0:W-:Y:S01]  /*30c0*/  STL [R1+0x2038], R52 ;  /* 0x0020383401007387 */ /* 0x0001e20000100800 */
[----:B------:R-:W-:Y:S02]  /*30d0*/  IMAD.MOV R13, RZ, RZ, -R13 ;  /* 0x000000ffff0d7224 */ /* 0x000fe400078e0a0d */
[----:B------:R-:W-:Y:S01]  /*30e0*/  IMAD R17, R15, R12, R17 ;  /* 0x0000000c0f117224 */ /* 0x000fe200078e0211 */
[----:B------:R-:W-:Y:S01]  /*30f0*/  STL [R1+0x2040], R2 ;  /* 0x0020400201007387 */ /* 0x000fe20000100800 */
[----:B------:R-:W-:-:S03]  /*3100*/  IMAD.HI.U32 R14, R16, R6, RZ ;  /* 0x00000006100e7227 */ /* 0x000fc600078e00ff */
[----:B------:R-:W-:Y:S01]  /*3110*/  STL [R1+0x2018], R60 ;  /* 0x0020183c01007387 */ /* 0x000fe20000100800 */
[----:B------:R-:W-:Y:S01]  /*3120*/  IMAD.MOV R5, RZ, RZ, -R5 ;  /* 0x000000ffff057224 */ /* 0x000fe200078e0a05 */
[----:B0-----:R-:W-:Y:S01]  /*3130*/  IABS R52, R52 ;  /* 0x0000003400347213 */ /* 0x001fe20000000000 */
[----:B------:R-:W-:-:S04]  /*3140*/  IMAD.HI.U32 R12, R16, R45, RZ ;  /* 0x0000002d100c7227 */ /* 0x000fc800078e00ff */
[C---:B------:R-:W-:Y:S02]  /*3150*/  VIADD R57, R0.reuse, 0x3a ;  /* 0x0000003a00397836 */ /* 0x040fe40000000000 */
[C---:B------:R-:W-:Y:S01]  /*3160*/  IMAD R48, R15.reuse, R56, R48 ;  /* 0x000000380f307224 */ /* 0x040fe200078e0230 */
[----:B------:R-:W-:Y:S01]  /*3170*/  IABS R56, R60 ;  /* 0x0000003c00387213 */ /* 0x000fe20000000000 */
[----:B------:R-:W-:Y:S01]  /*3180*/  VIADD R58, R0, 0x3b ;  /* 0x0000003b003a7836 */ /* 0x000fe20000000000 */
[----:B------:R0:W-:Y:S01]  /*3190*/  STL [R1+0x2020], R57 ;  /* 0x0020203901007387 */ /* 0x0001e20000100800 */
[C---:B------:R-:W-:Y:S02]  /*31a0*/  IMAD R3, R15.reuse, R13, R3 ;  /* 0x0000000d0f037224 */ /* 0x040fe400078e0203 */
[----:B------:R-:W-:Y:S01]  /*31b0*/  IMAD.MOV R14, RZ, RZ, -R14 ;  /* 0x000000ffff0e7224 */ /* 0x000fe200078e0a0e */
[----:B------:R1:W-:Y:S01]  /*31c0*/  STL [R1+0x201c], R58 ;  /* 0x00201c3a01007387 */ /* 0x0003e20000100800 */
[----:B------:R-:W-:-:S02]  /*31d0*/  IMAD R46, R15, R5, R46 ;  /* 0x000000050f2e7224 */ /* 0x000fc400078e022e */
[----:B------:R-:W-:Y:S01]  /*31e0*/  IMAD.HI.U32 R13, R16, R51, RZ ;  /* 0x00000033100d7227 */ /* 0x000fe200078e00ff */
[----:B0-----:R-:W-:-:S03]  /*31f0*/  IABS R57, R57 ;  /* 0x0000003900397213 */ /* 0x001fc60000000000 */
[----:B------:R-:W-:Y:S02]  /*3200*/  VIADD R2, R0, 0x3d ;  /* 0x0000003d00027836 */ /* 0x000fe40000000000 */
[----:B------:R-:W-:Y:S01]  /*3210*/  IMAD.MOV R12, RZ, RZ, -R12 ;  /* 0x000000ffff0c7224 */ /* 0x000fe200078e0a0c */
[----:B-1----:R-:W-:Y:S01]  /*3220*/  IABS R58, R58 ;  /* 0x0000003a003a7213 */ /* 0x002fe20000000000 */
[----:B------:R-:W-:Y:S01]  /*3230*/  IMAD.HI.U32 R5, R16, R53, RZ ;  /* 0x0000003510057227 */ /* 0x000fe200078e00ff */
[----:B------:R-:W-:-:S03]  /*3240*/  IABS R60, R2 ;  /* 0x00000002003c7213 */ /* 0x000fc60000000000 */
[----:B------:R-:W-:Y:S02]  /*3250*/  VIADD R59, R0, 0x3c ;  /* 0x0000003c003b7836 */ /* 0x000fe40000000000 */
[----:B------:R-:W-:Y:S02]  /*3260*/  IMAD R6, R15, R14, R6 ;  /* 0x0000000e0f067224 */ /* 0x000fe400078e0206 */
[----:B------:R-:W-:Y:S01]  /*3270*/  IMAD.MOV R13, RZ, RZ, -R13 ;  /* 0x000000ffff0d7224 */ /* 0x000fe200078e0a0d */
[----:B------:R0:W-:Y:S01]  /*3280*/  STL [R1+0x2028], R59 ;  /* 0x0020283b01007387 */ /* 0x0001e20000100800 */
[----:B------:R-:W-:-:S03]  /*3290*/  IMAD.HI.U32 R62, R16, R56, RZ ;  /* 0x00000038103e7227 */ /* 0x000fc600078e00ff */
[----:B------:R-:W-:Y:S01]  /*32a0*/  STL [R1+0x2024], R2 ;  /* 0x0020240201007387 */ /* 0x000fe20000100800 */
[----:B------:R-:W-:Y:S02]  /*32b0*/  IMAD R45, R15, R12, R45 ;  /* 0x0000000c0f2d7224 */ /* 0x000fe400078e022d */
[----:B------:R-:W-:Y:S01]  /*32c0*/  IMAD.HI.U32 R14, R16, R49, RZ ;  /* 0x00000031100e7227 */ /* 0x000fe200078e00ff */
[----:B0-----:R-:W-:-:S03]  /*32d0*/  IABS R59, R59 ;  /* 0x0000003b003b7213 */ /* 0x001fc60000000000 */
[----:B------:R-:W-:Y:S02]  /*32e0*/  IMAD.MOV R5, RZ, RZ, -R5 ;  /* 0x000000ffff057224 */ /* 0x000fe400078e0a05 */
[----:B------:R-:W-:Y:S02]  /*32f0*/  VIADD R66, R0, 0x3e ;  /* 0x0000003e00427836 */ /* 0x000fe40000000000 */
[----:B------:R-:W-:-:S03]  /*3300*/  IMAD.HI.U32 R12, R16, R52, RZ ;  /* 0x00000034100c7227 */ /* 0x000fc600078e00ff */
[----:B------:R-:W-:Y:S01]  /*3310*/  STL [R1+0x2008], R66 ;  /* 0x0020084201007387 */ /* 0x000fe20000100800 */
[C---:B------:R-:W-:Y:S02]  /*3320*/  VIADD R63, R0.reuse, 0x3f ;  /* 0x0000003f003f7836 */ /* 0x040fe40000000000 */
[----:B------:R-:W-:Y:S02]  /*3330*/  VIADD R64, R0, 0x40 ;  /* 0x0000004000407836 */ /* 0x000fe40000000000 */
[C---:B------:R-:W-:Y:S01]  /*3340*/  IMAD R51, R15.reuse, R13, R51 ;  /* 0x0000000d0f337224 */ /* 0x040fe200078e0233 */
[----:B------:R0:W-:Y:S01]  /*3350*/  STL [R1+0x2004], R63 ;  /* 0x0020043f01007387 */ /* 0x0001e20000100800 */
[----:B------:R-:W-:Y:S02]  /*3360*/  IMAD.MOV R62, RZ, RZ, -R62 ;  /* 0x000000ffff3e7224 */ /* 0x000fe400078e0a3e */
        /* <DEDUP_REMOVED lines=8> */
[----:B------:R-:W-:-:S04]  /*33f0*/  IMAD.HI.U32 R5, R16, R60, RZ ;  /* 0x0000003c10057227 */ /* 0x000fc800078e00ff */
[C---:B------:R-:W-:Y:S01]  /*3400*/  IMAD R56, R15.reuse, R62, R56 ;  /* 0x0000003e0f387224 */ /* 0x040fe200078e0238 */
[----:B------:R-:W-:Y:S01]  /*3410*/  IABS R62, R66 ;  /* 0x00000042003e7213 */ /* 0x000fe20000000000 */
[C---:B------:R-:W-:Y:S01]  /*3420*/  IMAD R49, R15.reuse, R14, R49 ;  /* 0x0000000e0f317224 */ /* 0x040fe200078e0231 */
[----:B------:R-:W-:Y:S01]  /*3430*/  IABS R66, R2 ;  /* 0x0000000200427213 */ /* 0x000fe20000000000 */
[----:B------:R-:W-:Y:S02]  /*3440*/  IMAD.MOV R13, RZ, RZ, -R13 ;  /* 0x000000ffff0d7224 */ /* 0x000fe400078e0a0d */
[----:B------:R-:W-:Y:S02]  /*3450*/  VIADD R65, R0, 0x41 ;  /* 0x0000004100417836 */ /* 0x000fe40000000000 */
[----:B------:R-:W-:Y:S02]  /*3460*/  IMAD R52, R15, R12, R52 ;  /* 0x0000000c0f347224 */ /* 0x000fe400078e0234 */
[C---:B------:R-:W-:Y:S01]  /*3470*/  IMAD.HI.U32 R14, R16.reuse, R57, RZ ;  /* 0x00000039100e7227 */ /* 0x040fe200078e00ff */
[----:B------:R0:W-:Y:S03]  /*3480*/  STL [R1+0x200c], R65 ;  /* 0x00200c4101007387 */ /* 0x0001e60000100800 */
[----:B------:R-:W-:Y:S01]  /*3490*/  IMAD.MOV R5, RZ, RZ, -R5 ;  /* 0x000000ffff057224 */ /* 0x000fe200078e0a05 */
[----:B------:R-:W-:Y:S01]  /*34a0*/  STL [R1+0x2014], R2 ;  /* 0x0020140201007387 */ /* 0x000fe20000100800 */
[----:B------:R-:W-:-:S04]  /*34b0*/  IMAD.HI.U32 R12, R16, R59, RZ ;  /* 0x0000003b100c7227 */ /* 0x000fc800078e00ff */
[C---:B------:R-:W-:Y:S01]  /*34c0*/  IMAD R58, R15.reuse, R13, R58 ;  /* 0x0000000d0f3a7224 */ /* 0x040fe200078e023a */
[----:B0-----:R-:W-:Y:S01]  /*34d0*/  IABS R65, R65 ;  /* 0x0000004100417213 */ /* 0x001fe20000000000 */
[----:B------:R-:W-:Y:S02]  /*34e0*/  IMAD.MOV R14, RZ, RZ, -R14 ;  /* 0x000000ffff0e7224 */ /* 0x000fe400078e0a0e */
[----:B------:R-:W-:Y:S02]  /*34f0*/  IMAD R60, R15, R5, R60 ;  /* 0x000000050f3c7224 */ /* 0x000fe400078e023c */
[----:B------:R-:W-:-:S04]  /*3500*/  IMAD.HI.U32 R13, R16, R64, RZ ;  /* 0x00000040100d7227 */ /* 0x000fc800078e00ff */
[----:B------:R-:W-:Y:S02]  /*3510*/  IMAD.MOV R12, RZ, RZ, -R12 ;  /* 0x000000ffff0c7224 */ /* 0x000fe400078e0a0c */
[----:B------:R-:W-:-:S04]  /*3520*/  IMAD.HI.U32 R5, R16, R66, RZ ;  /* 0x0000004210057227 */ /* 0x000fc800078e00ff */
[C---:B------:R-:W-:Y:S02]  /*3530*/  VIADD R79, R0.reuse, 0x43 ;  /* 0x00000043004f7836 */ /* 0x040fe40000000000 */
[----:B------:R-:W-:Y:S02]  /*3540*/  VIADD R68, R0, 0x44 ;  /* 0x0000004400447836 */ /* 0x000fe40000000000 */
[----:B------:R-:W-:Y:S01]  /*3550*/  IMAD R57, R15, R14, R57 ;  /* 0x0000000e0f397224 */ /* 0x000fe200078e0239 */
[----:B------:R-:W-:Y:S01]  /*3560*/  STL [R1+0x1fe8], R79 ;  /* 0x001fe84f01007387 */ /* 0x000fe20000100800 */
[----:B------:R-:W-:-:S03]  /*3570*/  IMAD.HI.U32 R67, R16, R62, RZ ;  /* 0x0000003e10437227 */ /* 0x000fc600078e00ff */
[----:B------:R0:W-:Y:S01]  /*3580*/  STL [R1+0x1ff0], R68 ;  /* 0x001ff04401007387 */ /* 0x0001e20000100800 */
[----:B------:R-:W-:Y:S02]  /*3590*/  IMAD.MOV R13, RZ, RZ, -R13 ;  /* 0x000000ffff0d7224 */ /* 0x000fe400078e0a0d */
[C---:B------:R-:W-:Y:S02]  /*35a0*/  VIADD R69, R0.reuse, 0x45 ;  /* 0x0000004500457836 */ /* 0x040fe40000000000 */
[----:B------:R-:W-:Y:S02]  /*35b0*/  VIADD R78, R0, 0x46 ;  /* 0x00000046004e7836 */ /* 0x000fe40000000000 */
[----:B------:R-:W-:Y:S01]  /*35c0*/  IMAD R59, R15, R12, R59 ;  /* 0x0000000c0f3b7224 */ /* 0x000fe200078e023b */
[----:B------:R1:W-:Y:S01]  /*35d0*/  STL [R1+0x1fec], R69 ;  /* 0x001fec4501007387 */ /* 0x0003e20000100800 */
[----:B------:R-:W-:Y:S01]  /*35e0*/  IMAD.HI.U32 R14, R16, R63, RZ ;  /* 0x0000003f100e7227 */ /* 0x000fe200078e00ff */
[----:B0-----:R-:W-:-:S02]  /*35f0*/  IABS R68, R68 ;  /* 0x0000004400447213 */ /* 0x001fc40000000000 */
[----:B------:R0:W-:Y:S01]  /*3600*/  STL [R1+0x1ffc], R78 ;  /* 0x001ffc4e01007387 */ /* 0x0001e20000100800 */
[----:B------:R-:W-:Y:S02]  /*3610*/  IMAD.MOV R5, RZ, RZ, -R5 ;  /* 0x000000ffff057224 */ /* 0x000fe400078e0a05 */
[----:B------:R-:W-:Y:S02]  /*3620*/  VIADD R2, R0, 0x47 ;  /* 0x0000004700027836 */ /* 0x000fe40000000000 */
[----:B------:R-:W-:Y:S01]  /*3630*/  IMAD.HI.U32 R12, R16, R65, RZ ;  /* 0x00000041100c7227 */ /* 0x000fe200078e00ff */
[----:B-1----:R-:W-:Y:S02]  /*3640*/  IABS R69, R69 ;  /* 0x0000004500457213 */ /* 0x002fe40000000000 */
[----:B------:R1:W-:Y:S01]  /*3650*/  STL [R1+0x1ff8], R2 ;  /* 0x001ff80201007387 */ /* 0x0003e20000100800 */
[----:B------:R-:W-:Y:S02]  /*3660*/  IMAD.MOV R67, RZ, RZ, -R67 ;  /* 0x000000ffff437224 */ /* 0x000fe400078e0a43 */
[----:B------:R-:W-:Y:S01]  /*3670*/  IMAD R64, R15, R13, R64 ;  /* 0x0000000d0f407224 */ /* 0x000fe200078e0240 */
[----:B------:R-:W-:Y:S01]  /*3680*/  IABS R13, R78 ;  /* 0x0000004e000d7213 */ /* 0x000fe20000000000 */
[----:B------:R-:W-:-:S02]  /*3690*/  IMAD.MOV R14, RZ, RZ, -R14 ;  /* 0x000000ffff0e7224 */ /* 0x000fc400078e0a0e */
[C---:B------:R-:W-:Y:S01]  /*36a0*/  IMAD R66, R15.reuse, R5, R66 ;  /* 0x000000050f427224 */ /* 0x040fe200078e0242 */
[----:B------:R-:W-:Y:S01]  /*36b0*/  IABS R5, R2 ;  /* 0x0000000200057213 */ /* 0x000fe20000000000 */
[----:B------:R-:W-:Y:S02]  /*36c0*/  IMAD.MOV R12, RZ, RZ, -R12 ;  /* 0x000000ffff0c7224 */ /* 0x000fe400078e0a0c */
[C---:B------:R-:W-:Y:S01]  /*36d0*/  IMAD R62, R15.reuse, R67, R62 ;  /* 0x000000430f3e7224 */ /* 0x040fe200078e023e */
[----:B------:R-:W-:Y:S01]  /*36e0*/  IABS R67, R79 ;  /* 0x0000004f00437213 */ /* 0x000fe20000000000 */
[C---:B------:R-:W-:Y:S02]  /*36f0*/  IMAD R63, R15.reuse, R14, R63 ;  /* 0x0000000e0f3f7224 */ /* 0x040fe400078e023f */
[----:B------:R-:W-:Y:S02]  /*3700*/  IMAD R65, R15, R12, R65 ;  /* 0x0000000c0f417224 */ /* 0x000fe400078e0241 */
[----:B------:R-:W-:-:S04]  /*3710*/  IMAD.HI.U32 R79, R16, R68, RZ ;  /* 0x00000044104f7227 */ /* 0x000fc800078e00ff */
[----:B------:R-:W-:-:S04]  /*3720*/  IMAD.HI.U32 R14, R16, R13, RZ ;  /* 0x0000000d100e7227 */ /* 0x000fc800078e00ff */
[----:B0-----:R-:W-:-:S04]  /*3730*/  IMAD.HI.U32 R78, R16, R69, RZ ;  /* 0x00000045104e7227 */ /* 0x001fc800078e00ff */
[----:B------:R-:W-:-:S04]  /*3740*/  IMAD.HI.U32 R12, R16, R5, RZ ;  /* 0x00000005100c7227 */ /* 0x000fc800078e00ff */
[----:B------:R-:W-:Y:S02]  /*3750*/  IMAD.MOV R79, RZ, RZ, -R79 ;  /* 0x000000ffff4f7224 */ /* 0x000fe400078e0a4f */
[----:B------:R-:W-:Y:S02]  /*3760*/  IMAD.MOV R14, RZ, RZ, -R14 ;  /* 0x000000ffff0e7224 */ /* 0x000fe400078e0a0e */
[----:B------:R-:W-:Y:S02]  /*3770*/  IMAD.MOV R78, RZ, RZ, -R78 ;  /* 0x000000ffff4e7224 */ /* 0x000fe400078e0a4e */
[----:B------:R-:W-:Y:S02]  /*3780*/  IMAD.MOV R12, RZ, RZ, -R12 ;  /* 0x000000ffff0c7224 */ /* 0x000fe400078e0a0c */
[----:B------:R-:W-:-:S04]  /*3790*/  IMAD.HI.U32 R80, R16, R67, RZ ;  /* 0x0000004310507227 */ /* 0x000fc800078e00ff */
[C---:B------:R-:W-:Y:S02]  /*37a0*/  IMAD R68, R15.reuse, R79, R68 ;  /* 0x0000004f0f447224 */ /* 0x040fe400078e0244 */
[C---:B------:R-:W-:Y:S02]  /*37b0*/  IMAD R13, R15.reuse, R14, R13 ;  /* 0x0000000e0f0d7224 */ /* 0x040fe400078e020d */
[C---:B------:R-:W-:Y:S02]  /*37c0*/  IMAD R69, R15.reuse, R78, R69 ;  /* 0x0000004e0f457224 */ /* 0x040fe400078e0245 */
[C---:B-1----:R-:W-:Y:S01]  /*37d0*/  IMAD R2, R15.reuse, R12, R5 ;  /* 0x0000000c0f027224 */ /* 0x042fe200078e0205 */
[----:B------:R0:W-:Y:S01]  /*37e0*/  STL [R1], R13 ;  /* 0x0000000d01007387 */ /* 0x0001e20000100800 */
[C---:B------:R-:W-:Y:S02]  /*37f0*/  VIADD R79, R0.reuse, 0x48 ;  /* 0x00000048004f7836 */ /* 0x040fe40000000000 */
[----:B------:R-:W-:Y:S01]  /*3800*/  IMAD.MOV R80, RZ, RZ, -R80 ;  /* 0x000000ffff507224 */ /* 0x000fe200078e0a50 */
[----:B------:R1:W-:Y:S01]  /*3810*/  STL [R1+0x4], R2 ;  /* 0x0000040201007387 */ /* 0x0003e20000100800 */
[C---:B------:R-:W-:Y:S01]  /*3820*/  VIADD R78, R0.reuse, 0x49 ;  /* 0x00000049004e7836 */ /* 0x040fe20000000000 */
[----:B------:R-:W-:Y:S01]  /*3830*/  IABS R82, R79 ;  /* 0x0000004f00527213 */ /* 0x000fe20000000000 */
[C---:B------:R-:W-:Y:S01]  /*3840*/  VIADD R14, R0.reuse, 0x4a ;  /* 0x0000004a000e7836 */ /* 0x040fe20000000000 */
[----:B------:R-:W-:Y:S01]  /*3850*/  STL [R1+0x1fd0], R79 ;  /* 0x001fd04f01007387 */ /* 0x000fe20000100800 */
[----:B------:R-:W-:Y:S01]  /*3860*/  IMAD R67, R15, R80, R67 ;  /* 0x000000500f437224 */ /* 0x000fe200078e0243 */
[----:B------:R-:W-:Y:S01]  /*3870*/  IABS R80, R78 ;  /* 0x0000004e00507213 */ /* 0x000fe20000000000 */
[----:B0-----:R-:W-:Y:S01]  /*3880*/  VIADD R13, R0, 0x4b ;  /* 0x0000004b000d7836 */ /* 0x001fe20000000000 */
[----:B------:R0:W-:Y:S01]  /*3890*/  STL [R1+0x1fcc], R78 ;  /* 0x001fcc4e01007387 */ /* 0x0001e20000100800 */
[----:B------:R-:W-:-:S03]  /*38a0*/  IMAD.HI.U32 R88, R16, R82, RZ ;  /* 0x0000005210587227 */ /* 0x000fc600078e00ff */
[----:B------:R-:W-:Y:S01]  /*38b0*/  STL [R1+0x1fdc], R14 ;  /* 0x001fdc0e01007387 */ /* 0x000fe20000100800 */
[----:B-1----:R-:W-:Y:S02]  /*38c0*/  VIADD R2, R0, 0x4c ;  /* 0x0000004c00027836 */ /* 0x002fe40000000000 */
[C---:B------:R-:W-:Y:S01]  /*38d0*/  IMAD.HI.U32 R81, R16.reuse, R80, RZ ;  /* 0x0000005010517227 */ /* 0x040fe200078e00ff */
[----:B------:R1:W-:Y:S01]  /*38e0*/  STL [R1+0x1fd8], R13 ;  /* 0x001fd80d01007387 */ /* 0x0003e20000100800 */
[----:B0-----:R-:W-:Y:S02]  /*38f0*/  IABS R78, R14 ;  /* 0x0000000e004e7213 */ /* 0x001fe40000000000 */
[----:B------:R-:W-:Y:S01]  /*3900*/  IMAD.MOV R88, RZ, RZ, -R88 ;  /* 0x000000ffff587224 */ /* 0x000fe200078e0a58 */
[----:B------:R-:W-:Y:S01]  /*3910*/  IABS R5, R2 ;  /* 0x0000000200057213 */ /* 0x000fe20000000000 */
[----:B------:R-:W-:Y:S01]  /*3920*/  IMAD.MOV R81, RZ, RZ, -R81 ;  /* 0x000000ffff517224 */ /* 0x000fe200078e0a51 */
[----:B------:R0:W-:Y:S01]  /*3930*/  STL [R1+0x1fe0], R2 ;  /* 0x001fe00201007387 */ /* 0x0001e20000100800 */
[----:B------:R-:W-:Y:S01]  /*3940*/  IMAD.HI.U32 R79, R16, R78, RZ ;  /* 0x0000004e104f7227 */ /* 0x000fe200078e00ff */
[----:B-1----:R-:W-:-:S03]  /*3950*/  IABS R13, R13 ;  /* 0x0000000d000d7213 */ /* 0x002fc60000000000 */
[----:B------:R-:W-:-:S04]  /*3960*/  IMAD.HI.U32 R12, R16, R5, RZ ;  /* 0x00000005100c7227 */ /* 0x000fc800078e00ff */
[----:B------:R-:W-:-:S04]  /*3970*/  IMAD.HI.U32 R14, R16, R13, RZ ;  /* 0x0000000d100e7227 */ /* 0x000fc800078e00ff */
[----:B------:R-:W-:Y:S02]  /*3980*/  IMAD.MOV R79, RZ, RZ, -R79 ;  /* 0x000000ffff4f7224 */ /* 0x000fe400078e0a4f */
[C---:B------:R-:W-:Y:S02]  /*3990*/  IMAD R82, R15.reuse, R88, R82 ;  /* 0x000000580f527224 */ /* 0x040fe400078e0252 */
[C---:B0-----:R-:W-:Y:S02]  /*39a0*/  IMAD R2, R15.reuse, R81, R80 ;  /* 0x000000510f027224 */ /* 0x041fe400078e0250 */
[----:B------:R-:W-:Y:S01]  /*39b0*/  IMAD.MOV R14, RZ, RZ, -R14 ;  /* 0x000000ffff0e7224 */ /* 0x000fe200078e0a0e */
[----:B------:R-:W-:Y:S01]  /*39c0*/  STL [R1+0xc], R82 ;  /* 0x00000c5201007387 */ /* 0x000fe20000100800 */
[----:B------:R-:W-:Y:S02]  /*39d0*/  IMAD.MOV R12, RZ, RZ, -R12 ;  /* 0x000000ffff0c7224 */ /* 0x000fe400078e0a0c */
[C---:B------:R-:W-:Y:S01]  /*39e0*/  IMAD R78, R15.reuse, R79, R78 ;  /* 0x0000004f0f4e7224 */ /* 0x040fe200078e024e */
[----:B------:R0:W-:Y:S01]  /*39f0*/  STL [R1+0x10], R2 ;  /* 0x0000100201007387 */ /* 0x0001e20000100800 */
[----:B------:R-:W-:-:S02]  /*3a00*/  IMAD R13, R15, R14, R13 ;  /* 0x0000000e0f0d7224 */ /* 0x000fc400078e020d */
[C---:B------:R-:W-:Y:S01]  /*3a10*/  VIADD R79, R0.reuse, 0x4d ;  /* 0x0000004d004f7836 */ /* 0x040fe20000000000 */
[----:B------:R1:W-:Y:S01]  /*3a20*/  STL [R1+0x8], R78 ;  /* 0x0000084e01007387 */ /* 0x0003e20000100800 */
[----:B------:R-:W-:-:S03]  /*3a30*/  VIADD R14, R0, 0x4f ;  /* 0x0000004f000e7836 */ /* 0x000fc60000000000 */
[----:B------:R2:W-:Y:S01]  /*3a40*/  STL [R1+0x1c], R13 ;  /* 0x00001c0d01007387 */ /* 0x0005e20000100800 */
[----:B0-----:R-:W-:Y:S01]  /*3a50*/  IMAD R2, R15, R12, R5 ;  /* 0x0000000c0f027224 */ /* 0x001fe200078e0205 */
[----:B------:R-:W-:Y:S01]  /*3a60*/  IABS R12, R79 ;  /* 0x0000004f000c7213 */ /* 0x000fe20000000000 */
[----:B-1----:R-:W-:-:S03]  /*3a70*/  VIADD R78, R0, 0x50 ;  /* 0x00000050004e7836 */ /* 0x002fc60000000000 */
[----:B------:R0:W-:Y:S01]  /*3a80*/  STL [R1+0x20], R2 ;  /* 0x0000200201007387 */ /* 0x0001e20000100800 */
[----:B------:R-:W-:-:S03]  /*3a90*/  IMAD.HI.U32 R88, R16, R12, RZ ;  /* 0x0000000c10587227 */ /* 0x000fc600078e00ff */
[----:B------:R1:W-:Y:S01]  /*3aa0*/  STL [R1+0x1fb4], R79 ;  /* 0x001fb44f01007387 */ /* 0x0003e20000100800 */
[C---:B--2---:R-:W-:Y:S02]  /*3ab0*/  VIADD R13, R0.reuse, 0x4e ;  /* 0x0000004e000d7836 */ /* 0x044fe40000000000 */
[----:B------:R-:W-:Y:S02]  /*3ac0*/  IMAD.MOV R88, RZ, RZ, -R88 ;  /* 0x000000ffff587224 */ /* 0x000fe400078e0a58 */
[----:B0-----:R-:W-:Y:S01]  /*3ad0*/  VIADD R2, R0, 0x51 ;  /* 0x0000005100027836 */ /* 0x001fe20000000000 */
[----:B------:R0:W-:Y:S01]  /*3ae0*/  STL [R1+0x1fbc], R13 ;  /* 0x001fbc0d01007387 */ /* 0x0001e20000100800 */
[----:B------:R-:W-:Y:S01]  /*3af0*/  IMAD R12, R15, R88, R12 ;  /* 0x000000580f0c7224 */ /* 0x000fe200078e020c */
[----:B-1----:R-:W-:Y:S02]  /*3b00*/  IABS R79, R78 ;  /* 0x0000004e004f7213 */ /* 0x002fe40000000000 */
[----:B------:R1:W-:Y:S01]  /*3b10*/  STL [R1+0x1fb8], R14 ;  /* 0x001fb80e01007387 */ /* 0x0003e20000100800 */
[----:B------:R-:W-:-:S02]  /*3b20*/  IABS R5, R2 ;  /* 0x0000000200057213 */ /* 0x000fc40000000000 */
[C---:B------:R-:W-:Y:S01]  /*3b30*/  IMAD.HI.U32 R80, R16.reuse, R79, RZ ;  /* 0x0000004f10507227 */ /* 0x040fe200078e00ff */
[----:B------:R2:W-:Y:S01]  /*3b40*/  STL [R1+0x1fc4], R78 ;  /* 0x001fc44e01007387 */ /* 0x0005e20000100800 */
[----:B0-----:R-:W-:Y:S02]  /*3b50*/  IABS R13, R13 ;  /* 0x0000000d000d7213 */ /* 0x001fe40000000000 */
[----:B------:R-:W-:Y:S01]  /*3b60*/  IMAD.MOV R80, RZ, RZ, -R80 ;  /* 0x000000ffff507224 */ /* 0x000fe200078e0a50 */
[----:B------:R0:W-:Y:S01]  /*3b70*/  STL [R1+0x1fc0], R2 ;  /* 0x001fc00201007387 */ /* 0x0001e20000100800 */
[----:B-1----:R-:W-:Y:S01]  /*3b80*/  IABS R14, R14 ;  /* 0x0000000e000e7213 */ /* 0x002fe20000000000 */
[----:B------:R-:W-:-:S04]  /*3b90*/  IMAD.HI.U32 R82, R16, R13, RZ ;  /* 0x0000000d10527227 */ /* 0x000fc800078e00ff */
[----:B--2---:R-:W-:-:S04]  /*3ba0*/  IMAD.HI.U32 R78, R16, R5, RZ ;  /* 0x00000005104e7227 */ /* 0x004fc800078e00ff */
[----:B------:R-:W-:-:S04]  /*3bb0*/  IMAD.HI.U32 R81, R16, R14, RZ ;  /* 0x0000000e10517227 */ /* 0x000fc800078e00ff */
[----:B------:R-:W-:Y:S02]  /*3bc0*/  IMAD.MOV R78, RZ, RZ, -R78 ;  /* 0x000000ffff4e7224 */ /* 0x000fe400078e0a4e */
[C---:B0-----:R-:W-:Y:S02]  /*3bd0*/  IMAD R2, R15.reuse, R80, R79 ;  /* 0x000000500f027224 */ /* 0x041fe400078e024f */
[----:B------:R-:W-:Y:S02]  /*3be0*/  IMAD.MOV R82, RZ, RZ, -R82 ;  /* 0x000000ffff527224 */ /* 0x000fe400078e0a52 */
[----:B------:R-:W-:Y:S01]  /*3bf0*/  IMAD.MOV R81, RZ, RZ, -R81 ;  /* 0x000000ffff517224 */ /* 0x000fe200078e0a51 */
[----:B------:R0:W-:Y:S01]  /*3c00*/  STL [R1+0x14], R2 ;  /* 0x0000140201007387 */ /* 0x0001e20000100800 */
[----:B------:R-:W-:Y:S02]  /*3c10*/  IMAD R5, R15, R78, R5 ;  /* 0x0000004e0f057224 */ /* 0x000fe400078e0205 */
[----:B------:R-:W-:-:S02]  /*3c20*/  VIADD R79, R0, 0x52 ;  /* 0x00000052004f7836 */ /* 0x000fc40000000000 */
[C---:B------:R-:W-:Y:S01]  /*3c30*/  IMAD R13, R15.reuse, R82, R13 ;  /* 0x000000520f0d7224 */ /* 0x040fe200078e020d */
[----:B------:R1:W-:Y:S01]  /*3c40*/  STL [R1+0x18], R5 ;  /* 0x0000180501007387 */ /* 0x0003e20000100800 */
[C---:B------:R-:W-:Y:S01]  /*3c50*/  VIADD R82, R0.reuse, 0x54 ;  /* 0x0000005400527836 */ /* 0x040fe20000000000 */
[----:B------:R-:W-:Y:S01]  /*3c60*/  IABS R78, R79 ;  /* 0x0000004f004e7213 */ /* 0x000fe20000000000 */
[----:B------:R-:W-:Y:S01]  /*3c70*/  IMAD R14, R15, R81, R14 ;  /* 0x000000510f0e7224 */ /* 0x000fe200078e020e */
[----:B------:R2:W-:Y:S01]  /*3c80*/  STL [R1+0x1fa0], R79 ;  /* 0x001fa04f01007387 */ /* 0x0005e20000100800 */
[C---:B0-----:R-:W-:Y:S02]  /*3c90*/  VIADD R2, R0.reuse, 0x53 ;  /* 0x0000005300027836 */ /* 0x041fe40000000000 */
[C---:B------:R-:W-:Y:S02]  /*3ca0*/  VIADD R80, R0.reuse, 0x55 ;  /* 0x0000005500507836 */ /* 0x040fe40000000000 */
[----:B------:R-:W-:Y:S01]  /*3cb0*/  VIADD R81, R0, 0x56 ;  /* 0x0000005600517836 */ /* 0x000fe20000000000 */
[----:B------:R-:W-:Y:S01]  /*3cc0*/  STL [R1+0x1fa4], R2 ;  /* 0x001fa40201007387 */ /* 0x000fe20000100800 */
[----:B-1----:R-:W-:Y:S01]  /*3cd0*/  IABS R5, R82 ;  /* 0x0000005200057213 */ /* 0x002fe20000000000 */
[----:B------:R-:W-:-:S02]  /*3ce0*/  IMAD.HI.U32 R91, R16, R78, RZ ;  /* 0x0000004e105b7227 */ /* 0x000fc400078e00ff */
[----:B------:R0:W-:Y:S01]  /*3cf0*/  STL [R1+0x1fa8], R82 ;  /* 0x001fa85201007387 */ /* 0x0001e20000100800 */
[----:B--2---:R-:W-:Y:S01]  /*3d00*/  IABS R79, R2 ;  /* 0x00000002004f7213 */ /* 0x004fe20000000000 */
[----:B------:R-:W-:Y:S02]  /*3d10*/  IMAD.MOV R91, RZ, RZ, -R91 ;  /* 0x000000ffff5b7224 */ /* 0x000fe400078e0a5b */
[----:B------:R1:W-:Y:S02]  /*3d20*/  STL [R1+0x1fac], R80 ;  /* 0x001fac5001007387 */ /* 0x0003e40000100800 */
[C---:B------:R-:W-:Y:S02]  /*3d30*/  IMAD.HI.U32 R90, R16.reuse, R79, RZ ;  /* 0x0000004f105a7227 */ /* 0x040fe400078e00ff */
[----:B------:R2:W-:Y:S02]  /*3d40*/  STL [R1+0x1fb0], R81 ;  /* 0x001fb05101007387 */ /* 0x0005e40000100800 */
[----:B0-----:R-:W-:Y:S01]  /*3d50*/  IMAD.HI.U32 R82, R16, R5, RZ ;  /* 0x0000000510527227 */ /* 0x001fe200078e00ff */
[----:B-1----:R-:W-:-:S03]  /*3d60*/  IABS R80, R80 ;  /* 0x0000005000507213 */ /* 0x002fc60000000000 */
[----:B------:R-:W-:Y:S02]  /*3d70*/  IMAD.MOV R82, RZ, RZ, -R82 ;  /* 0x000000ffff527224 */ /* 0x000fe400078e0a52 */
[----:B------:R-:W-:Y:S01]  /*3d80*/  IMAD.MOV R90, RZ, RZ, -R90 ;  /* 0x000000ffff5a7224 */ /* 0x000fe200078e0a5a */
[----:B--2---:R-:W-:Y:S01]  /*3d90*/  IABS R81, R81 ;  /* 0x0000005100517213 */ /* 0x004fe20000000000 */
[----:B------:R-:W-:-:S04]  /*3da0*/  IMAD.HI.U32 R88, R16, R80, RZ ;  /* 0x0000005010587227 */ /* 0x000fc800078e00ff */
[----:B------:R-:W-:-:S04]  /*3db0*/  IMAD.HI.U32 R89, R16, R81, RZ ;  /* 0x0000005110597227 */ /* 0x000fc800078e00ff */
[----:B------:R-:W-:Y:S02]  /*3dc0*/  IMAD.MOV R88, RZ, RZ, -R88 ;  /* 0x000000ffff587224 */ /* 0x000fe400078e0a58 */
[----:B------:R-:W-:Y:S02]  /*3dd0*/  IMAD.MOV R89, RZ, RZ, -R89 ;  /* 0x000000ffff597224 */ /* 0x000fe400078e0a59 */
[C---:B------:R-:W-:Y:S02]  /*3de0*/  IMAD R82, R15.reuse, R82, R5 ;  /* 0x000000520f527224 */ /* 0x040fe400078e0205 */
[C---:B------:R-:W-:Y:S02]  /*3df0*/  IMAD R5, R15.reuse, R88, R80 ;  /* 0x000000580f057224 */ /* 0x040fe400078e0250 */
[----:B------:R-:W-:Y:S01]  /*3e00*/  IMAD R80, R15, R89, R81 ;  /* 0x000000590f507224 */ /* 0x000fe200078e0251 */
[----:B------:R0:W-:Y:S01]  /*3e10*/  STL [R1+0x24], R82 ;  /* 0x0000245201007387 */ /* 0x0001e20000100800 */
[----:B------:R-:W-:-:S02]  /*3e20*/  VIADD R88, R0, 0x57 ;  /* 0x0000005700587836 */ /* 0x000fc40000000000 */
[C---:B------:R-:W-:Y:S01]  /*3e30*/  IMAD R79, R15.reuse, R90, R79 ;  /* 0x0000005a0f4f7224 */ /* 0x040fe200078e024f */
[----:B------:R1:W-:Y:S01]  /*3e40*/  STL [R1+0x28], R5 ;  /* 0x0000280501007387 */ /* 0x0003e20000100800 */
[C---:B------:R-:W-:Y:S02]  /*3e50*/  VIADD R90, R0.reuse, 0x73 ;  /* 0x00000073005a7836 */ /* 0x040fe40000000000 */
[----:B------:R-:W-:Y:S01]  /*3e60*/  IMAD R78, R15, R91, R78 ;  /* 0x0000005b0f4e7224 */ /* 0x000fe200078e024e */
[----:B------:R2:W-:Y:S01]  /*3e70*/  STL [R1+0x2c], R80 ;  /* 0x00002c5001007387 */ /* 0x0005e20000100800 */
[C---:B0-----:R-:W-:Y:S01]  /*3e80*/  VIADD R82, R0.reuse, 0x74 ;  /* 0x0000007400527836 */ /* 0x041fe20000000000 */
[----:B------:R-:W-:Y:S02]  /*3e90*/  IABS R81, R90 ;  /* 0x0000005a00517213 */ /* 0x000fe40000000000 */
[----:B------:R0:W-:Y:S01]  /*3ea0*/  STL [R1+0x1f98], R88 ;  /* 0x001f985801007387 */ /* 0x0001e20000100800 */
[----:B-1----:R-:W-:-:S02]  /*3eb0*/  VIADD R5, R0, 0x71 ;  /* 0x0000007100057836 */ /* 0x002fc40000000000 */
[----:B------:R-:W-:-:S03]  /*3ec0*/  IMAD.HI.U32 R92, R16, R81, RZ ;  /* 0x00000051105c7227 */ /* 0x000fc600078e00ff */
[----:B------:R1:W-:Y:S01]  /*3ed0*/  STL [R1+0x20c0], R5 ;  /* 0x0020c00501007387 */ /* 0x0003e20000100800 */
[----:B--2---:R-:W-:Y:S01]  /*3ee0*/  VIADD R80, R0, 0x72 ;  /* 0x0000007200507836 */ /* 0x004fe20000000000 */
[----:B0-----:R-:W-:Y:S01]  /*3ef0*/  IABS R88, R88 ;  /* 0x0000005800587213 */ /* 0x001fe20000000000 */
[----:B------:R-:W-:-:S03]  /*3f00*/  IMAD.MOV R92, RZ, RZ, -R92 ;  /* 0x000000ffff5c7224 */ /* 0x000fc600078e0a5c */
[----:B------:R0:W-:Y:S01]  /*3f10*/  STL [R1+0x20cc], R80 ;  /* 0x0020cc5001007387 */ /* 0x0001e20000100800 */
[----:B------:R-:W-:Y:S01]  /*3f20*/  IMAD.HI.U32 R91, R16, R88, RZ ;  /* 0x00000058105b7227 */ /* 0x000fe200078e00ff */
[----:B-1----:R-:W-:Y:S02]  /*3f30*/  IABS R5, R5 ;  /* 0x0000000500057213 */ /* 0x002fe40000000000 */
[----:B------:R1:W-:Y:S01]  /*3f40*/  STL [R1+0x20dc], R90 ;  /* 0x0020dc5a01007387 */ /* 0x0003e20000100800 */
[----:B------:R-:W-:-:S03]  /*3f50*/  IMAD.MOV R91, RZ, RZ, -R91 ;  /* 0x000000ffff5b7224 */ /* 0x000fc600078e0a5b */
[----:B------:R2:W-:Y:S01]  /*3f60*/  STL [R1+0x20f0], R82 ;  /* 0x0020f05201007387 */ /* 0x0005e20000100800 */
[----:B0-----:R-:W-:Y:S01]  /*3f70*/  IABS R80, R80 ;  /* 0x0000005000507213 */ /* 0x001fe20000000000 */
[----:B------:R-:W-:Y:S02]  /*3f80*/  IMAD R91, R15, R91, R88 ;  /* 0x0000005b0f5b7224 */ /* 0x000fe400078e0258 */
[----:B-1----:R-:W-:-:S03]  /*3f90*/  IMAD.HI.U32 R90, R16, R5, RZ ;  /* 0x00000005105a7227 */ /* 0x002fc600078e00ff */
[----:B------:R-:W-:Y:S01]  /*3fa0*/  STL [R1+0x30], R91 ;  /* 0x0000305b01007387 */ /* 0x000fe20000100800 */
[----:B--2---:R-:W-:Y:S01]  /*3fb0*/  IABS R82, R82 ;  /* 0x0000005200527213 */ /* 0x004fe20000000000 */
[----:B------:R-:W-:-:S04]  /*3fc0*/  IMAD.HI.U32 R93, R16, R80, RZ ;  /* 0x00000050105d7227 */ /* 0x000fc800078e00ff */
[----:B------:R-:W-:-:S04]  /*3fd0*/  IMAD.HI.U32 R89, R16, R82, RZ ;  /* 0x0000005210597227 */ /* 0x000fc800078e00ff */
[----:B------:R-:W-:Y:S02]  /*3fe0*/  IMAD.MOV R90, RZ, RZ, -R90 ;  /* 0x000000ffff5a7224 */ /* 0x000fe400078e0a5a */
[----:B------:R-:W-:Y:S02]  /*3ff0*/  IMAD.MOV R93, RZ, RZ, -R93 ;  /* 0x000000ffff5d7224 */ /* 0x000fe400078e0a5d */
[----:B------:R-:W-:Y:S02]  /*4000*/  IMAD.MOV R89, RZ, RZ, -R89 ;  /* 0x000000ffff597224 */ /* 0x000fe400078e0a59 */
[C---:B------:R-:W-:Y:S02]  /*4010*/  IMAD R90, R15.reuse, R90, R5 ;  /* 0x0000005a0f5a7224 */ /* 0x040fe400078e0205 */
[C---:B------:R-:W-:Y:S02]  /*4020*/  IMAD R88, R15.reuse, R93, R80 ;  /* 0x0000005d0f587224 */ /* 0x040fe400078e0250 */
[C---:B------:R-:W-:Y:S01]  /*4030*/  IMAD R5, R15.reuse, R92, R81 ;  /* 0x0000005c0f057224 */ /* 0x040fe200078e0251 */
[----:B------:R0:W-:Y:S01]  /*4040*/  STL [R1+0x38], R90 ;  /* 0x0000385a01007387 */ /* 0x0001e20000100800 */
[----:B------:R-:W-:-:S02]  /*4050*/  IMAD R80, R15, R89, R82 ;  /* 0x000000590f507224 */ /* 0x000fc400078e0252 */
[C---:B------:R-:W-:Y:S01]  /*4060*/  VIADD R81, R0.reuse, 0x78 ;  /* 0x0000007800517836 */ /* 0x040fe20000000000 */
[----:B------:R1:W-:Y:S04]  /*4070*/  STL [R1+0x40], R88 ;  /* 0x0000405801007387 */ /* 0x0003e80000100800 */
[----:B------:R2:W-:Y:S01]  /*4080*/  STL [R1+0x3c], R5 ;  /* 0x00003c0501007387 */ /* 0x0005e20000100800 */
[----:B0-----:R-:W-:-:S03]  /*4090*/  VIADD R90, R0, 0x79 ;  /* 0x00000079005a7836 */ /* 0x001fc60000000000 */
[----:B------:R0:W-:Y:S01]  /*40a0*/  STL [R1+0x54], R80 ;  /* 0x0000545001007387 */ /* 0x0001e20000100800 */
[C---:B-1----:R-:W-:Y:S01]  /*40b0*/  VIADD R88, R0.reuse, 0x75 ;  /* 0x0000007500587836 */ /* 0x042fe20000000000 */
[----:B------:R-:W-:Y:S01]  /*40c0*/  IABS R82, R90 ;  /* 0x0000005a00527213 */ /* 0x000fe20000000000 */
[----:B--2---:R-:W-:-:S03]  /*40d0*/  VIADD R5, R0, 0x76 ;  /* 0x0000007600057836 */ /* 0x004fc60000000000 */
[----:B------:R1:W-:Y:S01]  /*40e0*/  STL [R1+0x20bc], R88 ;  /* 0x0020bc5801007387 */ /* 0x0003e20000100800 */
[----:B------:R-:W-:-:S03]  /*40f0*/  IMAD.HI.U32 R89, R16, R82, RZ ;  /* 0x0000005210597227 */ /* 0x000fc600078e00ff */
[----:B------:R2:W-:Y:S01]  /*4100*/  STL [R1+0x20c8], R5 ;  /* 0x0020c80501007387 */ /* 0x0005e20000100800 */
[----:B0-----:R-:W-:Y:S02]  /*4110*/  VIADD R80, R0, 0x77 ;  /* 0x0000007700507836 */ /* 0x001fe40000000000 */
[----:B------:R-:W-:Y:S01]  /*4120*/  IMAD.MOV R89, RZ, RZ, -R89 ;  /* 0x000000ffff597224 */ /* 0x000fe200078e0a59 */
[----:B-1----:R-:W-:Y:S02]  /*4130*/  IABS R88, R88 ;  /* 0x0000005800587213 */ /* 0x002fe40000000000 */
[----:B------:R0:W-:Y:S01]  /*4140*/  STL [R1+0x20d8], R80 ;  /* 0x0020d85001007387 */ /* 0x0001e20000100800 */
[----:B--2---:R-:W-:-:S03]  /*4150*/  IABS R5, R5 ;  /* 0x0000000500057213 */ /* 0x004fc60000000000 */
[----:B------:R1:W-:Y:S01]  /*4160*/  STL [R1+0x20ec], R81 ;  /* 0x0020ec5101007387 */ /* 0x0003e20000100800 */
[----:B------:R-:W-:-:S03]  /*4170*/  IMAD.HI.U32 R91, R16, R88, RZ ;  /* 0x00000058105b7227 */ /* 0x000fc600078e00ff */
[----:B------:R2:W-:Y:S01]  /*4180*/  STL [R1+0x2104], R90 ;  /* 0x0021045a01007387 */ /* 0x0005e20000100800 */
[----:B------:R-:W-:Y:S01]  /*4190*/  IMAD.MOV R91, RZ, RZ, -R91 ;  /* 0x000000ffff5b7224 */ /* 0x000fe200078e0a5b */
[----:B0-----:R-:W-:-:S03]  /*41a0*/  IABS R80, R80 ;  /* 0x0000005000507213 */ /* 0x001fc60000000000 */
[----:B------:R-:W-:Y:S01]  /*41b0*/  IMAD R91, R15, R91, R88 ;  /* 0x0000005b0f5b7224 */ /* 0x000fe200078e0258 */
[----:B-1----:R-:W-:Y:S01]  /*41c0*/  IABS R81, R81 ;  /* 0x0000005100517213 */ /* 0x002fe20000000000 */
[----:B------:R-:W-:-:S03]  /*41d0*/  IMAD.HI.U32 R93, R16, R80, RZ ;  /* 0x00000050105d7227 */ /* 0x000fc600078e00ff */
[----:B------:R-:W-:Y:S01]  /*41e0*/  STL [R1+0x44], R91 ;  /* 0x0000445b01007387 */ /* 0x000fe20000100800 */
[----:B--2---:R-:W-:-:S04]  /*41f0*/  IMAD.HI.U32 R90, R16, R5, RZ ;  /* 0x00000005105a7227 */ /* 0x004fc800078e00ff */
        /* <DEDUP_REMOVED lines=1715> */
[----:B------:R-:W-:Y:S02]  /*ad30*/  IMAD.MOV R90, RZ, RZ, -R90 ;  /* 0x000000ffff5a7224 */ /* 0x000fe400078e0a5a */
[----:B------:R-:W-:-:S04]  /*ad40*/  IMAD.HI.U32 R92, R16, R81, RZ ;  /* 0x00000051105c7227 */ /* 0x000fc800078e00ff */
[----:B------:R-:W-:Y:S02]  /*ad50*/  IMAD.MOV R93, RZ, RZ, -R93 ;  /* 0x000000ffff5d7224 */ /* 0x000fe400078e0a5d */
[C---:B------:R-:W-:Y:S02]  /*ad60*/  IMAD R90, R15.reuse, R90, R5 ;  /* 0x0000005a0f5a7224 */ /* 0x040fe400078e0205 */
[----:B------:R-:W-:Y:S02]  /*ad70*/  IMAD.MOV R92, RZ, RZ, -R92 ;  /* 0x000000ffff5c7224 */ /* 0x000fe400078e0a5c */
[C---:B------:R-:W-:Y:S01]  /*ad80*/  IMAD R88, R15.reuse, R93, R80 ;  /* 0x0000005d0f587224 */ /* 0x040fe200078e0250 */
[----:B------:R0:W-:Y:S01]  /*ad90*/  STL [R1+0x460], R90 ;  /* 0x0004605a01007387 */ /* 0x0001e20000100800 */
[C---:B------:R-:W-:Y:S02]  /*ada0*/  IMAD R5, R15.reuse, R92, R81 ;  /* 0x0000005c0f057224 */ /* 0x040fe400078e0251 */
[----:B------:R-:W-:Y:S01]  /*adb0*/  IMAD R80, R15, R89, R82 ;  /* 0x000000590f507224 */ /* 0x000fe200078e0252 */
[----:B------:R1:W-:Y:S01]  /*adc0*/  STL [R1+0x494], R88 ;  /* 0x0004945801007387 */ /* 0x0003e20000100800 */
[----:B------:R-:W-:-:S03]  /*add0*/  VIADD R81, R0, 0x172 ;  /* 0x0000017200517836 */ /* 0x000fc60000000000 */
        /* <DEDUP_REMOVED lines=13> */
[----:B--2---:R-:W-:Y:S02]  /*aeb0*/  IABS R5, R5 ;  /* 0x0000000500057213 */ /* 0x004fe40000000000 */
[----:B------:R-:W-:Y:S01]  /*aec0*/  IMAD.HI.U32 R91, R16, R88, RZ ;  /* 0x00000058105b7227 */ /* 0x000fe200078e00ff */
[----:B------:R1:W-:Y:S03]  /*aed0*/  STL [R1+0x2534], R81 ;  /* 0x0025345101007387 */ /* 0x0003e60000100800 */
[----:B------:R-:W-:Y:S01]  /*aee0*/  IMAD.MOV R91, RZ, RZ, -R91 ;  /* 0x000000ffff5b7224 */ /* 0x000fe200078e0a5b */
[----:B------:R2:W-:Y:S01]  /*aef0*/  STL [R1+0x2538], R90 ;  /* 0x0025385a01007387 */ /* 0x0005e20000100800 */
[----:B0-----:R-:W-:-:S02]  /*af00*/  IABS R80, R80 ;  /* 0x0000005000507213 */ /* 0x001fc40000000000 */
[----:B------:R-:W-:Y:S02]  /*af10*/  IMAD R91, R15, R91, R88 ;  /* 0x0000005b0f5b7224 */ /* 0x000fe400078e0258 */
[----:B------:R-:W-:Y:S01]  /*af20*/  IMAD.MOV.U32 R88, RZ, RZ, R84 ;  /* 0x000000ffff587224 */ /* 0x000fe200078e0054 */
[----:B-1----:R-:W-:Y:S01]  /*af30*/  IABS R81, R81 ;  /* 0x0000005100517213 */ /* 0x002fe20000000000 */
[C---:B------:R-:W-:Y:S01]  /*af40*/  IMAD.HI.U32 R93, R16.reuse, R80, RZ ;  /* 0x00000050105d7227 */ /* 0x040fe200078e00ff */
[----:B------:R-:W3:Y:S03]  /*af50*/  LDL.LU R84, [R1+0x2614] ;  /* 0x0026140001547983 */ /* 0x000ee60000300800 */
[----:B--2---:R-:W-:-:S04]  /*af60*/  IMAD.HI.U32 R90, R16, R5, RZ ;  /* 0x00000005105a7227 */ /* 0x004fc800078e00ff */
[----:B------:R-:W-:Y:S01]  /*af70*/  IMAD.HI.U32 R92, R16, R81, RZ ;  /* 0x00000051105c7227 */ /* 0x000fe200078e00ff */
[----:B------:R0:W-:Y:S03]  /*af80*/  STL [R1+0x48c], R91 ;  /* 0x00048c5b01007387 */ /* 0x0001e60000100800 */
[----:B------:R-:W-:Y:S02]  /*af90*/  IMAD.MOV R90, RZ, RZ, -R90 ;  /* 0x000000ffff5a7224 */ /* 0x000fe400078e0a5a */
[----:B------:R-:W-:Y:S02]  /*afa0*/  IMAD.MOV R93, RZ, RZ, -R93 ;  /* 0x000000ffff5d7224 */ /* 0x000fe400078e0a5d */
[----:B------:R-:W-:Y:S02]  /*afb0*/  IMAD.MOV R92, RZ, RZ, -R92 ;  /* 0x000000ffff5c7224 */ /* 0x000fe400078e0a5c */
[----:B0-----:R-:W-:-:S02]  /*afc0*/  IMAD R91, R15, R90, R5 ;  /* 0x0000005a0f5b7224 */ /* 0x001fc400078e0205 */
[C---:B------:R-:W-:Y:S02]  /*afd0*/  IMAD R90, R15.reuse, R93, R80 ;  /* 0x0000005d0f5a7224 */ /* 0x040fe400078e0250 */
[C---:B------:R-:W-:Y:S02]  /*afe0*/  IMAD R5, R15.reuse, R92, R81 ;  /* 0x0000005c0f057224 */ /* 0x040fe400078e0251 */
[----:B------:R-:W-:Y:S01]  /*aff0*/  IMAD R80, R15, R89, R82 ;  /* 0x000000590f507224 */ /* 0x000fe200078e0252 */
[----:B------:R0:W-:Y:S01]  /*b000*/  STL [R1+0x4ac], R91 ;  /* 0x0004ac5b01007387 */ /* 0x0001e20000100800 */
[----:B------:R-:W-:-:S03]  /*b010*/  VIADD R92, R0, 0x174 ;  /* 0x00000174005c7836 */ /* 0x000fc60000000000 */
[----:B------:R-:W-:Y:S01]  /*b020*/  STL [R1+0x4a8], R90 ;  /* 0x0004a85a01007387 */ /* 0x000fe20000100800 */
[----:B------:R-:W-:-:S03]  /*b030*/  VIADD R81, R0, 0x177 ;  /* 0x0000017700517836 */ /* 0x000fc60000000000 */
[----:B------:R1:W-:Y:S04]  /*b040*/  STL [R1+0x4c4], R5 ;  /* 0x0004c40501007387 */ /* 0x0003e80000100800 */
[----:B------:R2:W-:Y:S01]  /*b050*/  STL [R1+0x4c0], R80 ;  /* 0x0004c05001007387 */ /* 0x0005e20000100800 */
[----:B0-----:R-:W-:Y:S02]  /*b060*/  IMAD.MOV.U32 R91, RZ, RZ, R87 ;  /* 0x000000ffff5b7224 */ /* 0x001fe400078e0057 */
[C---:B-1----:R-:W-:Y:S01]  /*b070*/  VIADD R5, R0.reuse, 0x175 ;  /* 0x0000017500057836 */ /* 0x042fe20000000000 */
[----:B------:R-:W-:Y:S01]  /*b080*/  STL [R1+0x2514], R92 ;  /* 0x0025145c01007387 */ /* 0x000fe20000100800 */
[----:B--2---:R-:W-:-:S03]  /*b090*/  VIADD R80, R0, 0x176 ;  /* 0x0000017600507836 */ /* 0x004fc60000000000 */
[----:B------:R0:W-:Y:S01]  /*b0a0*/  STL [R1+0x2518], R5 ;  /* 0x0025180501007387 */ /* 0x0001e20000100800 */
[----:B------:R-:W-:Y:S01]  /*b0b0*/  VIADD R90, R0, 0x178 ;  /* 0x00000178005a7836 */ /* 0x000fe20000000000 */
[----:B------:R-:W-:Y:S01]  /*b0c0*/  IABS R87, R92 ;  /* 0x0000005c00577213 */ /* 0x000fe20000000000 */
[----:B------:R-:W-:Y:S01]  /*b0d0*/  @!P0 IMAD.MOV R91, RZ, RZ, -R91 ;  /* 0x000000ffff5b8224 */ /* 0x000fe200078e0a5b */
[----:B------:R1:W-:Y:S02]  /*b0e0*/  STL [R1+0x251c], R80 ;  /* 0x00251c5001007387 */ /* 0x0003e40000100800 */
[----:B------:R-:W-:Y:S02]  /*b0f0*/  IABS R82, R90 ;  /* 0x0000005a00527213 */ /* 0x000fe40000000000 */
[----:B------:R2:W-:Y:S01]  /*b100*/  STL [R1+0x2520], R81 ;  /* 0x0025205101007387 */ /* 0x0005e20000100800 */
[----:B0-----:R-:W-:-:S03]  /*b110*/  IABS R5, R5 ;  /* 0x0000000500057213 */ /* 0x001fc60000000000 */
[----:B------:R0:W-:Y:S01]  /*b120*/  STL [R1+0x2524], R90 ;  /* 0x0025245a01007387 */ /* 0x0001e20000100800 */
[----:B-1----:R-:W-:Y:S01]  /*b130*/  IABS R80, R80 ;  /* 0x0000005000507213 */ /* 0x002fe20000000000 */
[C---:B------:R-:W-:Y:S01]  /*b140*/  IMAD.HI.U32 R89, R16.reuse, R5, RZ ;  /* 0x0000000510597227 */ /* 0x040fe200078e00ff */
[----:B--2---:R-:W-:Y:S01]  /*b150*/  IABS R81, R81 ;  /* 0x0000005100517213 */ /* 0x004fe20000000000 */
[----:B------:R1:W-:Y:S02]  /*b160*/  STL [R1+0x94], R91 ;  /* 0x0000945b01007387 */ /* 0x0003e40000100800 */
[----:B------:R-:W-:-:S04]  /*b170*/  IMAD.HI.U32 R92, R16, R80, RZ ;  /* 0x00000050105c7227 */ /* 0x000fc800078e00ff */
[----:B0-----:R-:W-:-:S04]  /*b180*/  IMAD.HI.U32 R90, R16, R87, RZ ;  /* 0x00000057105a7227 */ /* 0x001fc800078e00ff */
[----:B------:R-:W-:Y:S02]  /*b190*/  IMAD.MOV.U32 R93, RZ, RZ, R88 ;  /* 0x000000ffff5d7224 */ /* 0x000fe400078e0058 */
[----:B-1----:R-:W-:-:S04]  /*b1a0*/  IMAD.HI.U32 R91, R16, R81, RZ ;  /* 0x00000051105b7227 */ /* 0x002fc800078e00ff */
[----:B------:R-:W-:Y:S02]  /*b1b0*/  IMAD.MOV R90, RZ, RZ, -R90 ;  /* 0x000000ffff5a7224 */ /* 0x000fe400078e0a5a */
[----:B------:R-:W-:-:S04]  /*b1c0*/  IMAD.HI.U32 R88, R16, R82, RZ ;  /* 0x0000005210587227 */ /* 0x000fc800078e00ff */
[----:B------:R-:W-:Y:S02]  /*b1d0*/  IMAD.MOV R89, RZ, RZ, -R89 ;  /* 0x000000ffff597224 */ /* 0x000fe400078e0a59 */
[----:B------:R-:W-:Y:S02]  /*b1e0*/  IMAD.MOV R92, RZ, RZ, -R92 ;  /* 0x000000ffff5c7224 */ /* 0x000fe400078e0a5c */
[----:B------:R-:W-:Y:S02]  /*b1f0*/  IMAD.MOV R91, RZ, RZ, -R91 ;  /* 0x000000ffff5b7224 */ /* 0x000fe400078e0a5b */
[C---:B------:R-:W-:Y:S02]  /*b200*/  IMAD R90, R15.reuse, R90, R87 ;  /* 0x0000005a0f5a7224 */ /* 0x040fe400078e0257 */
[----:B------:R-:W-:Y:S02]  /*b210*/  IMAD.MOV R88, RZ, RZ, -R88 ;  /* 0x000000ffff587224 */ /* 0x000fe400078e0a58 */
[----:B------:R-:W-:-:S02]  /*b220*/  IMAD R87, R15, R89, R5 ;  /* 0x000000590f577224 */ /* 0x000fc400078e0205 */
[C---:B------:R-:W-:Y:S02]  /*b230*/  IMAD R80, R15.reuse, R92, R80 ;  /* 0x0000005c0f507224 */ /* 0x040fe400078e0250 */
[C---:B------:R-:W-:Y:S01]  /*b240*/  IMAD R5, R15.reuse, R91, R81 ;  /* 0x0000005b0f057224 */ /* 0x040fe200078e0251 */
[----:B------:R-:W-:Y:S01]  /*b250*/  STL [R1+0x4bc], R90 ;  /* 0x0004bc5a01007387 */ /* 0x000fe20000100800 */
[----:B------:R-:W-:-:S03]  /*b260*/  IMAD R81, R15, R88, R82 ;  /* 0x000000580f517224 */ /* 0x000fc600078e0252 */
[----:B------:R-:W-:Y:S01]  /*b270*/  STL [R1+0x4b8], R87 ;  /* 0x0004b85701007387 */ /* 0x000fe20000100800 */
[----:B------:R-:W-:-:S03]  /*b280*/  VIADD R89, R0, 0x17b ;  /* 0x0000017b00597836 */ /* 0x000fc60000000000 */
[----:B------:R0:W-:Y:S04]  /*b290*/  STL [R1+0x4e0], R80 ;  /* 0x0004e05001007387 */ /* 0x0001e80000100800 */
[----:B------:R1:W-:Y:S04]  /*b2a0*/  STL [R1+0x4dc], R5 ;  /* 0x0004dc0501007387 */ /* 0x0003e80000100800 */
[----:B------:R2:W-:Y:S01]  /*b2b0*/  STL [R1+0x4fc], R81 ;  /* 0x0004fc5101007387 */ /* 0x0005e20000100800 */
[C---:B0-----:R-:W-:Y:S02]  /*b2c0*/  VIADD R80, R0.reuse, 0x179 ;  /* 0x0000017900507836 */ /* 0x041fe40000000000 */
[----:B-1----:R-:W-:-:S03]  /*b2d0*/  VIADD R5, R0, 0x17a ;  /* 0x0000017a00057836 */ /* 0x002fc60000000000 */
[----:B------:R0:W-:Y:S01]  /*b2e0*/  STL [R1+0x2500], R80 ;  /* 0x0025005001007387 */ /* 0x0001e20000100800 */
[----:B--2---:R-:W-:-:S03]  /*b2f0*/  VIADD R81, R0, 0x17c ;  /* 0x0000017c00517836 */ /* 0x004fc60000000000 */
[----:B------:R1:W-:Y:S04]  /*b300*/  STL [R1+0x2504], R5 ;  /* 0x0025040501007387 */ /* 0x0003e80000100800 */
[----:B------:R2:W-:Y:S04]  /*b310*/  STL [R1+0x2508], R89 ;  /* 0x0025085901007387 */ /* 0x0005e80000100800 */
[----:B------:R0:W-:Y:S04]  /*b320*/  STL [R1+0x250c], R81 ;  /* 0x00250c5101007387 */ /* 0x0001e80000100800 */
[----:B------:R-:W4:Y:S01]  /*b330*/  LDL.LU R92, [R1+0x48] ;  /* 0x00004800015c7983 */ /* 0x000f220000300800 */
[----:B------:R-:W-:-:S13]  /*b340*/  ISETP.GT.U32.AND P0, PT, R15, R83, PT ;  /* 0x000000530f00720c */ /* 0x000fda0003f04070 */
[----:B------:R-:W-:-:S05]  /*b350*/  @!P0 IMAD.IADD R83, R83, 0x1, -R15 ;  /* 0x0000000153538824 */ /* 0x000fca00078e0a0f */
[----:B------:R-:W-:Y:S02]  /*b360*/  ISETP.GT.U32.AND P0, PT, R15, R83, PT ;  /* 0x000000530f00720c */ /* 0x000fe40003f04070 */
[----:B------:R-:W-:-:S11]  /*b370*/  IABS R90, R80 ;  /* 0x00000050005a7213 */ /* 0x000fd60000000000 */
[----:B------:R-:W-:Y:S01]  /*b380*/  @!P0 IMAD.IADD R83, R83, 0x1, -R15 ;  /* 0x0000000153538824 */ /* 0x000fe200078e0a0f */
[----:B------:R-:W-:-:S03]  /*b390*/  ISETP.GT.U32.AND P0, PT, R15, R85, PT ;  /* 0x000000550f00720c */ /* 0x000fc60003f04070 */
[----:B0-----:R-:W-:-:S04]  /*b3a0*/  IMAD.MOV.U32 R80, RZ, RZ, R83 ;  /* 0x000000ffff507224 */ /* 0x001fc800078e0053 */
[----:B------:R-:W-:Y:S01]  /*b3b0*/  @!P6 IMAD.MOV R80, RZ, RZ, -R80 ;  /* 0x000000ffff50e224 */ /* 0x000fe200078e0a50 */
[----:B------:R-:W-:-:S05]  /*b3c0*/  ISETP.GT.U32.AND P6, PT, R15, R86, PT ;  /* 0x000000560f00720c */ /* 0x000fca0003fc4070 */
[----:B------:R-:W-:Y:S01]  /*b3d0*/  @!P0 IMAD.IADD R85, R85, 0x1, -R15 ;  /* 0x0000000155558824 */ /* 0x000fe200078e0a0f */
[----:B-1----:R-:W-:Y:S02]  /*b3e0*/  IABS R5, R5 ;  /* 0x0000000500057213 */ /* 0x002fe40000000000 */
[----:B------:R-:W-:Y:S02]  /*b3f0*/  IABS R83, R89 ;  /* 0x0000005900537213 */ /* 0x000fe40000000000 */
[----:B------:R-:W-:-:S03]  /*b400*/  ISETP.GT.U32.AND P0, PT, R15, R85, PT ;  /* 0x000000550f00720c */ /* 0x000fc60003f04070 */
[----:B------:R-:W-:Y:S02]  /*b410*/  @!P6 IMAD.IADD R86, R86, 0x1, -R15 ;  /* 0x000000015656e824 */ /* 0x000fe400078e0a0f */
[----:B--2---:R-:W-:Y:S01]  /*b420*/  IMAD.HI.U32 R89, R16, R90, RZ ;  /* 0x0000005a10597227 */ /* 0x004fe200078e00ff */
[----:B------:R-:W-:Y:S02]  /*b430*/  IABS R81, R81 ;  /* 0x0000005100517213 */ /* 0x000fe40000000000 */
[----:B------:R-:W-:Y:S01]  /*b440*/  ISETP.GT.U32.AND P6, PT, R15, R86, PT ;  /* 0x000000560f00720c */ /* 0x000fe20003fc4070 */
[----:B------:R-:W-:Y:S02]  /*b450*/  VIADD R87, R0, 0x17d ;  /* 0x0000017d00577836 */ /* 0x000fe40000000000 */
[----:B------:R-:W-:-:S04]  /*b460*/  IMAD.HI.U32 R88, R16, R5, RZ ;  /* 0x0000000510587227 */ /* 0x000fc800078e00ff */
[----:B------:R-:W-:Y:S01]  /*b470*/  IMAD.MOV R89, RZ, RZ, -R89 ;  /* 0x000000ffff597224 */ /* 0x000fe200078e0a59 */
[----:B------:R-:W-:Y:S01]  /*b480*/  STL [R1+0x2510], R87 ;  /* 0x0025105701007387 */ /* 0x000fe20000100800 */
[----:B------:R-:W-:Y:S01]  /*b490*/  IMAD.MOV R88, RZ, RZ, -R88 ;  /* 0x000000ffff587224 */ /* 0x000fe200078e0a58 */
[----:B------:R-:W-:Y:S01]  /*b4a0*/  IABS R82, R87 ;  /* 0x0000005700527213 */ /* 0x000fe20000000000 */
[----:B------:R-:W-:Y:S01]  /*b4b0*/  IMAD.HI.U32 R91, R16, R83, RZ ;  /* 0x00000053105b7227 */ /* 0x000fe200078e00ff */
[----:B------:R0:W-:Y:S03]  /*b4c0*/  STL [R1+0x88], R80 ;  /* 0x0000885001007387 */ /* 0x0001e60000100800 */
[C---:B------:R-:W-:Y:S02]  /*b4d0*/  IMAD R89, R15.reuse, R89, R90 ;  /* 0x000000590f597224 */ /* 0x040fe400078e025a */
[----:B------:R-:W-:-:S02]  /*b4e0*/  IMAD R5, R15, R88, R5 ;  /* 0x000000580f057224 */ /* 0x000fc400078e0205 */
[----:B------:R-:W-:Y:S02]  /*b4f0*/  @!P0 IMAD.IADD R85, R85, 0x1, -R15 ;  /* 0x0000000155558824 */ /* 0x000fe400078e0a0f */
[C---:B0-----:R-:W-:Y:S01]  /*b500*/  IMAD.HI.U32 R80, R16.reuse, R81, RZ ;  /* 0x0000005110507227 */ /* 0x041fe200078e00ff */
[----:B------:R-:W-:Y:S03]  /*b510*/  STL [R1+0x4d4], R89 ;  /* 0x0004d45901007387 */ /* 0x000fe60000100800 */
[----:B------:R-:W-:Y:S01]  /*b520*/  IMAD.HI.U32 R87, R16, R82, RZ ;  /* 0x0000005210577227 */ /* 0x000fe200078e00ff */
[----:B------:R0:W-:Y:S03]  /*b530*/  STL [R1+0x4f4], R5 ;  /* 0x0004f40501007387 */ /* 0x0001e60000100800 */
[----:B------:R-:W-:-:S02]  /*b540*/  IMAD.MOV R91, RZ, RZ, -R91 ;  /* 0x000000ffff5b7224 */ /* 0x000fc400078e0a5b */
[----:B------:R-:W-:Y:S02]  /*b550*/  IMAD.MOV R80, RZ, RZ, -R80 ;  /* 0x000000ffff507224 */ /* 0x000fe400078e0a50 */
[----:B------:R-:W-:Y:S02]  /*b560*/  @!P6 IMAD.IADD R86, R86, 0x1, -R15 ;  /* 0x000000015656e824 */ /* 0x000fe400078e0a0f */
[----:B------:R-:W-:Y:S02]  /*b570*/  IMAD.MOV R87, RZ, RZ, -R87 ;  /* 0x000000ffff577224 */ /* 0x000fe400078e0a57 */
[C---:B0-----:R-:W-:Y:S02]  /*b580*/  IMAD R5, R15.reuse, R91, R83 ;  /* 0x0000005b0f057224 */ /* 0x041fe400078e0253 */
[C---:B------:R-:W-:Y:S02]  /*b590*/  IMAD R80, R15.reuse, R80, R81 ;  /* 0x000000500f507224 */ /* 0x040fe400078e0251 */
[----:B------:R-:W-:Y:S01]  /*b5a0*/  IMAD R81, R15, R87, R82 ;  /* 0x000000570f517224 */ /* 0x000fe200078e0252 */
[----:B------:R0:W-:Y:S01]  /*b5b0*/  STL [R1+0x4ec], R5 ;  /* 0x0004ec0501007387 */ /* 0x0001e20000100800 */
[----:B------:R-:W-:-:S03]  /*b5c0*/  VIADD R83, R0, 0x180 ;  /* 0x0000018000537836 */ /* 0x000fc60000000000 */
[----:B------:R1:W-:Y:S01]  /*b5d0*/  STL [R1+0x510], R80 ;  /* 0x0005105001007387 */ /* 0x0003e20000100800 */
[----:B0-----:R-:W-:-:S03]  /*b5e0*/  VIADD R5, R0, 0x17e ;  /* 0x0000017e00057836 */ /* 0x001fc60000000000 */
[----:B------:R0:W-:Y:S01]  /*b5f0*/  STL [R1+0x508], R81 ;  /* 0x0005085101007387 */ /* 0x0001e20000100800 */
[----:B-1----:R-:W-:-:S03]  /*b600*/  VIADD R80, R0, 0x17f ;  /* 0x0000017f00507836 */ /* 0x002fc60000000000 */
[----:B------:R1:W-:Y:S01]  /*b610*/  STL [R1+0x24f0], R5 ;  /* 0x0024f00501007387 */ /* 0x0003e20000100800 */
[----:B------:R-:W-:-:S03]  /*b620*/  IABS R82, R83 ;  /* 0x0000005300527213 */ /* 0x000fc60000000000 */
[----:B------:R2:W-:Y:S01]  /*b630*/  STL [R1+0x24f4], R80 ;  /* 0x0024f45001007387 */ /* 0x0005e20000100800 */
[----:B0-----:R-:W-:-:S03]  /*b640*/  VIADD R81, R0, 0x181 ;  /* 0x0000018100517836 */ /* 0x001fc60000000000 */
[----:B------:R0:W-:Y:S01]  /*b650*/  STL [R1+0x24f8], R83 ;  /* 0x0024f85301007387 */ /* 0x0001e20000100800 */
[----:B-1----:R-:W-:-:S03]  /*b660*/  IABS R5, R5 ;  /* 0x0000000500057213 */ /* 0x002fc60000000000 */
[----:B------:R1:W-:Y:S01]  /*b670*/  STL [R1+0x24fc], R81 ;  /* 0x0024fc5101007387 */ /* 0x0003e20000100800 */
[----:B--2---:R-:W-:Y:S02]  /*b680*/  IABS R80, R80 ;  /* 0x0000005000507213 */ /* 0x004fe40000000000 */
[----:B0-----:R-:W-:-:S03]  /*b690*/  IABS R83, R81 ;  /* 0x0000005100537213 */ /* 0x001fc60000000000 */
[----:B------:R-:W-:-:S04]  /*b6a0*/  IMAD.HI.U32 R87, R16, R80, RZ ;  /* 0x0000005010577227 */ /* 0x000fc800078e00ff */
[----:B-1----:R-:W-:Y:S01]  /*b6b0*/  IMAD.MOV.U32 R81, RZ, RZ, R85 ;  /* 0x000000ffff517224 */ /* 0x002fe200078e0055 */
[----:B---3--:R-:W-:Y:S01]  /*b6c0*/  ISETP.GT.U32.AND P6, PT, R15, R84, PT ;  /* 0x000000540f00720c */ /* 0x008fe20003fc4070 */
[----:B------:R-:W-:-:S04]  /*b6d0*/  IMAD.HI.U32 R85, R16, R5, RZ ;  /* 0x0000000510557227 */ /* 0x000fc800078e00ff */
[----:B------:R-:W-:-:S08]  /*b6e0*/  IMAD.MOV R85, RZ, RZ, -R85 ;  /* 0x000000ffff557224 */ /* 0x000fd000078e0a55 */
[----:B------:R-:W-:Y:S02]  /*b6f0*/  @!P6 IMAD.IADD R84, R84, 0x1, -R15 ;  /* 0x000000015454e824 */ /* 0x000fe400078e0a0f */
[----:B------:R-:W-:Y:S02]  /*b700*/  IMAD.MOV R87, RZ, RZ, -R87 ;  /* 0x000000ffff577224 */ /* 0x000fe400078e0a57 */
[----:B------:R-:W-:Y:S02]  /*b710*/  @!P2 IMAD.MOV R81, RZ, RZ, -R81 ;  /* 0x000000ffff51a224 */ /* 0x000fe400078e0a51 */
[C---:B------:R-:W-:Y:S02]  /*b720*/  IMAD R85, R15.reuse, R85, R5 ;  /* 0x000000550f557224 */ /* 0x040fe400078e0205 */
[----:B------:R-:W-:Y:S01]  /*b730*/  IMAD R80, R15, R87, R80 ;  /* 0x000000570f507224 */ /* 0x000fe200078e0250 */
[----:B------:R0:W-:Y:S01]  /*b740*/  STL [R1+0x50], R81 ;  /* 0x0000505101007387 */ /* 0x0001e20000100800 */
[----:B------:R-:W-:-:S03]  /*b750*/  IMAD.HI.U32 R5, R16, R83, RZ ;  /* 0x0000005310057227 */ /* 0x000fc600078e00ff */
[----:B------:R-:W-:Y:S04]  /*b760*/  STL [R1+0x51c], R85 ;  /* 0x00051c5501007387 */ /* 0x000fe80000100800 */
[----:B------:R1:W-:Y:S01]  /*b770*/  STL [R1+0x504], R80 ;  /* 0x0005045001007387 */ /* 0x0003e20000100800 */
[----:B0-----:R-:W-:-:S04]  /*b780*/  IMAD.HI.U32 R81, R16, R82, RZ ;  /* 0x0000005210517227 */ /* 0x001fc800078e00ff */
[----:B------:R-:W-:Y:S02]  /*b790*/  IMAD.MOV R81, RZ, RZ, -R81 ;  /* 0x000000ffff517224 */ /* 0x000fe400078e0a51 */
[----:B------:R-:W-:Y:S02]  /*b7a0*/  IMAD.MOV R5, RZ, RZ, -R5 ;  /* 0x000000ffff057224 */ /* 0x000fe400078e0a05 */
[C---:B------:R-:W-:Y:S02]  /*b7b0*/  IMAD R81, R15.reuse, R81, R82 ;  /* 0x000000510f517224 */ /* 0x040fe400078e0252 */
[C---:B-1----:R-:W-:Y:S02]  /*b7c0*/  VIADD R80, R0.reuse, 0x182 ;  /* 0x0000018200507836 */ /* 0x042fe40000000000 */
[----:B------:R-:W-:Y:S02]  /*b7d0*/  IMAD R5, R15, R5, R83 ;  /* 0x000000050f057224 */ /* 0x000fe400078e0253 */
[----:B------:R-:W-:-:S02]  /*b7e0*/  VIADD R82, R0, 0x183 ;  /* 0x0000018300527836 */ /* 0x000fc40000000000 */
[C---:B------:R-:W-:Y:S02]  /*b7f0*/  VIADD R85, R0.reuse, 0x184 ;  /* 0x0000018400557836 */ /* 0x040fe40000000000 */
[----:B------:R-:W-:Y:S01]  /*b800*/  VIADD R83, R0, 0x185 ;  /* 0x0000018500537836 */ /* 0x000fe20000000000 */
[----:B----4-:R-:W-:-:S13]  /*b810*/  ISETP.GT.U32.AND P0, PT, R15, R92, PT ;  /* 0x0000005c0f00720c */ /* 0x010fda0003f04070 */
[----:B------:R-:W-:-:S05]  /*b820*/  @!P0 IMAD.IADD R92, R92, 0x1, -R15 ;  /* 0x000000015c5c8824 */ /* 0x000fca00078e0a0f */
[----:B------:R-:W-:-:S13]  /*b830*/  ISETP.GT.U32.AND P6, PT, R15, R92, PT ;  /* 0x0000005c0f00720c */ /* 0x000fda0003fc4070 */
[----:B------:R-:W-:-:S05]  /*b840*/  @!P6 IMAD.IADD R92, R92, 0x1, -R15 ;  /* 0x000000015c5ce824 */ /* 0x000fca00078e0a0f */
[----:B------:R0:W-:Y:S04]  /*b850*/  STL [R1+0x48], R92 ;  /* 0x0000485c01007387 */ /* 0x0001e80000100800 */
[----:B------:R-:W2:Y:S04]  /*b860*/  LDL R90, [R1+0x1f64] ;  /* 0x001f6400015a7983 */ /* 0x000ea80000100800 */
[----:B------:R-:W-:Y:S04]  /*b870*/  STL [R1+0x524], R81 ;  /* 0x0005245101007387 */ /* 0x000fe80000100800 */
[----:B------:R-:W-:Y:S04]  /*b880*/  STL [R1+0x24e4], R80 ;  /* 0x0024e45001007387 */ /* 0x000fe80000100800 */
[----:B------:R1:W-:Y:S04]  /*b890*/  STL [R1+0x520], R5 ;  /* 0x0005200501007387 */ /* 0x0003e80000100800 */
[----:B------:R-:W-:Y:S04]  /*b8a0*/  STL [R1+0x24e0], R82 ;  /* 0x0024e05201007387 */ /* 0x000fe80000100800 */
[----:B------:R-:W-:Y:S04]  /*b8b0*/  STL [R1+0x24ec], R85 ;  /* 0x0024ec5501007387 */ /* 0x000fe80000100800 */
[----:B0-----:R-:W3:Y:S01]  /*b8c0*/  LDL R92, [R1+0x1f68] ;  /* 0x001f6800015c7983 */ /* 0x001ee20000100800 */
[----:B------:R-:W-:-:S03]  /*b8d0*/  ISETP.GT.U32.AND P6, PT, R15, R77, PT ;  /* 0x0000004d0f00720c */ /* 0x000fc60003fc4070 */
[----:B------:R-:W-:Y:S10]  /*b8e0*/  STL [R1+0x24e8], R83 ;  /* 0x0024e85301007387 */ /* 0x000ff40000100800 */
[----:B------:R-:W-:Y:S01]  /*b8f0*/  @!P6 IMAD.IADD R77, R77, 0x1, -R15 ;  /* 0x000000014d4de824 */ /* 0x000fe200078e0a0f */
[----:B------:R-:W-:-:S02]  /*b900*/  ISETP.GE.AND P6, PT, R93, RZ, PT ;  /* 0x000000ff5d00720c */ /* 0x000fc40003fc6270 */
[----:B------:R-:W4:Y:S01]  /*b910*/  LDL R93, [R1+0x1f6c] ;  /* 0x001f6c00015d7983 */ /* 0x000f220000100800 */
[C---:B------:R-:W-:Y:S02]  /*b920*/  ISETP.GT.U32.AND P0, PT, R15.reuse, R76, PT ;  /* 0x0000004c0f00720c */ /* 0x040fe40003f04070 */
[----:B------:R-:W-:-:S11]  /*b930*/  ISETP.GT.U32.AND P2, PT, R15, R84, PT ;  /* 0x000000540f00720c */ /* 0x000fd60003f44070 */
[----:B------:R-:W-:-:S05]  /*b940*/  @!P0 IMAD.IADD R76, R76, 0x1, -R15 ;  /* 0x000000014c4c8824 */ /* 0x000fca00078e0a0f */
[C---:B------:R-:W-:Y:S01]  /*b950*/  ISETP.GT.U32.AND P0, PT, R15.reuse, R76, PT ;  /* 0x0000004c0f00720c */ /* 0x040fe20003f04070 */
[----:B-1----:R-:W-:Y:S01]  /*b960*/  IMAD.MOV.U32 R5, RZ, RZ, R86 ;  /* 0x000000ffff057224 */ /* 0x002fe200078e0056 */
[----:B------:R-:W-:Y:S01]  /*b970*/  IABS R80, R80 ;  /* 0x0000005000507213 */ /* 0x000fe20000000000 */
[----:B------:R-:W-:Y:S02]  /*b980*/  @!P2 IMAD.IADD R84, R84, 0x1, -R15 ;  /* 0x000000015454a824 */ /* 0x000fe400078e0a0f */
[----:B------:R-:W-:Y:S01]  /*b990*/  @!P1 IMAD.MOV R5, RZ, RZ, -R5 ;  /* 0x000000ffff059224 */ /* 0x000fe200078e0a05 */
[----:B------:R-:W-:-:S07]  /*b9a0*/  ISETP.GT.U32.AND P1, PT, R15, R77, PT ;  /* 0x0000004d0f00720c */ /* 0x000fce0003f24070 */
[----:B------:R-:W-:Y:S01]  /*b9b0*/  @!P0 IMAD.IADD R76, R76, 0x1, -R15 ;  /* 0x000000014c4c8824 */ /* 0x000fe200078e0a0f */
[----:B------:R-:W-:Y:S01]  /*b9c0*/  ISETP.GE.AND P0, PT, R0, RZ, PT ;  /* 0x000000ff0000720c */ /* 0x000fe20003f06270 */
[----:B------:R0:W-:Y:S02]  /*b9d0*/  STL [R1+0x34], R5 ;  /* 0x0000340501007387 */ /* 0x0001e40000100800 */
[----:B------:R-:W-:Y:S02]  /*b9e0*/  @!P6 IMAD.MOV R76, RZ, RZ, -R76 ;  /* 0x000000ffff4ce224 */ /* 0x000fe400078e0a4c */
[----:B------:R-:W-:-:S04]  /*b9f0*/  IMAD.HI.U32 R81, R16, R80, RZ ;  /* 0x0000005010517227 */ /* 0x000fc800078e00ff */
[----:B0-----:R-:W-:Y:S02]  /*ba00*/  IMAD.MOV.U32 R5, RZ, RZ, R84 ;  /* 0x000000ffff057224 */ /* 0x001fe400078e0054 */
[----:B------:R-:W-:Y:S02]  /*ba10*/  IMAD.MOV R81, RZ, RZ, -R81 ;  /* 0x000000ffff517224 */ /* 0x000fe400078e0a51 */
[----:B------:R-:W-:Y:S02]  /*ba20*/  @!P0 IMAD.MOV R5, RZ, RZ, -R5 ;  /* 0x000000ffff058224 */ /* 0x000fe400078e0a05 */
[----:B------:R-:W-:-:S03]  /*ba30*/  @!P1 IMAD.IADD R77, R77, 0x1, -R15 ;  /* 0x000000014d4d9824 */ /* 0x000fc600078e0a0f */
[----:B------:R0:W-:Y:S04]  /*ba40*/  STL [R1+0x260c], R5 ;  /* 0x00260c0501007387 */ /* 0x0001e80000100800 */
[----:B------:R1:W-:Y:S01]  /*ba50*/  STL [R1+0x2610], R76 ;  /* 0x0026104c01007387 */ /* 0x0003e20000100800 */
[----:B0-----:R-:W-:-:S05]  /*ba60*/  IMAD R5, R15, R81, R80 ;  /* 0x000000510f057224 */ /* 0x001fca00078e0250 */
[----:B------:R0:W-:Y:S01]  /*ba70*/  STL [R1+0x544], R5 ;  /* 0x0005440501007387 */ /* 0x0001e20000100800 */
[----:B------:R-:W-:Y:S02]  /*ba80*/  IABS R82, R82 ;  /* 0x0000005200527213 */ /* 0x000fe40000000000 */
[----:B------:R-:W-:Y:S02]  /*ba90*/  IABS R80, R85 ;  /* 0x0000005500507213 */ /* 0x000fe40000000000 */
[----:B------:R-:W-:Y:S01]  /*baa0*/  IABS R81, R83 ;  /* 0x0000005300517213 */ /* 0x000fe20000000000 */
[----:B------:R-:W-:Y:S01]  /*bab0*/  IMAD.HI.U32 R83, R16, R82, RZ ;  /* 0x0000005210537227 */ /* 0x000fe200078e00ff */
[----:B------:R-:W-:-:S03]  /*bac0*/  ISETP.GT.U32.AND P1, PT, R15, R73, PT ;  /* 0x000000490f00720c */ /* 0x000fc60003f24070 */
[----:B------:R-:W-:-:S04]  /*bad0*/  IMAD.HI.U32 R85, R16, R80, RZ ;  /* 0x0000005010557227 */ /* 0x000fc800078e00ff */
[----:B------:R-:W-:Y:S02]  /*bae0*/  IMAD.MOV R83, RZ, RZ, -R83 ;  /* 0x000000ffff537224 */ /* 0x000fe400078e0a53 */
[----:B------:R-:W-:Y:S02]  /*baf0*/  IMAD.MOV R85, RZ, RZ, -R85 ;  /* 0x000000ffff557224 */ /* 0x000fe400078e0a55 */
[C---:B-1----:R-:W-:Y:S02]  /*bb00*/  IMAD R76, R15.reuse, R83, R82 ;  /* 0x000000530f4c7224 */ /* 0x042fe400078e0252 */
[----:B0-----:R-:W-:Y:S02]  /*bb10*/  IMAD R5, R15, R85, R80 ;  /* 0x000000550f057224 */ /* 0x001fe400078e0250 */
[----:B------:R-:W-:Y:S01]  /*bb20*/  @!P1 IMAD.IADD R73, R73, 0x1, -R15 ;  /* 0x0000000149499824 */ /* 0x000fe200078e0a0f */
[----:B--2---:R-:W-:Y:S02]  /*bb30*/  ISETP.GE.AND P6, PT, R90, RZ, PT ;  /* 0x000000ff5a00720c */ /* 0x004fe40003fc6270 */
[----:B------:R-:W2:Y:S11]  /*bb40*/  LDL R90, [R1+0x1f70] ;  /* 0x001f7000015a7983 */ /* 0x000eb60000100800 */
[----:B------:R-:W-:Y:S01]  /*bb50*/  @!P6 IMAD.MOV R77, RZ, RZ, -R77 ;  /* 0x000000ffff4de224 */ /* 0x000fe200078e0a4d */
[----:B---3--:R-:W-:-:S02]  /*bb60*/  ISETP.GE.AND P6, PT, R92, RZ, PT ;  /* 0x000000ff5c00720c */ /* 0x008fc40003fc6270 */
[----:B------:R-:W3:Y:S04]  /*bb70*/  LDL R92, [R1+0x1f74] ;  /* 0x001f7400015c7983 */ /* 0x000ee80000100800 */
[----:B------:R-:W-:Y:S04]  /*bb80*/  STL [R1+0x518], R76 ;  /* 0x0005184c01007387 */ /* 0x000fe80000100800 */
[----:B------:R0:W-:Y:S01]  /*bb90*/  STL [R1+0x540], R5 ;  /* 0x0005400501007387 */ /* 0x0001e20000100800 */
[----:B----4-:R-:W-:-:S03]  /*bba0*/  ISETP.GE.AND P1, PT, R93, RZ, PT ;  /* 0x000000ff5d00720c */ /* 0x010fc60003f26270 */
[----:B------:R-:W4:Y:S01]  /*bbb0*/  LDL R93, [R1+0x1f78] ;  /* 0x001f7800015d7983 */ /* 0x000f220000100800 */
[C---:B------:R-:W-:Y:S02]  /*bbc0*/  ISETP.GT.U32.AND P0, PT, R15.reuse, R75, PT ;  /* 0x0000004b0f00720c */ /* 0x040fe40003f04070 */
[----:B------:R-:W-:-:S11]  /*bbd0*/  ISETP.GT.U32.AND P2, PT, R15, R4, PT ;  /* 0x000000040f00720c */ /* 0x000fd60003f44070 */
[----:B------:R-:W-:-:S05]  /*bbe0*/  @!P0 IMAD.IADD R75, R75, 0x1, -R15 ;  /* 0x000000014b4b8824 */ /* 0x000fca00078e0a0f */
[----:B------:R-:W-:Y:S01]  /*bbf0*/  ISETP.GT.U32.AND P0, PT, R15, R75, PT ;  /* 0x0000004b0f00720c */ /* 0x000fe20003f04070 */
[----:B------:R-:W-:Y:S02]  /*bc00*/  @!P2 IMAD.IADD R4, R4, 0x1, -R15 ;  /* 0x000000010404a824 */ /* 0x000fe400078e0a0f */
[----:B------:R-:W-:-:S03]  /*bc10*/  IMAD.HI.U32 R84, R16, R81, RZ ;  /* 0x0000005110547227 */ /* 0x000fc600078e00ff */
[----:B------:R-:W-:Y:S01]  /*bc20*/  ISETP.GT.U32.AND P2, PT, R15, R4, PT ;  /* 0x000000040f00720c */ /* 0x000fe20003f44070 */
[----:B------:R-:W-:-:S06]  /*bc30*/  IMAD.MOV R84, RZ, RZ, -R84 ;  /* 0x000000ffff547224 */ /* 0x000fcc00078e0a54 */
[----:B------:R-:W-:Y:S01]  /*bc40*/  @!P0 IMAD.IADD R75, R75, 0x1, -R15 ;  /* 0x000000014b4b8824 */ /* 0x000fe200078e0a0f */
[C---:B------:R-:W-:Y:S01]  /*bc50*/  ISETP.GT.U32.AND P0, PT, R15.reuse, R72, PT ;  /* 0x000000480f00720c */ /* 0x040fe20003f04070 */
[C---:B0-----:R-:W-:Y:S02]  /*bc60*/  IMAD R5, R15.reuse, R84, R81 ;  /* 0x000000540f057224 */ /* 0x041fe400078e0251 */
[C---:B------:R-:W-:Y:S02]  /*bc70*/  VIADD R80, R0.reuse, 0x186 ;  /* 0x0000018600507836 */ /* 0x040fe40000000000 */
[----:B------:R-:W-:Y:S01]  /*bc80*/  VIADD R76, R0, 0x187 ;  /* 0x00000187004c7836 */ /* 0x000fe20000000000 */
[----:B------:R0:W-:Y:S01]  /*bc90*/  STL [R1+0x52c], R5 ;  /* 0x00052c0501007387 */ /* 0x0001e20000100800 */
[----:B------:R-:W-:Y:S01]  /*bca0*/  @!P2 IMAD.IADD R4, R4, 0x1, -R15 ;  /* 0x000000010404a824 */ /* 0x000fe200078e0a0f */
[C---:B------:R-:W-:Y:S01]  /*bcb0*/  ISETP.GT.U32.AND P2, PT, R15.reuse, R74, PT ;  /* 0x0000004a0f00720c */ /* 0x040fe20003f44070 */
[----:B------:R-:W-:Y:S01]  /*bcc0*/  @!P1 IMAD.MOV R75, RZ, RZ, -R75 ;  /* 0x000000ffff4b9224 */ /* 0x000fe200078e0a4b */
[----:B------:R1:W-:Y:S01]  /*bcd0*/  STL [R1+0x24d4], R80 ;  /* 0x0024d45001007387 */ /* 0x0003e20000100800 */
[----:B------:R-:W-:Y:S01]  /*bce0*/  ISETP.GT.U32.AND P1, PT, R15, R71, PT ;  /* 0x000000470f00720c */ /* 0x000fe20003f24070 */
[----:B0-----:R-:W-:-:S02]  /*bcf0*/  VIADD R5, R0, 0x188 ;  /* 0x0000018800057836 */ /* 0x001fc40000000000 */
[----:B------:R-:W-:Y:S01]  /*bd00*/  STL [R1+0x24d8], R76 ;  /* 0x0024d84c01007387 */ /* 0x000fe20000100800 */
[----:B------:R-:W-:-:S03]  /*bd10*/  @!P0 IMAD.IADD R72, R72, 0x1, -R15 ;  /* 0x0000000148488824 */ /* 0x000fc600078e0a0f */
[----:B------:R0:W-:Y:S01]  /*bd20*/  STL [R1+0x24dc], R5 ;  /* 0x0024dc0501007387 */ /* 0x0001e20000100800 */
[----:B------:R-:W-:Y:S02]  /*bd30*/  IABS R82, R80 ;  /* 0x0000005000527213 */ /* 0x000fe40000000000 */
[--C-:B------:R-:W-:Y:S01]  /*bd40*/  @!P2 IMAD.IADD R74, R74, 0x1, -R15.reuse ;  /* 0x000000014a4aa824 */ /* 0x100fe200078e0a0f */
[----:B------:R-:W-:Y:S02]  /*bd50*/  ISETP.GT.U32.AND P2, PT, R15, R73, PT ;  /* 0x000000490f00720c */ /* 0x000fe40003f44070 */
[----:B------:R-:W-:Y:S01]  /*bd60*/  @!P1 IMAD.IADD R71, R71, 0x1, -R15 ;  /* 0x0000000147479824 */ /* 0x000fe200078e0a0f */
[----:B------:R-:W-:Y:S01]  /*bd70*/  ISETP.GT.U32.AND P1, PT, R15, R72, PT ;  /* 0x000000480f00720c */ /* 0x000fe20003f24070 */
[----:B------:R-:W-:Y:S01]  /*bd80*/  IMAD.HI.U32 R84, R16, R82, RZ ;  /* 0x0000005210547227 */ /* 0x000fe200078e00ff */
[----:B-1----:R-:W-:Y:S01]  /*bd90*/  IABS R80, R5 ;  /* 0x0000000500507213 */ /* 0x002fe20000000000 */
[----:B------:R-:W4:Y:S02]  /*bda0*/  LDL R89, [R1+0x1f7c] ;  /* 0x001f7c0001597983 */ /* 0x000f240000100800 */
[----:B------:R-:W-:-:S04]  /*bdb0*/  IMAD.MOV R84, RZ, RZ, -R84 ;  /* 0x000000ffff547224 */ /* 0x000fc800078e0a54 */
[----:B0-----:R-:W-:Y:S02]  /*bdc0*/  IMAD R5, R15, R84, R82 ;  /* 0x000000540f057224 */ /* 0x001fe400078e0252 */
[--C-:B------:R-:W-:Y:S02]  /*bdd0*/  @!P2 IMAD.IADD R73, R73, 0x1, -R15.reuse ;  /* 0x000000014949a824 */ /* 0x100fe400078e0a0f */
[----:B------:R-:W-:Y:S01]  /*bde0*/  @!P1 IMAD.IADD R72, R72, 0x1, -R15 ;  /* 0x0000000148489824 */ /* 0x000fe200078e0a0f */
[----:B---3--:R-:W-:Y:S02]  /*bdf0*/  ISETP.GE.AND P0, PT, R92, RZ, PT ;  /* 0x000000ff5c00720c */ /* 0x008fe40003f06270 */
[----:B------:R-:W3:Y:S01]  /*be00*/  LDL R92, [R1+0x1f80] ;  /* 0x001f8000015c7983 */ /* 0x000ee20000100800 */
[----:B--2---:R-:W-:-:S03]  /*be10*/  ISETP.GE.AND P2, PT, R90, RZ, PT ;  /* 0x000000ff5a00720c */ /* 0x004fc60003f46270 */
[----:B------:R-:W2:Y:S04]  /*be20*/  LDL R90, [R1+0x1f84] ;  /* 0x001f8400015a7983 */ /* 0x000ea80000100800 */
[----:B------:R0:W-:Y:S01]  /*be30*/  STL [R1+0x53c], R5 ;  /* 0x00053c0501007387 */ /* 0x0001e20000100800 */
[----:B----4-:R-:W-:-:S03]  /*be40*/  ISETP.GE.AND P1, PT, R93, RZ, PT ;  /* 0x000000ff5d00720c */ /* 0x010fc60003f26270 */
[----:B------:R-:W4:Y:S01]  /*be50*/  LDL R93, [R1+0x1f88] ;  /* 0x001f8800015d7983 */ /* 0x000f220000100800 */
[----:B------:R-:W-:Y:S01]  /*be60*/  @!P6 IMAD.MOV R4, RZ, RZ, -R4 ;  /* 0x000000ffff04e224 */ /* 0x000fe200078e0a04 */
[C---:B------:R-:W-:Y:S02]  /*be70*/  ISETP.GT.U32.AND P6, PT, R15.reuse, R74, PT ;  /* 0x0000004a0f00720c */ /* 0x040fe40003fc4070 */
[----:B------:R-:W-:Y:S01]  /*be80*/  IABS R81, R76 ;  /* 0x0000004c00517213 */ /* 0x000fe20000000000 */
[----:B------:R-:W-:Y:S01]  /*be90*/  @!P2 IMAD.MOV R73, RZ, RZ, -R73 ;  /* 0x000000ffff49a224 */ /* 0x000fe200078e0a49 */
[----:B------:R-:W-:-:S03]  /*bea0*/  ISETP.GT.U32.AND P2, PT, R15, R71, PT ;  /* 0x000000470f00720c */ /* 0x000fc60003f44070 */
[----:B------:R-:W-:-:S06]  /*beb0*/  IMAD.HI.U32 R83, R16, R81, RZ ;  /* 0x0000005110537227 */ /* 0x000fcc00078e00ff */
[----:B------:R-:W-:Y:S02]  /*bec0*/  @!P6 IMAD.IADD R74, R74, 0x1, -R15 ;  /* 0x000000014a4ae824 */ /* 0x000fe400078e0a0f */
[----:B------:R-:W-:Y:S02]  /*bed0*/  IMAD.MOV R83, RZ, RZ, -R83 ;  /* 0x000000ffff537224 */ /* 0x000fe400078e0a53 */
[----:B------:R-:W-:Y:S01]  /*bee0*/  @!P0 IMAD.MOV R74, RZ, RZ, -R74 ;  /* 0x000000ffff4a8224 */ /* 0x000fe200078e0a4a */
[----:B------:R-:W-:Y:S01]  /*bef0*/  ISETP.GT.U32.AND P0, PT, R15, R61, PT ;  /* 0x0000003d0f00720c */ /* 0x000fe20003f04070 */
[----:B------:R-:W-:-:S04]  /*bf00*/  IMAD.HI.U32 R85, R16, R80, RZ ;  /* 0x0000005010557227 */ /* 0x000fc800078e00ff */
[----:B0-----:R-:W-:Y:S02]  /*bf10*/  IMAD R5, R15, R83, R81 ;  /* 0x000000530f057224 */ /* 0x001fe400078e0251 */
[----:B------:R-:W-:Y:S02]  /*bf20*/  IMAD.MOV R85, RZ, RZ, -R85 ;  /* 0x000000ffff557224 */ /* 0x000fe400078e0a55 */
[--C-:B------:R-:W-:Y:S01]  /*bf30*/  @!P2 IMAD.IADD R71, R71, 0x1, -R15.reuse ;  /* 0x000000014747a824 */ /* 0x100fe200078e0a0f */
[----:B------:R0:W-:Y:S01]  /*bf40*/  STL [R1+0x528], R5 ;  /* 0x0005280501007387 */ /* 0x0001e20000100800 */
[C---:B------:R-:W-:Y:S01]  /*bf50*/  IMAD R76, R15.reuse, R85, R80 ;  /* 0x000000550f4c7224 */ /* 0x040fe200078e0250 */
[----:B------:R-:W-:Y:S01]  /*bf60*/  ISETP.GT.U32.AND P2, PT, R15, R55, PT ;  /* 0x000000370f00720c */ /* 0x000fe20003f44070 */
[----:B------:R-:W-:-:S03]  /*bf70*/  @!P0 IMAD.IADD R61, R61, 0x1, -R15 ;  /* 0x000000013d3d8824 */ /* 0x000fc600078e0a0f */
[----:B------:R1:W-:Y:S01]  /*bf80*/  STL [R1+0x558], R76 ;  /* 0x0005584c01007387 */ /* 0x0003e20000100800 */
[----:B0-----:R-:W-:-:S05]  /*bf90*/  VIADD R5, R0, 0x189 ;  /* 0x0000018900057836 */ /* 0x001fca0000000000 */
[----:B------:R0:W-:Y:S03]  /*bfa0*/  STL [R1+0x24c8], R5 ;  /* 0x0024c80501007387 */ /* 0x0001e60000100800 */
[----:B------:R-:W-:-:S05]  /*bfb0*/  @!P2 IMAD.IADD R55, R55, 0x1, -R15 ;  /* 0x000000013737a824 */ /* 0x000fca00078e0a0f */
[----:B------:R-:W-:Y:S01]  /*bfc0*/  ISETP.GT.U32.AND P2, PT, R15, R55, PT ;  /* 0x000000370f00720c */ /* 0x000fe20003f44070 */
[C---:B-1----:R-:W-:Y:S01]  /*bfd0*/  VIADD R76, R0.reuse, 0x18a ;  /* 0x0000018a004c7836 */ /* 0x042fe20000000000 */
[----:B------:R-:W-:Y:S01]  /*bfe0*/  IABS R82, R5 ;  /* 0x0000000500527213 */ /* 0x000fe20000000000 */
[----:B0-----:R-:W-:-:S10]  /*bff0*/  VIADD R5, R0, 0x18b ;  /* 0x0000018b00057836 */ /* 0x001fd40000000000 */
[----:B------:R-:W-:Y:S01]  /*c000*/  @!P2 IMAD.IADD R55, R55, 0x1, -R15 ;  /* 0x000000013737a824 */ /* 0x000fe200078e0a0f */
[----:B---3--:R-:W-:Y:S02]  /*c010*/  ISETP.GE.AND P0, PT, R92, RZ, PT ;  /* 0x000000ff5c00720c */ /* 0x008fe40003f06270 */
[----:B------:R-:W3:Y:S04]  /*c020*/  LDL R92, [R1+0x1f8c] ;  /* 0x001f8c00015c7983 */ /* 0x000ee80000100800 */
[----:B------:R-:W-:Y:S04]  /*c030*/  STL [R1+0x24d0], R76 ;  /* 0x0024d04c01007387 */ /* 0x000fe80000100800 */
[----:B------:R0:W-:Y:S01]  /*c040*/  STL [R1+0x24cc], R5 ;  /* 0x0024cc0501007387 */ /* 0x0001e20000100800 */
[----:B----4-:R-:W-:-:S03]  /*c050*/  ISETP.GE.AND P2, PT, R93, RZ, PT ;  /* 0x000000ff5d00720c */ /* 0x010fc60003f46270 */
[----:B------:R-:W4:Y:S01]  /*c060*/  LDL R93, [R1+0x1f94] ;  /* 0x001f9400015d7983 */ /* 0x000f220000100800 */
[----:B------:R-:W-:Y:S01]  /*c070*/  @!P1 IMAD.MOV R72, RZ, RZ, -R72 ;  /* 0x000000ffff489224 */ /* 0x000fe200078e0a48 */
[----:B------:R-:W-:Y:S01]  /*c080*/  ISETP.GT.U32.AND P1, PT, R15, R61, PT ;  /* 0x0000003d0f00720c */ /* 0x000fe20003f24070 */
[----:B------:R-:W-:Y:S01]  /*c090*/  IMAD.HI.U32 R84, R16, R82, RZ ;  /* 0x0000005210547227 */ /* 0x000fe200078e00ff */
[----:B------:R-:W-:-:S11]  /*c0a0*/  IABS R80, R76 ;  /* 0x0000004c00507213 */ /* 0x000fd60000000000 */
[----:B------:R-:W-:Y:S01]  /*c0b0*/  @!P1 IMAD.IADD R61, R61, 0x1, -R15 ;  /* 0x000000013d3d9824 */ /* 0x000fe200078e0a0f */
[----:B--2---:R-:W-:Y:S02]  /*c0c0*/  ISETP.GE.AND P1, PT, R90, RZ, PT ;  /* 0x000000ff5a00720c */ /* 0x004fe40003f26270 */
[----:B------:R-:W2:Y:S01]  /*c0d0*/  LDL R90, [R1+0x1f90] ;  /* 0x001f9000015a7983 */ /* 0x000ea20000100800 */
[----:B------:R-:W-:Y:S01]  /*c0e0*/  IMAD.MOV R84, RZ, RZ, -R84 ;  /* 0x000000ffff547224 */ /* 0x000fe200078e0a54 */
[----:B------:R-:W-:Y:S01]  /*c0f0*/  IABS R81, R5 ;  /* 0x0000000500517213 */ /* 0x000fe20000000000 */
[----:B------:R-:W-:-:S04]  /*c100*/  IMAD.HI.U32 R83, R16, R80, RZ ;  /* 0x0000005010537227 */ /* 0x000fc800078e00ff */
[----:B0-----:R-:W-:Y:S02]  /*c110*/  IMAD R5, R15, R84, R82 ;  /* 0x000000540f057224 */ /* 0x001fe400078e0252 */
[----:B------:R-:W-:-:S03]  /*c120*/  IMAD.MOV R83, RZ, RZ, -R83 ;  /* 0x000000ffff537224 */ /* 0x000fc600078e0a53 */
[----:B------:R0:W-:Y:S01]  /*c130*/  STL [R1+0x530], R5 ;  /* 0x0005300501007387 */ /* 0x0001e20000100800 */
[----:B------:R-:W-:Y:S02]  /*c140*/  @!P2 IMAD.MOV R55, RZ, RZ, -R55 ;  /* 0x000000ffff37a224 */ /* 0x000fe400078e0a37 */
[----:B0-----:R-:W-:-:S05]  /*c150*/  IMAD R5, R15, R83, R80 ;  /* 0x000000530f057224 */ /* 0x001fca00078e0250 */
[----:B------:R0:W-:Y:S01]  /*c160*/  STL [R1+0x550], R5 ;  /* 0x0005500501007387 */ /* 0x0001e20000100800 */
[----:B------:R-:W-:-:S04]  /*c170*/  IMAD.HI.U32 R82, R16, R81, RZ ;  /* 0x0000005110527227 */ /* 0x000fc800078e00ff */
[----:B------:R-:W-:Y:S02]  /*c180*/  IMAD.MOV R82, RZ, RZ, -R82 ;  /* 0x000000ffff527224 */ /* 0x000fe400078e0a52 */
[----:B------:R-:W-:Y:S01]  /*c190*/  @!P1 IMAD.MOV R61, RZ, RZ, -R61 ;  /* 0x000000ffff3d9224 */ /* 0x000fe200078e0a3d */
[C---:B------:R-:W-:Y:S01]  /*c1a0*/  ISETP.GT.U32.AND P1, PT, R15.reuse, R47, PT ;  /* 0x0000002f0f00720c */ /* 0x040fe20003f24070 */
[----:B0-----:R-:W-:Y:S02]  /*c1b0*/  IMAD R5, R15, R82, R81 ;  /* 0x000000520f057224 */ /* 0x001fe400078e0251 */
[C---:B------:R-:W-:Y:S02]  /*c1c0*/  VIADD R80, R0.reuse, 0x18c ;  /* 0x0000018c00507836 */ /* 0x040fe40000000000 */
[----:B------:R-:W-:-:S08]  /*c1d0*/  VIADD R76, R0, 0x18d ;  /* 0x0000018d004c7836 */ /* 0x000fd00000000000 */
[----:B------:R-:W-:Y:S01]  /*c1e0*/  @!P1 IMAD.IADD R47, R47, 0x1, -R15 ;  /* 0x000000012f2f9824 */ /* 0x000fe200078e0a0f */
[----:B------:R-:W-:Y:S02]  /*c1f0*/  ISETP.GT.U32.AND P6, PT, R15, R70, PT ;  /* 0x000000460f00720c */ /* 0x000fe40003fc4070 */
[----:B---3--:R-:W-:Y:S02]  /*c200*/  ISETP.GE.AND P2, PT, R92, RZ, PT ;  /* 0x000000ff5c00720c */ /* 0x008fe40003f46270 */
[----:B------:R-:W3:Y:S04]  /*c210*/  LDL R92, [R1+0x1f9c] ;  /* 0x001f9c00015c7983 */ /* 0x000ee80000100800 */
[----:B------:R0:W-:Y:S04]  /*c220*/  STL [R1+0x54c], R5 ;  /* 0x00054c0501007387 */ /* 0x0001e80000100800 */
[----:B------:R1:W-:Y:S01]  /*c230*/  STL [R1+0x24bc], R80 ;  /* 0x0024bc5001007387 */ /* 0x0003e20000100800 */
[----:B0-----:R-:W-:-:S03]  /*c240*/  VIADD R5, R0, 0x18e ;  /* 0x0000018e00057836 */ /* 0x001fc60000000000 */
[----:B------:R-:W-:Y:S01]  /*c250*/  STL [R1+0x24c0], R76 ;  /* 0x0024c04c01007387 */ /* 0x000fe20000100800 */
[----:B----4-:R-:W-:-:S03]  /*c260*/  ISETP.GE.AND P1, PT, R93, RZ, PT ;  /* 0x000000ff5d00720c */ /* 0x010fc60003f26270 */
[----:B------:R0:W-:Y:S04]  /*c270*/  STL [R1+0x24c4], R5 ;  /* 0x0024c40501007387 */ /* 0x0001e80000100800 */
[----:B------:R-:W4:Y:S01]  /*c280*/  LDL R93, [R1+0x1fd4] ;  /* 0x001fd400015d7983 */ /* 0x000f220000100800 */
[----:B------:R-:W-:-:S05]  /*c290*/  @!P6 IMAD.IADD R70, R70, 0x1, -R15 ;  /* 0x000000014646e824 */ /* 0x000fca00078e0a0f */
[----:B------:R-:W-:-:S13]  /*c2a0*/  ISETP.GT.U32.AND P6, PT, R15, R70, PT ;  /* 0x000000460f00720c */ /* 0x000fda0003fc4070 */
[----:B------:R-:W-:Y:S01]  /*c2b0*/  @!P6 IMAD.IADD R70, R70, 0x1, -R15 ;  /* 0x000000014646e824 */ /* 0x000fe200078e0a0f */
[----:B------:R-:W-:-:S03]  /*c2c0*/  ISETP.GE.AND P6, PT, R89, RZ, PT ;  /* 0x000000ff5900720c */ /* 0x000fc60003fc6270 */
[----:B------:R-:W-:Y:S01]  /*c2d0*/  @!P0 IMAD.MOV R70, RZ, RZ, -R70 ;  /* 0x000000ffff468224 */ /* 0x000fe200078e0a46 */
[----:B------:R-:W-:-:S09]  /*c2e0*/  ISETP.GT.U32.AND P0, PT, R15, R50, PT ;  /* 0x000000320f00720c */ /* 0x000fd20003f04070 */
[----:B------:R-:W-:Y:S01]  /*c2f0*/  @!P6 IMAD.MOV R71, RZ, RZ, -R71 ;  /* 0x000000ffff47e224 */ /* 0x000fe200078e0a47 */
[----:B------:R-:W-:-:S03]  /*c300*/  ISETP.GT.U32.AND P6, PT, R15, R54, PT ;  /* 0x000000360f00720c */ /* 0x000fc60003fc4070 */
[----:B------:R-:W-:-:S05]  /*c310*/  @!P0 IMAD.IADD R50, R50, 0x1, -R15 ;  /* 0x0000000132328824 */ /* 0x000fca00078e0a0f */
[----:B------:R-:W-:-:S05]  /*c320*/  ISETP.GT.U32.AND P0, PT, R15, R50, PT ;  /* 0x000000320f00720c */ /* 0x000fca0003f04070 */
[----:B------:R-:W-:-:S05]  /*c330*/  @!P6 IMAD.IADD R54, R54, 0x1, -R15 ;  /* 0x000000013636e824 */ /* 0x000fca00078e0a0f */
[----:B------:R-:W-:-:S03]  /*c340*/  ISETP.GT.U32.AND P6, PT, R15, R54, PT ;  /* 0x000000360f00720c */ /* 0x000fc60003fc4070 */
[--C-:B------:R-:W-:Y:S01]  /*c350*/  @!P0 IMAD.IADD R50, R50, 0x1, -R15.reuse ;  /* 0x0000000132328824 */ /* 0x100fe200078e0a0f */
[----:B--2---:R-:W-:Y:S02]  /*c360*/  ISETP.GE.AND P0, PT, R90, RZ, PT ;  /* 0x000000ff5a00720c */ /* 0x004fe40003f06270 */
[----:B------:R-:W-:Y:S01]  /*c370*/  IABS R82, R80 ;  /* 0x0000005000527213 */ /* 0x000fe20000000000 */
[----:B------:R-:W2:Y:S06]  /*c380*/  LDL R90, [R1+0x1fc8] ;  /* 0x001fc800015a7983 */ /* 0x000eac0000100800 */
[----:B------:R-:W-:Y:S01]  /*c390*/  @!P6 IMAD.IADD R54, R54, 0x1, -R15 ;  /* 0x000000013636e824 */ /* 0x000fe200078e0a0f */
[----:B------:R-:W-:-:S03]  /*c3a0*/  ISETP.GT.U32.AND P6, PT, R15, R44, PT ;  /* 0x0000002c0f00720c */ /* 0x000fc60003fc4070 */
[----:B------:R-:W-:Y:S01]  /*c3b0*/  @!P0 IMAD.MOV R50, RZ, RZ, -R50 ;  /* 0x000000ffff328224 */ /* 0x000fe200078e0a32 */
[----:B------:R-:W-:-:S09]  /*c3c0*/  ISETP.GT.U32.AND P0, PT, R15, R43, PT ;  /* 0x0000002b0f00720c */ /* 0x000fd20003f04070 */
[----:B------:R-:W-:-:S05]  /*c3d0*/  @!P6 IMAD.IADD R44, R44, 0x1, -R15 ;  /* 0x000000012c2ce824 */ /* 0x000fca00078e0a0f */
[----:B------:R-:W-:Y:S01]  /*c3e0*/  ISETP.GT.U32.AND P6, PT, R15, R44, PT ;  /* 0x0000002c0f00720c */ /* 0x000fe20003fc4070 */
[----:B------:R-:W-:Y:S02]  /*c3f0*/  @!P0 IMAD.IADD R43, R43, 0x1, -R15 ;  /* 0x000000012b2b8824 */ /* 0x000fe400078e0a0f */
[C---:B------:R-:W-:Y:S01]  /*c400*/  IMAD.HI.U32 R83, R16.reuse, R82, RZ ;  /* 0x0000005210537227 */ /* 0x040fe200078e00ff */
[----:B-1----:R-:W-:Y:S02]  /*c410*/  IABS R80, R76 ;  /* 0x0000004c00507213 */ /* 0x002fe40000000000 */
[----:B------:R-:W-:Y:S01]  /*c420*/  IABS R81, R5 ;  /* 0x0000000500517213 */ /* 0x000fe20000000000 */
[----:B------:R-:W-:Y:S02]  /*c430*/  IMAD.MOV R83, RZ, RZ, -R83 ;  /* 0x000000ffff537224 */ /* 0x000fe400078e0a53 */
[----:B------:R-:W-:-:S04]  /*c440*/  IMAD.HI.U32 R84, R16, R80, RZ ;  /* 0x0000005010547227 */ /* 0x000fc800078e00ff */
[----:B0-----:R-:W-:Y:S02]  /*c450*/  IMAD R5, R15, R83, R82 ;  /* 0x000000530f057224 */ /* 0x001fe400078e0252 */
[----:B------:R-:W-:-:S04]  /*c460*/  IMAD.HI.U32 R85, R16, R81, RZ ;  /* 0x0000005110557227 */ /* 0x000fc800078e00ff */
[----:B------:R-:W-:Y:S01]  /*c470*/  @!P6 IMAD.IADD R44, R44, 0x1, -R15 ;  /* 0x000000012c2ce824 */ /* 0x000fe200078e0a0f */
[----:B------:R0:W-:Y:S01]  /*c480*/  STL [R1+0x554], R5 ;  /* 0x0005540501007387 */ /* 0x0001e20000100800 */
[----:B------:R-:W-:Y:S02]  /*c490*/  IMAD.MOV R84, RZ, RZ, -R84 ;  /* 0x000000ffff547224 */ /* 0x000fe400078e0a54 */
[----:B------:R-:W-:Y:S02]  /*c4a0*/  IMAD.MOV R85, RZ, RZ, -R85 ;  /* 0x000000ffff557224 */ /* 0x000fe400078e0a55 */
[C---:B------:R-:W-:Y:S02]  /*c4b0*/  IMAD R76, R15.reuse, R84, R80 ;  /* 0x000000540f4c7224 */ /* 0x040fe400078e0250 */
[----:B0-----:R-:W-:Y:S02]  /*c4c0*/  IMAD R5, R15, R85, R81 ;  /* 0x000000550f057224 */ /* 0x001fe400078e0251 */
[----:B------:R-:W-:Y:S01]  /*c4d0*/  VIADD R80, R0, 0x18f ;  /* 0x0000018f00507836 */ /* 0x000fe20000000000 */
[----:B---3--:R-:W-:-:S02]  /*c4e0*/  ISETP.GE.AND P0, PT, R92, RZ, PT ;  /* 0x000000ff5c00720c */ /* 0x008fc40003f06270 */
[----:B------:R-:W3:Y:S11]  /*c4f0*/  LDL R92, [R1+0x1fe4] ;  /* 0x001fe400015c7983 */ /* 0x000ef60000100800 */
[----:B------:R-:W-:Y:S01]  /*c500*/  @!P0 IMAD.MOV R44, RZ, RZ, -R44 ;  /* 0x000000ffff2c8224 */ /* 0x000fe200078e0a2c */
[----:B------:R-:W-:Y:S01]  /*c510*/  ISETP.GT.U32.AND P0, PT, R15, R40, PT ;  /* 0x000000280f00720c */ /* 0x000fe20003f04070 */
[----:B------:R0:W-:Y:S04]  /*c520*/  STL [R1+0x548], R76 ;  /* 0x0005484c01007387 */ /* 0x0001e80000100800 */
[----:B------:R1:W-:Y:S01]  /*c530*/  STL [R1+0x574], R5 ;  /* 0x0005740501007387 */ /* 0x0003e20000100800 */
[----:B0-----:R-:W-:-:S03]  /*c540*/  VIADD R76, R0, 0x190 ;  /* 0x00000190004c7836 */ /* 0x001fc60000000000 */
[----:B------:R0:W-:Y:S01]  /*c550*/  STL [R1+0x24b4], R80 ;  /* 0x0024b45001007387 */ /* 0x0001e20000100800 */
[----:B-1----:R-:W-:-:S03]  /*c560*/  VIADD R5, R0, 0x191 ;  /* 0x0000019100057836 */ /* 0x002fc60000000000 */
[----:B------:R1:W-:Y:S01]  /*c570*/  STL [R1+0x24b0], R76 ;  /* 0x0024b04c01007387 */ /* 0x0003e20000100800 */
[----:B------:R-:W-:Y:S01]  /*c580*/  @!P0 IMAD.IADD R40, R40, 0x1, -R15 ;  /* 0x0000000128288824 */ /* 0x000fe200078e0a0f */
[----:B----4-:R-:W-:Y:S02]  /*c590*/  ISETP.GE.AND P0, PT, R93, RZ, PT ;  /* 0x000000ff5d00720c */ /* 0x010fe40003f06270 */
[----:B------:R4:W-:Y:S04]  /*c5a0*/  STL [R1+0x24b8], R5 ;  /* 0x0024b80501007387 */ /* 0x0009e80000100800 */
[----:B------:R-:W3:Y:S01]  /*c5b0*/  LDL R93, [R1+0x2000] ;  /* 0x00200000015d7983 */ /* 0x000ee20000100800 */
[----:B------:R-:W-:Y:S01]  /*c5c0*/  @!P2 IMAD.MOV R54, RZ, RZ, -R54 ;  /* 0x000000ffff36a224 */ /* 0x000fe200078e0a36 */
[----:B------:R-:W-:-:S02]  /*c5d0*/  ISETP.GT.U32.AND P2, PT, R15, R47, PT ;  /* 0x0000002f0f00720c */ /* 0x000fc40003f44070 */
[----:B------:R-:W-:-:S11]  /*c5e0*/  ISETP.GT.U32.AND P6, PT, R15, R41, PT ;  /* 0x000000290f00720c */ /* 0x000fd60003fc4070 */
[--C-:B------:R-:W-:Y:S01]  /*c5f0*/  @!P2 IMAD.IADD R47, R47, 0x1, -R15.reuse ;  /* 0x000000012f2fa824 */ /* 0x100fe200078e0a0f */
[----:B------:R-:W-:Y:S01]  /*c600*/  ISETP.GT.U32.AND P2, PT, R15, R42, PT ;  /* 0x0000002a0f00720c */ /* 0x000fe20003f44070 */
[----:B------:R-:W-:Y:S02]  /*c610*/  @!P6 IMAD.IADD R41, R41, 0x1, -R15 ;  /* 0x000000012929e824 */ /* 0x000fe400078e0a0f */
[----:B------:R-:W-:-:S03]  /*c620*/  @!P1 IMAD.MOV R47, RZ, RZ, -R47 ;  /* 0x000000ffff2f9224 */ /* 0x000fc600078e0a2f */
[----:B------:R-:W-:-:S07]  /*c630*/  ISETP.GT.U32.AND P6, PT, R15, R41, PT ;  /* 0x000000290f00720c */ /* 0x000fce0003fc4070 */
[----:B------:R-:W-:Y:S01]  /*c640*/  @!P2 IMAD.IADD R42, R42, 0x1, -R15 ;  /* 0x000000012a2aa824 */ /* 0x000fe200078e0a0f */
[----:B------:R-:W-:-:S04]  /*c650*/  ISETP.GT.U32.AND P2, PT, R15, R43, PT ;  /* 0x0000002b0f00720c */ /* 0x000fc80003f44070 */
[----:B------:R-:W-:Y:S01]  /*c660*/  ISETP.GT.U32.AND P1, PT, R15, R42, PT ;  /* 0x0000002a0f00720c */ /* 0x000fe20003f24070 */
[----:B------:R-:W-:Y:S01]  /*c670*/  @!P6 IMAD.IADD R41, R41, 0x1, -R15 ;  /* 0x000000012929e824 */ /* 0x000fe200078e0a0f */
[----:B------:R-:W-:Y:S02]  /*c680*/  ISETP.GT.U32.AND P6, PT, R15, R38, PT ;  /* 0x000000260f00720c */ /* 0x000fe40003fc4070 */
[----:B0-----:R-:W-:Y:S02]  /*c690*/  IABS R80, R80 ;  /* 0x0000005000507213 */ /* 0x001fe40000000000 */
[----:B------:R-:W-:-:S03]  /*c6a0*/  IABS R81, R76 ;  /* 0x0000004c00517213 */ /* 0x000fc60000000000 */
[----:B------:R-:W-:Y:S01]  /*c6b0*/  @!P2 IMAD.IADD R43, R43, 0x1, -R15 ;  /* 0x000000012b2ba824 */ /* 0x000fe200078e0a0f */
[----:B------:R-:W-:-:S03]  /*c6c0*/  ISETP.GT.U32.AND P2, PT, R15, R39, PT ;  /* 0x000000270f00720c */ /* 0x000fc60003f44070 */
[----:B------:R-:W-:Y:S01]  /*c6d0*/  @!P1 IMAD.IADD R42, R42, 0x1, -R15 ;  /* 0x000000012a2a9824 */ /* 0x000fe200078e0a0f */
[----:B--2---:R-:W-:Y:S01]  /*c6e0*/  ISETP.GE.AND P1, PT, R90, RZ, PT ;  /* 0x000000ff5a00720c */ /* 0x004fe20003f26270 */
[C---:B------:R-:W-:Y:S01]  /*c6f0*/  IMAD.HI.U32 R84, R16.reuse, R80, RZ ;  /* 0x0000005010547227 */ /* 0x040fe200078e00ff */
[----:B------:R-:W2:Y:S01]  /*c700*/  LDL R90, [R1+0x1ff4] ;  /* 0x001ff400015a7983 */ /* 0x000ea20000100800 */
[----:B------:R-:W-:Y:S02]  /*c710*/  IABS R82, R5 ;  /* 0x0000000500527213 */ /* 0x000fe40000000000 */
[----:B------:R-:W-:-:S04]  /*c720*/  IMAD.HI.U32 R83, R16, R81, RZ ;  /* 0x0000005110537227 */ /* 0x000fc800078e00ff */
[----:B------:R-:W-:Y:S02]  /*c730*/  IMAD.MOV R84, RZ, RZ, -R84 ;  /* 0x000000ffff547224 */ /* 0x000fe400078e0a54 */
[----:B------:R-:W-:Y:S02]  /*c740*/  IMAD.MOV R83, RZ, RZ, -R83 ;  /* 0x000000ffff537224 */ /* 0x000fe400078e0a53 */
[----:B------:R-:W-:-:S04]  /*c750*/  IMAD.HI.U32 R85, R16, R82, RZ ;  /* 0x0000005210557227 */ /* 0x000fc800078e00ff */
[----:B------:R-:W-:Y:S02]  /*c760*/  @!P6 IMAD.IADD R38, R38, 0x1, -R15 ;  /* 0x000000012626e824 */ /* 0x000fe400078e0a0f */
[C---:B-1----:R-:W-:Y:S02]  /*c770*/  IMAD R76, R15.reuse, R84, R80 ;  /* 0x000000540f4c7224 */ /* 0x042fe400078e0250 */
[----:B----4-:R-:W-:Y:S02]  /*c780*/  IMAD R5, R15, R83, R81 ;  /* 0x000000530f057224 */ /* 0x010fe400078e0251 */
[----:B------:R-:W-:Y:S02]  /*c790*/  @!P2 IMAD.IADD R39, R39, 0x1, -R15 ;  /* 0x000000012727a824 */ /* 0x000fe400078e0a0f */
[----:B------:R-:W-:Y:S02]  /*c7a0*/  IMAD.MOV R85, RZ, RZ, -R85 ;  /* 0x000000ffff557224 */ /* 0x000fe400078e0a55 */
[----:B------:R-:W-:Y:S01]  /*c7b0*/  @!P0 IMAD.MOV R42, RZ, RZ, -R42 ;  /* 0x000000ffff2a8224 */ /* 0x000fe200078e0a2a */
[----:B------:R-:W-:Y:S01]  /*c7c0*/  ISETP.GT.U32.AND P0, PT, R15, R38, PT ;  /* 0x000000260f00720c */ /* 0x000fe20003f04070 */
[----:B------:R-:W-:-:S12]  /*c7d0*/  VIADD R80, R0, 0x192 ;  /* 0x0000019200507836 */ /* 0x000fd80000000000 */
[----:B------:R-:W-:Y:S01]  /*c7e0*/  @!P0 IMAD.IADD R38, R38, 0x1, -R15 ;  /* 0x0000000126268824 */ /* 0x000fe200078e0a0f */
[----:B---3--:R-:W-:Y:S02]  /*c7f0*/  ISETP.GE.AND P2, PT, R92, RZ, PT ;  /* 0x000000ff5c00720c */ /* 0x008fe40003f46270 */
[----:B------:R-:W3:Y:S04]  /*c800*/  LDL R92, [R1+0x202c] ;  /* 0x00202c00015c7983 */ /* 0x000ee80000100800 */
[----:B------:R-:W-:Y:S04]  /*c810*/  STL [R1+0x538], R76 ;  /* 0x0005384c01007387 */ /* 0x000fe80000100800 */
[----:B------:R0:W-:Y:S02]  /*c820*/  STL [R1+0x570], R5 ;  /* 0x0005700501007387 */ /* 0x0001e40000100800 */
[----:B0-----:R-:W-:-:S02]  /*c830*/  IMAD R5, R15, R85, R82 ;  /* 0x000000550f057224 */ /* 0x001fc400078e0252 */
[----:B------:R-:W-:-:S03]  /*c840*/  VIADD R76, R0, 0x193 ;  /* 0x00000193004c7836 */ /* 0x000fc60000000000 */
[----:B------:R0:W-:Y:S04]  /*c850*/  STL [R1+0x568], R5 ;  /* 0x0005680501007387 */ /* 0x0001e80000100800 */
[----:B------:R1:W-:Y:S01]  /*c860*/  STL [R1+0x24a4], R80 ;  /* 0x0024a45001007387 */ /* 0x0003e20000100800 */
[----:B0-----:R-:W-:-:S03]  /*c870*/  VIADD R5, R0, 0x194 ;  /* 0x0000019400057836 */ /* 0x001fc60000000000 */
[----:B------:R0:W-:Y:S01]  /*c880*/  STL [R1+0x24a8], R76 ;  /* 0x0024a84c01007387 */ /* 0x0001e20000100800 */
[----:B------:R-:W-:-:S03]  /*c890*/  ISETP.GE.AND P0, PT, R93, RZ, PT ;  /* 0x000000ff5d00720c */ /* 0x000fc60003f06270 */
[----:B------:R4:W-:Y:S04]  /*c8a0*/  STL [R1+0x24ac], R5 ;  /* 0x0024ac0501007387 */ /* 0x0009e80000100800 */
[----:B------:R-:W4:Y:S01]  /*c8b0*/  LDL R93, [R1+0x2044] ;  /* 0x00204400015d7983 */ /* 0x000f220000100800 */
[----:B------:R-:W-:Y:S01]  /*c8c0*/  @!P1 IMAD.MOV R43, RZ, RZ, -R43 ;  /* 0x000000ffff2b9224 */ /* 0x000fe200078e0a2b */
[C---:B------:R-:W-:Y:S02]  /*c8d0*/  ISETP.GT.U32.AND P1, PT, R15.reuse, R40, PT ;  /* 0x000000280f00720c */ /* 0x040fe40003f24070 */
[C---:B------:R-:W-:Y:S01]  /*c8e0*/  ISETP.GT.U32.AND P6, PT, R15.reuse, R39, PT ;  /* 0x000000270f00720c */ /* 0x040fe20003fc4070 */
[----:B------:R-:W-:Y:S01]  /*c8f0*/  @!P2 IMAD.MOV R41, RZ, RZ, -R41 ;  /* 0x000000ffff29a224 */ /* 0x000fe200078e0a29 */
[----:B------:R-:W-:-:S09]  /*c900*/  ISETP.GT.U32.AND P2, PT, R15, R37, PT ;  /* 0x000000250f00720c */ /* 0x000fd20003f44070 */
[--C-:B------:R-:W-:Y:S01]  /*c910*/  @!P1 IMAD.IADD R40, R40, 0x1, -R15.reuse ;  /* 0x0000000128289824 */ /* 0x100fe200078e0a0f */
[----:B------:R-:W-:Y:S01]  /*c920*/  ISETP.GT.U32.AND P1, PT, R15, R36, PT ;  /* 0x000000240f00720c */ /* 0x000fe20003f24070 */
[--C-:B------:R-:W-:Y:S01]  /*c930*/  @!P6 IMAD.IADD R39, R39, 0x1, -R15.reuse ;  /* 0x000000012727e824 */ /* 0x100fe200078e0a0f */
[----:B------:R-:W-:Y:S01]  /*c940*/  IABS R81, R80 ;  /* 0x0000005000517213 */ /* 0x000fe20000000000 */
[----:B------:R-:W-:-:S04]  /*c950*/  @!P2 IMAD.IADD R37, R37, 0x1, -R15 ;  /* 0x000000012525a824 */ /* 0x000fc800078e0a0f */
[----:B------:R-:W-:-:S06]  /*c960*/  IMAD.HI.U32 R82, R16, R81, RZ ;  /* 0x0000005110527227 */ /* 0x000fcc00078e00ff */
[----:B------:R-:W-:Y:S01]  /*c970*/  @!P1 IMAD.IADD R36, R36, 0x1, -R15 ;  /* 0x0000000124249824 */ /* 0x000fe200078e0a0f */
[----:B--2---:R-:W-:Y:S01]  /*c980*/  ISETP.GE.AND P6, PT, R90, RZ, PT ;  /* 0x000000ff5a00720c */ /* 0x004fe20003fc6270 */
[----:B------:R-:W-:Y:S01]  /*c990*/  IMAD.MOV R82, RZ, RZ, -R82 ;  /* 0x000000ffff527224 */ /* 0x000fe200078e0a52 */
[----:B------:R-:W2:Y:S11]  /*c9a0*/  LDL R90, [R1+0x2060] ;  /* 0x00206000015a7983 */ /* 0x000eb60000100800 */
[----:B------:R-:W-:Y:S01]  /*c9b0*/  @!P6 IMAD.MOV R40, RZ, RZ, -R40 ;  /* 0x000000ffff28e224 */ /* 0x000fe200078e0a28 */
[C---:B------:R-:W-:Y:S01]  /*c9c0*/  ISETP.GT.U32.AND P6, PT, R15.reuse, R36, PT ;  /* 0x000000240f00720c */ /* 0x040fe20003fc4070 */
[----:B------:R-:W-:-:S12]  /*c9d0*/  IMAD R81, R15, R82, R81 ;  /* 0x000000520f517224 */ /* 0x000fd800078e0251 */
[----:B------:R-:W-:Y:S01]  /*c9e0*/  @!P6 IMAD.IADD R36, R36, 0x1, -R15 ;  /* 0x000000012424e824 */ /* 0x000fe200078e0a0f */
[----:B---3--:R-:W-:Y:S02]  /*c9f0*/  ISETP.GE.AND P2, PT, R92, RZ, PT ;  /* 0x000000ff5c00720c */ /* 0x008fe40003f46270 */
[----:B------:R-:W3:Y:S04]  /*ca00*/  LDL R92, [R1+0x204c] ;  /* 0x00204c00015c7983 */ /* 0x000ee80000100800 */
[----:B------:R-:W-:Y:S01]  /*ca10*/  STL [R1+0x564], R81 ;  /* 0x0005645101007387 */ /* 0x000fe20000100800 */
[----:B----4-:R-:W-:-:S03]  /*ca20*/  ISETP.GE.AND P6, PT, R93, RZ, PT ;  /* 0x000000ff5d00720c */ /* 0x010fc60003fc6270 */
[----:B------:R-:W4:Y:S01]  /*ca30*/  LDL R93, [R1+0x2064] ;  /* 0x00206400015d7983 */ /* 0x000f220000100800 */
[----:B------:R-:W-:Y:S02]  /*ca40*/  ISETP.GT.U32.AND P1, PT, R15, R37, PT ;  /* 0x000000250f00720c */ /* 0x000fe40003f24070 */
[----:B-1----:R-:W-:Y:S02]  /*ca50*/  IABS R80, R76 ;  /* 0x0000004c00507213 */ /* 0x002fe40000000000 */
[----:B------:R-:W-:-:S03]  /*ca60*/  IABS R83, R5 ;  /* 0x0000000500537213 */ /* 0x000fc60000000000 */
[----:B------:R-:W-:-:S04]  /*ca70*/  IMAD.HI.U32 R84, R16, R80, RZ ;  /* 0x0000005010547227 */ /* 0x000fc800078e00ff */
[----:B------:R-:W-:-:S04]  /*ca80*/  IMAD.HI.U32 R85, R16, R83, RZ ;  /* 0x0000005310557227 */ /* 0x000fc800078e00ff */
[----:B------:R-:W-:Y:S02]  /*ca90*/  IMAD.MOV R84, RZ, RZ, -R84 ;  /* 0x000000ffff547224 */ /* 0x000fe400078e0a54 */
[----:B------:R-:W-:Y:S02]  /*caa0*/  IMAD.MOV R85, RZ, RZ, -R85 ;  /* 0x000000ffff557224 */ /* 0x000fe400078e0a55 */
[----:B------:R-:W-:Y:S01]  /*cab0*/  @!P1 IMAD.IADD R37, R37, 0x1, -R15 ;  /* 0x0000000125259824 */ /* 0x000fe200078e0a0f */
[C---:B------:R-:W-:Y:S01]  /*cac0*/  ISETP.GT.U32.AND P1, PT, R15.reuse, R33, PT ;  /* 0x000000210f00720c */ /* 0x040fe20003f24070 */
[C---:B0-----:R-:W-:Y:S02]  /*cad0*/  IMAD R76, R15.reuse, R84, R80 ;  /* 0x000000540f4c7224 */ /* 0x041fe400078e0250 */
[----:B------:R-:W-:Y:S01]  /*cae0*/  @!P0 IMAD.MOV R39, RZ, RZ, -R39 ;  /* 0x000000ffff278224 */ /* 0x000fe200078e0a27 */
[C---:B------:R-:W-:Y:S01]  /*caf0*/  ISETP.GT.U32.AND P0, PT, R15.reuse, R35, PT ;  /* 0x000000230f00720c */ /* 0x040fe20003f04070 */
[----:B------:R-:W-:Y:S01]  /*cb00*/  IMAD R5, R15, R85, R83 ;  /* 0x000000550f057224 */ /* 0x000fe200078e0253 */
[----:B------:R-:W-:Y:S04]  /*cb10*/  STL [R1+0x55c], R76 ;  /* 0x00055c4c01007387 */ /* 0x000fe80000100800 */
[----:B------:R0:W-:Y:S03]  /*cb20*/  STL [R1+0x578], R5 ;  /* 0x0005780501007387 */ /* 0x0001e60000100800 */
[----:B------:R-:W-:-:S02]  /*cb30*/  @!P1 IMAD.IADD R33, R33, 0x1, -R15 ;  /* 0x0000000121219824 */ /* 0x000fc400078e0a0f */
[----:B0-----:R-:W-:-:S03]  /*cb40*/  VIADD R5, R0, 0x195 ;  /* 0x0000019500057836 */ /* 0x001fc60000000000 */
[----:B------:R-:W-:Y:S01]  /*cb50*/  ISETP.GT.U32.AND P1, PT, R15, R33, PT ;  /* 0x000000210f00720c */ /* 0x000fe20003f24070 */
[----:B------:R-:W-:Y:S01]  /*cb60*/  @!P0 IMAD.IADD R35, R35, 0x1, -R15 ;  /* 0x0000000123238824 */ /* 0x000fe200078e0a0f */
[----:B------:R-:W-:Y:S01]  /*cb70*/  IABS R82, R5 ;  /* 0x0000000500527213 */ /* 0x000fe20000000000 */
[----:B------:R-:W-:-:S04]  /*cb80*/  VIADD R76, R0, 0x196 ;  /* 0x00000196004c7836 */ /* 0x000fc80000000000 */
[----:B------:R-:W-:-:S04]  /*cb90*/  IMAD.HI.U32 R83, R16, R82, RZ ;  /* 0x0000005210537227 */ /* 0x000fc800078e00ff */
[----:B------:R-:W-:Y:S02]  /*cba0*/  IMAD.MOV R83, RZ, RZ, -R83 ;  /* 0x000000ffff537224 */ /* 0x000fe400078e0a53 */
[----:B------:R-:W-:Y:S01]  /*cbb0*/  @!P1 IMAD.IADD R33, R33, 0x1, -R15 ;  /* 0x0000000121219824 */ /* 0x000fe200078e0a0f */
[----:B---3--:R-:W-:Y:S02]  /*cbc0*/  ISETP.GE.AND P0, PT, R92, RZ, PT ;  /* 0x000000ff5c00720c */ /* 0x008fe40003f06270 */
[----:B------:R-:W3:Y:S04]  /*cbd0*/  LDL R92, [R1+0x20a0] ;  /* 0x0020a000015c7983 */ /* 0x000ee80000100800 */
[----:B------:R0:W-:Y:S04]  /*cbe0*/  STL [R1+0x249c], R5 ;  /* 0x00249c0501007387 */ /* 0x0001e80000100800 */
[----:B------:R-:W-:Y:S01]  /*cbf0*/  STL [R1+0x2498], R76 ;  /* 0x0024984c01007387 */ /* 0x000fe20000100800 */
[----:B0-----:R-:W-:-:S05]  /*cc00*/  VIADD R5, R0, 0x197 ;  /* 0x0000019700057836 */ /* 0x001fca0000000000 */
[----:B------:R0:W-:Y:S01]  /*cc10*/  STL [R1+0x24a0], R5 ;  /* 0x0024a00501007387 */ /* 0x0001e20000100800 */
[----:B------:R-:W-:Y:S01]  /*cc20*/  IABS R80, R5 ;  /* 0x0000000500507213 */ /* 0x000fe20000000000 */
[----:B0-----:R-:W-:-:S05]  /*cc30*/  IMAD R5, R15, R83, R82 ;  /* 0x000000530f057224 */ /* 0x001fca00078e0252 */
[----:B------:R0:W-:Y:S01]  /*cc40*/  STL [R1+0x56c], R5 ;  /* 0x00056c0501007387 */ /* 0x0001e20000100800 */
[----:B----4-:R-:W-:-:S03]  /*cc50*/  ISETP.GE.AND P1, PT, R93, RZ, PT ;  /* 0x000000ff5d00720c */ /* 0x010fc60003f26270 */
[----:B------:R-:W4:Y:S01]  /*cc60*/  LDL R93, [R1+0x20a8] ;  /* 0x0020a800015d7983 */ /* 0x000f220000100800 */
[----:B------:R-:W-:Y:S01]  /*cc70*/  @!P2 IMAD.MOV R38, RZ, RZ, -R38 ;  /* 0x000000ffff26a224 */ /* 0x000fe200078e0a26 */
[----:B------:R-:W-:Y:S01]  /*cc80*/  ISETP.GT.U32.AND P2, PT, R15, R34, PT ;  /* 0x000000220f00720c */ /* 0x000fe20003f44070 */
[----:B------:R-:W-:-:S12]  /*cc90*/  @!P6 IMAD.MOV R37, RZ, RZ, -R37 ;  /* 0x000000ffff25e224 */ /* 0x000fd800078e0a25 */
[----:B------:R-:W-:Y:S01]  /*cca0*/  @!P2 IMAD.IADD R34, R34, 0x1, -R15 ;  /* 0x000000012222a824 */ /* 0x000fe200078e0a0f */
[----:B------:R-:W-:-:S04]  /*ccb0*/  ISETP.GT.U32.AND P2, PT, R15, R35, PT ;  /* 0x000000230f00720c */ /* 0x000fc80003f44070 */
[----:B------:R-:W-:Y:S02]  /*ccc0*/  ISETP.GT.U32.AND P6, PT, R15, R34, PT ;  /* 0x000000220f00720c */ /* 0x000fe40003fc4070 */
[----:B------:R-:W-:-:S05]  /*ccd0*/  IABS R81, R76 ;  /* 0x0000004c00517213 */ /* 0x000fca0000000000 */
[----:B------:R-:W-:-:S06]  /*cce0*/  IMAD.HI.U32 R83, R16, R81, RZ ;  /* 0x0000005110537227 */ /* 0x000fcc00078e00ff */
[--C-:B------:R-:W-:Y:S01]  /*ccf0*/  @!P6 IMAD.IADD R34, R34, 0x1, -R15.reuse ;  /* 0x000000012222e824 */ /* 0x100fe200078e0a0f */
[----:B------:R-:W-:Y:S01]  /*cd00*/  ISETP.GT.U32.AND P6, PT, R15, R31, PT ;  /* 0x0000001f0f00720c */ /* 0x000fe20003fc4070 */
[----:B------:R-:W-:Y:S01]  /*cd10*/  @!P2 IMAD.IADD R35, R35, 0x1, -R15 ;  /* 0x000000012323a824 */ /* 0x000fe200078e0a0f */
[----:B------:R-:W-:Y:S01]  /*cd20*/  ISETP.GT.U32.AND P2, PT, R15, R32, PT ;  /* 0x000000200f00720c */ /* 0x000fe20003f44070 */
[----:B------:R-:W-:Y:S02]  /*cd30*/  IMAD.MOV R83, RZ, RZ, -R83 ;  /* 0x000000ffff537224 */ /* 0x000fe400078e0a53 */
[----:B------:R-:W-:-:S04]  /*cd40*/  IMAD.HI.U32 R82, R16, R80, RZ ;  /* 0x0000005010527227 */ /* 0x000fc800078e00ff */
[----:B0-----:R-:W-:Y:S02]  /*cd50*/  IMAD R5, R15, R83, R81 ;  /* 0x000000530f057224 */ /* 0x001fe400078e0251 */
[----:B------:R-:W-:Y:S02]  /*cd60*/  @!P0 IMAD.MOV R36, RZ, RZ, -R36 ;  /* 0x000000ffff248224 */ /* 0x000fe400078e0a24 */
[--C-:B------:R-:W-:Y:S01]  /*cd70*/  @!P6 IMAD.IADD R31, R31, 0x1, -R15.reuse ;  /* 0x000000011f1fe824 */ /* 0x100fe200078e0a0f */
[----:B--2---:R-:W-:Y:S01]  /*cd80*/  ISETP.GE.AND P0, PT, R90, RZ, PT ;  /* 0x000000ff5a00720c */ /* 0x004fe20003f06270 */
[----:B------:R-:W-:Y:S01]  /*cd90*/  @!P2 IMAD.IADD R32, R32, 0x1, -R15 ;  /* 0x000000012020a824 */ /* 0x000fe200078e0a0f */
[----:B------:R-:W2:Y:S01]  /*cda0*/  LDL R90, [R1+0x20b0] ;  /* 0x0020b000015a7983 */ /* 0x000ea20000100800 */
[----:B------:R-:W-:Y:S01]  /*cdb0*/  IMAD.MOV R82, RZ, RZ, -R82 ;  /* 0x000000ffff527224 */ /* 0x000fe200078e0a52 */
[----:B------:R-:W-:Y:S02]  /*cdc0*/  ISETP.GT.U32.AND P6, PT, R15, R31, PT ;  /* 0x0000001f0f00720c */ /* 0x000fe40003fc4070 */
[----:B------:R0:W-:Y:S01]  /*cdd0*/  STL [R1+0x560], R5 ;  /* 0x0005600501007387 */ /* 0x0001e20000100800 */
[----:B------:R-:W-:-:S02]  /*cde0*/  VIADD R81, R0, 0x198 ;  /* 0x0000019800517836 */ /* 0x000fc40000000000 */
[----:B------:R-:W-:Y:S02]  /*cdf0*/  VIADD R76, R0, 0x199 ;  /* 0x00000199004c7836 */ /* 0x000fe40000000000 */
[----:B0-----:R-:W-:-:S06]  /*ce00*/  IMAD R5, R15, R82, R80 ;  /* 0x000000520f057224 */ /* 0x001fcc00078e0250 */
[----:B------:R-:W-:Y:S01]  /*ce10*/  @!P6 IMAD.IADD R31, R31, 0x1, -R15 ;  /* 0x000000011f1fe824 */ /* 0x000fe200078e0a0f */
[----:B---3--:R-:W-:Y:S02]  /*ce20*/  ISETP.GE.AND P2, PT, R92, RZ, PT ;  /* 0x000000ff5c00720c */ /* 0x008fe40003f46270 */
[----:B------:R-:W3:Y:S04]  /*ce30*/  LDL R92, [R1+0x20ac] ;  /* 0x0020ac00015c7983 */ /* 0x000ee80000100800 */
[----:B------:R0:W-:Y:S04]  /*ce40*/  STL [R1+0x534], R5 ;  /* 0x0005340501007387 */ /* 0x0001e80000100800 */
[----:B------:R1:W-:Y:S01]  /*ce50*/  STL [R1+0x248c], R81 ;  /* 0x00248c5101007387 */ /* 0x0003e20000100800 */
[----:B0-----:R-:W-:-:S03]  /*ce60*/  VIADD R5, R0, 0x19a ;  /* 0x0000019a00057836 */ /* 0x001fc60000000000 */
[----:B------:R0:W-:Y:S04]  /*ce70*/  STL [R1+0x2490], R76 ;  /* 0x0024904c01007387 */ /* 0x0001e80000100800 */
[----:B------:R-:W-:Y:S01]  /*ce80*/  STL [R1+0x2494], R5 ;  /* 0x0024940501007387 */ /* 0x000fe20000100800 */
[----:B----4-:R-:W-:-:S03]  /*ce90*/  ISETP.GE.AND P6, PT, R93, RZ, PT ;  /* 0x000000ff5d00720c */ /* 0x010fc60003fc6270 */
[----:B------:R-:W4:Y:S01]  /*cea0*/  LDL R93, [R1+0x20b8] ;  /* 0x0020b800015d7983 */ /* 0x000f220000100800 */
[----:B------:R-:W-:Y:S01]  /*ceb0*/  @!P0 IMAD.MOV R35, RZ, RZ, -R35 ;  /* 0x000000ffff238224 */ /* 0x000fe200078e0a23 */
[C---:B------:R-:W-:Y:S01]  /*cec0*/  ISETP.GT.U32.AND P0, PT, R15.reuse, R32, PT ;  /* 0x000000200f00720c */ /* 0x040fe20003f04070 */
[----:B------:R-:W-:Y:S01]  /*ced0*/  @!P1 IMAD.MOV R34, RZ, RZ, -R34 ;  /* 0x000000ffff229224 */ /* 0x000fe200078e0a22 */
[C---:B------:R-:W-:Y:S01]  /*cee0*/  ISETP.GT.U32.AND P1, PT, R15.reuse, R30, PT ;  /* 0x0000001e0f00720c */ /* 0x040fe20003f24070 */
[----:B------:R-:W-:Y:S01]  /*cef0*/  @!P2 IMAD.MOV R33, RZ, RZ, -R33 ;  /* 0x000000ffff21a224 */ /* 0x000fe200078e0a21 */
[----:B------:R-:W-:-:S09]  /*cf00*/  ISETP.GT.U32.AND P2, PT, R15, R29, PT ;  /* 0x0000001d0f00720c */ /* 0x000fd20003f44070 */
[--C-:B------:R-:W-:Y:S01]  /*cf10*/  @!P0 IMAD.IADD R32, R32, 0x1, -R15.reuse ;  /* 0x0000000120208824 */ /* 0x100fe200078e0a0f */
[----:B------:R-:W-:Y:S01]  /*cf20*/  ISETP.GT.U32.AND P0, PT, R15, R27, PT ;  /* 0x0000001b0f00720c */ /* 0x000fe20003f04070 */
[--C-:B------:R-:W-:Y:S02]  /*cf30*/  @!P1 IMAD.IADD R30, R30, 0x1, -R15.reuse ;  /* 0x000000011e1e9824 */ /* 0x100fe400078e0a0f */
[----:B------:R-:W-:-:S03]  /*cf40*/  @!P2 IMAD.IADD R29, R29, 0x1, -R15 ;  /* 0x000000011d1da824 */ /* 0x000fc600078e0a0f */
[----:B------:R-:W-:Y:S02]  /*cf50*/  ISETP.GT.U32.AND P2, PT, R15, R30, PT ;  /* 0x0000001e0f00720c */ /* 0x000fe40003f44070 */
[----:B-1----:R-:W-:Y:S02]  /*cf60*/  IABS R81, R81 ;  /* 0x0000005100517213 */ /* 0x002fe40000000000 */
[----:B------:R-:W-:-:S03]  /*cf70*/  IABS R80, R76 ;  /* 0x0000004c00507213 */ /* 0x000fc60000000000 */
[----:B------:R-:W-:-:S04]  /*cf80*/  IMAD.HI.U32 R82, R16, R81, RZ ;  /* 0x0000005110527227 */ /* 0x000fc800078e00ff */
[--C-:B------:R-:W-:Y:S02]  /*cf90*/  @!P0 IMAD.IADD R27, R27, 0x1, -R15.reuse ;  /* 0x000000011b1b8824 */ /* 0x100fe400078e0a0f */
[----:B------:R-:W-:Y:S02]  /*cfa0*/  @!P6 IMAD.MOV R32, RZ, RZ, -R32 ;  /* 0x000000ffff20e224 */ /* 0x000fe400078e0a20 */
[----:B------:R-:W-:Y:S01]  /*cfb0*/  IMAD.MOV R82, RZ, RZ, -R82 ;  /* 0x000000ffff527224 */ /* 0x000fe200078e0a52 */
[----:B------:R-:W-:Y:S01]  /*cfc0*/  ISETP.GT.U32.AND P6, PT, R15, R27, PT ;  /* 0x0000001b0f00720c */ /* 0x000fe20003fc4070 */
[----:B------:R-:W-:Y:S02]  /*cfd0*/  @!P2 IMAD.IADD R30, R30, 0x1, -R15 ;  /* 0x000000011e1ea824 */ /* 0x000fe400078e0a0f */
[----:B------:R-:W-:-:S04]  /*cfe0*/  IMAD.HI.U32 R83, R16, R80, RZ ;  /* 0x0000005010537227 */ /* 0x000fc800078e00ff */
[C---:B0-----:R-:W-:Y:S02]  /*cff0*/  IMAD R76, R15.reuse, R82, R81 ;  /* 0x000000520f4c7224 */ /* 0x041fe400078e0251 */
[----:B------:R-:W-:Y:S01]  /*d000*/  IMAD.MOV R83, RZ, RZ, -R83 ;  /* 0x000000ffff537224 */ /* 0x000fe200078e0a53 */
[----:B--2---:R-:W-:Y:S02]  /*d010*/  ISETP.GE.AND P1, PT, R90, RZ, PT ;  /* 0x000000ff5a00720c */ /* 0x004fe40003f26270 */
[----:B------:R-:W2:Y:S01]  /*d020*/  LDL R90, [R1+0x20b4] ;  /* 0x0020b400015a7983 */ /* 0x000ea20000100800 */
[----:B------:R-:W-:Y:S02]  /*d030*/  IMAD R80, R15, R83, R80 ;  /* 0x000000530f507224 */ /* 0x000fe400078e0250 */
[----:B------:R-:W-:Y:S01]  /*d040*/  @!P6 IMAD.IADD R27, R27, 0x1, -R15 ;  /* 0x000000011b1be824 */ /* 0x000fe200078e0a0f */
[----:B---3--:R-:W-:Y:S02]  /*d050*/  ISETP.GE.AND P2, PT, R92, RZ, PT ;  /* 0x000000ff5c00720c */ /* 0x008fe40003f46270 */
[----:B------:R-:W3:Y:S04]  /*d060*/  LDL R92, [R1+0x2094] ;  /* 0x00209400015c7983 */ /* 0x000ee80000100800 */
[----:B------:R0:W-:Y:S04]  /*d070*/  STL [R1+0x514], R76 ;  /* 0x0005144c01007387 */ /* 0x0001e80000100800 */
[----:B------:R1:W-:Y:S01]  /*d080*/  STL [R1+0x50c], R80 ;  /* 0x00050c5001007387 */ /* 0x0003e20000100800 */
[----:B0-----:R-:W-:-:S05]  /*d090*/  VIADD R76, R0, 0x19b ;  /* 0x0000019b004c7836 */ /* 0x001fca0000000000 */
[----:B------:R-:W-:Y:S01]  /*d0a0*/  STL [R1+0x2484], R76 ;  /* 0x0024844c01007387 */ /* 0x000fe20000100800 */
[----:B----4-:R-:W-:-:S03]  /*d0b0*/  ISETP.GE.AND P6, PT, R93, RZ, PT ;  /* 0x000000ff5d00720c */ /* 0x010fc60003fc6270 */
[----:B------:R-:W4:Y:S01]  /*d0c0*/  LDL R93, [R1+0x2090] ;  /* 0x00209000015d7983 */ /* 0x000f220000100800 */
[----:B------:R-:W-:Y:S01]  /*d0d0*/  @!P1 IMAD.MOV R31, RZ, RZ, -R31 ;  /* 0x000000ffff1f9224 */ /* 0x000fe200078e0a1f */
[C---:B------:R-:W-:Y:S02]  /*d0e0*/  ISETP.GT.U32.AND P1, PT, R15.reuse, R28, PT ;  /* 0x0000001c0f00720c */ /* 0x040fe40003f24070 */
[----:B------:R-:W-:Y:S02]  /*d0f0*/  ISETP.GT.U32.AND P0, PT, R15, R29, PT ;  /* 0x0000001d0f00720c */ /* 0x000fe40003f04070 */
[----:B-1----:R-:W-:Y:S01]  /*d100*/  IABS R80, R5 ;  /* 0x0000000500507213 */ /* 0x002fe20000000000 */
[----:B------:R-:W-:-:S08]  /*d110*/  @!P2 IMAD.MOV R30, RZ, RZ, -R30 ;  /* 0x000000ffff1ea224 */ /* 0x000fd000078e0a1e */
[----:B------:R-:W-:Y:S02]  /*d120*/  @!P1 IMAD.IADD R28, R28, 0x1, -R15 ;  /* 0x000000011c1c9824 */ /* 0x000fe400078e0a0f */
[----:B------:R-:W-:-:S03]  /*d130*/  IMAD.HI.U32 R83, R16, R80, RZ ;  /* 0x0000005010537227 */ /* 0x000fc600078e00ff */
[----:B------:R-:W-:Y:S01]  /*d140*/  ISETP.GT.U32.AND P2, PT, R15, R28, PT ;  /* 0x0000001c0f00720c */ /* 0x000fe20003f44070 */
[----:B------:R-:W-:Y:S02]  /*d150*/  VIADD R5, R0, 0x19c ;  /* 0x0000019c00057836 */ /* 0x000fe40000000000 */
[----:B------:R-:W-:Y:S02]  /*d160*/  IMAD.MOV R83, RZ, RZ, -R83 ;  /* 0x000000ffff537224 */ /* 0x000fe400078e0a53 */
[----:B------:R-:W-:Y:S01]  /*d170*/  @!P0 IMAD.IADD R29, R29, 0x1, -R15 ;  /* 0x000000011d1d8824 */ /* 0x000fe200078e0a0f */
[----:B------:R0:W-:Y:S01]  /*d180*/  STL [R1+0x2488], R5 ;  /* 0x0024880501007387 */ /* 0x0001e20000100800 */
[----:B------:R-:W-:Y:S02]  /*d190*/  IABS R82, R5 ;  /* 0x0000000500527213 */ /* 0x000fe40000000000 */
[----:B------:R-:W-:Y:S01]  /*d1a0*/  @!P6 IMAD.MOV R29, RZ, RZ, -R29 ;  /* 0x000000ffff1de224 */ /* 0x000fe200078e0a1d */
[C---:B------:R-:W-:Y:S01]  /*d1b0*/  ISETP.GT.U32.AND P6, PT, R15.reuse, R25, PT ;  /* 0x000000190f00720c */ /* 0x040fe20003fc4070 */
[----:B0-----:R-:W-:-:S02]  /*d1c0*/  IMAD R5, R15, R83, R80 ;  /* 0x000000530f057224 */ /* 0x001fc400078e0250 */
[----:B------:R-:W-:-:S03]  /*d1d0*/  @!P2 IMAD.IADD R28, R28, 0x1, -R15 ;  /* 0x000000011c1ca824 */ /* 0x000fc600078e0a0f */
[----:B------:R0:W-:Y:S07]  /*d1e0*/  STL [R1+0x500], R5 ;  /* 0x0005000501007387 */ /* 0x0001ee0000100800 */
[----:B------:R-:W-:Y:S02]  /*d1f0*/  @!P6 IMAD.IADD R25, R25, 0x1, -R15 ;  /* 0x000000011919e824 */ /* 0x000fe400078e0a0f */
[----:B0-----:R-:W-:Y:S01]  /*d200*/  VIADD R5, R0, 0x19d ;  /* 0x0000019d00057836 */ /* 0x001fe20000000000 */
[----:B---3--:R-:W-:-:S02]  /*d210*/  ISETP.GE.AND P2, PT, R92, RZ, PT ;  /* 0x000000ff5c00720c */ /* 0x008fc40003f46270 */
[----:B------:R-:W3:Y:S04]  /*d220*/  LDL R92, [R1+0x209c] ;  /* 0x00209c00015c7983 */ /* 0x000ee80000100800 */
[----:B------:R0:W-:Y:S01]  /*d230*/  STL [R1+0x2480], R5 ;  /* 0x0024800501007387 */ /* 0x0001e20000100800 */
[----:B----4-:R-:W-:-:S03]  /*d240*/  ISETP.GE.AND P6, PT, R93, RZ, PT ;  /* 0x000000ff5d00720c */ /* 0x010fc60003fc6270 */
[----:B------:R-:W4:Y:S04]  /*d250*/  LDL R89, [R1+0x2098] ;  /* 0x0020980001597983 */ /* 0x000f280000100800 */
[----:B------:R-:W4:Y:S01]  /*d260*/  LDL R93, [R1+0x20a4] ;  /* 0x0020a400015d7983 */ /* 0x000f220000100800 */
[----:B--2---:R-:W-:Y:S02]  /*d270*/  ISETP.GE.AND P1, PT, R90, RZ, PT ;  /* 0x000000ff5a00720c */ /* 0x004fe40003f26270 */
[----:B------:R-:W-:Y:S01]  /*d280*/  ISETP.GT.U32.AND P0, PT, R15, R26, PT ;  /* 0x0000001a0f00720c */ /* 0x000fe20003f04070 */
[----:B------:R-:W2:Y:S01]  /*d290*/  LDL R90, [R1+0x207c] ;  /* 0x00207c00015a7983 */ /* 0x000ea20000100800 */
[----:B------:R-:W-:-:S09]  /*d2a0*/  IABS R81, R76 ;  /* 0x0000004c00517213 */ /* 0x000fd20000000000 */
[----:B------:R-:W-:Y:S01]  /*d2b0*/  @!P1 IMAD.MOV R27, RZ, RZ, -R27 ;  /* 0x000000ffff1b9224 */ /* 0x000fe200078e0a1b */
[C---:B------:R-:W-:Y:S01]  /*d2c0*/  ISETP.GT.U32.AND P1, PT, R15.reuse, R24, PT ;  /* 0x000000180f00720c */ /* 0x040fe20003f24070 */
[----:B------:R-:W-:Y:S02]  /*d2d0*/  IMAD.MOV.U32 R80, RZ, RZ, R81 ;  /* 0x000000ffff507224 */ /* 0x000fe400078e0051 */
[----:B------:R-:W-:Y:S02]  /*d2e0*/  @!P0 IMAD.IADD R26, R26, 0x1, -R15 ;  /* 0x000000011a1a8824 */ /* 0x000fe400078e0a0f */
[----:B------:R-:W-:Y:S02]  /*d2f0*/  IMAD.MOV.U32 R81, RZ, RZ, R82 ;  /* 0x000000ffff517224 */ /* 0x000fe400078e0052 */
[----:B------:R-:W-:Y:S01]  /*d300*/  IMAD.HI.U32 R82, R16, R80, RZ ;  /* 0x0000005010527227 */ /* 0x000fe200078e00ff */
[----:B------:R-:W-:-:S03]  /*d310*/  ISETP.GT.U32.AND P0, PT, R15, R26, PT ;  /* 0x0000001a0f00720c */ /* 0x000fc60003f04070 */
[----:B------:R-:W-:-:S04]  /*d320*/  IMAD.HI.U32 R83, R16, R81, RZ ;  /* 0x0000005110537227 */ /* 0x000fc800078e00ff */
[----:B------:R-:W-:Y:S02]  /*d330*/  IMAD.MOV R82, RZ, RZ, -R82 ;  /* 0x000000ffff527224 */ /* 0x000fe400078e0a52 */
[----:B------:R-:W-:Y:S02]  /*d340*/  IMAD.MOV R83, RZ, RZ, -R83 ;  /* 0x000000ffff537224 */ /* 0x000fe400078e0a53 */
[----:B------:R-:W-:Y:S01]  /*d350*/  @!P1 IMAD.IADD R24, R24, 0x1, -R15 ;  /* 0x0000000118189824 */ /* 0x000fe200078e0a0f */
[C---:B------:R-:W-:Y:S01]  /*d360*/  ISETP.GT.U32.AND P1, PT, R15.reuse, R25, PT ;  /* 0x000000190f00720c */ /* 0x040fe20003f24070 */
[C---:B------:R-:W-:Y:S01]  /*d370*/  IMAD R76, R15.reuse, R82, R80 ;  /* 0x000000520f4c7224 */ /* 0x040fe200078e0250 */
[----:B------:R-:W-:Y:S01]  /*d380*/  IABS R84, R5 ;  /* 0x0000000500547213 */ /* 0x000fe20000000000 */
[----:B0-----:R-:W-:-:S03]  /*d390*/  IMAD R5, R15, R83, R81 ;  /* 0x000000530f057224 */ /* 0x001fc600078e0251 */
[----:B------:R0:W-:Y:S01]  /*d3a0*/  STL [R1+0x4f0], R76 ;  /* 0x0004f04c01007387 */ /* 0x0001e20000100800 */
[----:B------:R-:W-:-:S03]  /*d3b0*/  @!P0 IMAD.IADD R26, R26, 0x1, -R15 ;  /* 0x000000011a1a8824 */ /* 0x000fc600078e0a0f */
[----:B------:R1:W-:Y:S01]  /*d3c0*/  STL [R1+0x4f8], R5 ;  /* 0x0004f80501007387 */ /* 0x0003e20000100800 */
[----:B------:R-:W-:Y:S02]  /*d3d0*/  @!P6 IMAD.MOV R26, RZ, RZ, -R26 ;  /* 0x000000ffff1ae224 */ /* 0x000fe400078e0a1a */
[C---:B0-----:R-:W-:Y:S02]  /*d3e0*/  VIADD R76, R0.reuse, 0x19e ;  /* 0x0000019e004c7836 */ /* 0x041fe40000000000 */
[----:B-1----:R-:W-:-:S03]  /*d3f0*/  VIADD R5, R0, 0x19f ;  /* 0x0000019f00057836 */ /* 0x002fc60000000000 */
[----:B------:R-:W-:Y:S01]  /*d400*/  STL [R1+0x2478], R76 ;  /* 0x0024784c01007387 */ /* 0x000fe20000100800 */
[----:B------:R-:W-:Y:S01]  /*d410*/  @!P1 IMAD.IADD R25, R25, 0x1, -R15 ;  /* 0x0000000119199824 */ /* 0x000fe200078e0a0f */
[----:B------:R-:W-:Y:S01]  /*d420*/  ISETP.GT.U32.AND P6, PT, R15, R22, PT ;  /* 0x000000160f00720c */ /* 0x000fe20003fc4070 */
[----:B------:R-:W-:Y:S01]  /*d430*/  IMAD.HI.U32 R81, R16, R84, RZ ;  /* 0x0000005410517227 */ /* 0x000fe200078e00ff */
[----:B------:R0:W-:Y:S03]  /*d440*/  STL [R1+0x247c], R5 ;  /* 0x00247c0501007387 */ /* 0x0001e60000100800 */
[----:B------:R-:W-:Y:S01]  /*d450*/  IMAD.MOV R81, RZ, RZ, -R81 ;  /* 0x000000ffff517224 */ /* 0x000fe200078e0a51 */
[----:B------:R-:W-:-:S03]  /*d460*/  IABS R82, R5 ;  /* 0x0000000500527213 */ /* 0x000fc60000000000 */
[----:B0-----:R-:W-:-:S04]  /*d470*/  IMAD R5, R15, R81, R84 ;  /* 0x000000510f057224 */ /* 0x001fc800078e0254 */
[----:B------:R-:W-:Y:S01]  /*d480*/  @!P6 IMAD.IADD R22, R22, 0x1, -R15 ;  /* 0x000000011616e824 */ /* 0x000fe200078e0a0f */
[----:B---3--:R-:W-:Y:S02]  /*d490*/  ISETP.GE.AND P1, PT, R92, RZ, PT ;  /* 0x000000ff5c00720c */ /* 0x008fe40003f26270 */
[----:B------:R-:W3:Y:S04]  /*d4a0*/  LDL R92, [R1+0x2084] ;  /* 0x00208400015c7983 */ /* 0x000ee80000100800 */
[----:B------:R0:W-:Y:S01]  /*d4b0*/  STL [R1+0x4e8], R5 ;  /* 0x0004e80501007387 */ /* 0x0001e20000100800 */
[----:B----4-:R-:W-:-:S03]  /*d4c0*/  ISETP.GE.AND P6, PT, R93, RZ, PT ;  /* 0x000000ff5d00720c */ /* 0x010fc60003fc6270 */
[----:B------:R-:W4:Y:S01]  /*d4d0*/  LDL R93, [R1+0x2080] ;  /* 0x00208000015d7983 */ /* 0x000f220000100800 */
[----:B------:R-:W-:Y:S01]  /*d4e0*/  @!P2 IMAD.MOV R28, RZ, RZ, -R28 ;  /* 0x000000ffff1ca224 */ /* 0x000fe200078e0a1c */
[C---:B------:R-:W-:Y:S02]  /*d4f0*/  ISETP.GT.U32.AND P2, PT, R15.reuse, R24, PT ;  /* 0x000000180f00720c */ /* 0x040fe40003f44070 */
[----:B------:R-:W-:Y:S02]  /*d500*/  ISETP.GT.U32.AND P0, PT, R15, R23, PT ;  /* 0x000000170f00720c */ /* 0x000fe40003f04070 */
[----:B------:R-:W-:Y:S01]  /*d510*/  IABS R80, R76 ;  /* 0x0000004c00507213 */ /* 0x000fe20000000000 */
[----:B------:R-:W-:-:S04]  /*d520*/  IMAD.MOV.U32 R81, RZ, RZ, R82 ;  /* 0x000000ffff517224 */ /* 0x000fc800078e0052 */
[----:B------:R-:W-:-:S04]  /*d530*/  IMAD.HI.U32 R82, R16, R80, RZ ;  /* 0x0000005010527227 */ /* 0x000fc800078e00ff */
[--C-:B------:R-:W-:Y:S01]  /*d540*/  @!P2 IMAD.IADD R24, R24, 0x1, -R15.reuse ;  /* 0x000000011818a824 */ /* 0x100fe200078e0a0f */
[----:B------:R-:W-:Y:S01]  /*d550*/  ISETP.GT.U32.AND P2, PT, R15, R21, PT ;  /* 0x000000150f00720c */ /* 0x000fe20003f44070 */
[----:B------:R-:W-:Y:S02]  /*d560*/  @!P0 IMAD.IADD R23, R23, 0x1, -R15 ;  /* 0x0000000117178824 */ /* 0x000fe400078e0a0f */
[----:B------:R-:W-:Y:S02]  /*d570*/  IMAD.MOV R82, RZ, RZ, -R82 ;  /* 0x000000ffff527224 */ /* 0x000fe400078e0a52 */
[----:B------:R-:W-:Y:S01]  /*d580*/  IMAD.HI.U32 R83, R16, R81, RZ ;  /* 0x0000005110537227 */ /* 0x000fe200078e00ff */
[----:B------:R-:W-:-:S03]  /*d590*/  ISETP.GT.U32.AND P0, PT, R15, R23, PT ;  /* 0x000000170f00720c */ /* 0x000fc60003f04070 */
[----:B0-----:R-:W-:Y:S02]  /*d5a0*/  IMAD R5, R15, R82, R80 ;  /* 0x000000520f057224 */ /* 0x001fe400078e0250 */
[----:B------:R-:W-:Y:S02]  /*d5b0*/  IMAD.MOV R83, RZ, RZ, -R83 ;  /* 0x000000ffff537224 */ /* 0x000fe400078e0a53 */
[----:B------:R-:W-:Y:S01]  /*d5c0*/  @!P2 IMAD.IADD R21, R21, 0x1, -R15 ;  /* 0x000000011515a824 */ /* 0x000fe200078e0a0f */
[C---:B------:R-:W-:Y:S01]  /*d5d0*/  ISETP.GT.U32.AND P2, PT, R15.reuse, R22, PT ;  /* 0x000000160f00720c */ /* 0x040fe20003f44070 */
[----:B------:R0:W-:Y:S01]  /*d5e0*/  STL [R1+0x4e4], R5 ;  /* 0x0004e40501007387 */ /* 0x0001e20000100800 */
[C---:B------:R-:W-:Y:S02]  /*d5f0*/  VIADD R80, R0.reuse, 0x1a0 ;  /* 0x000001a000507836 */ /* 0x040fe40000000000 */
[----:B------:R-:W-:Y:S02]  /*d600*/  VIADD R76, R0, 0x1a1 ;  /* 0x000001a1004c7836 */ /* 0x000fe40000000000 */
[----:B0-----:R-:W-:-:S02]  /*d610*/  IMAD R5, R15, R83, R81 ;  /* 0x000000530f057224 */ /* 0x001fc400078e0251 */
[----:B------:R-:W-:Y:S02]  /*d620*/  @!P0 IMAD.IADD R23, R23, 0x1, -R15 ;  /* 0x0000000117178824 */ /* 0x000fe400078e0a0f */
[----:B------:R-:W-:Y:S01]  /*d630*/  @!P1 IMAD.MOV R25, RZ, RZ, -R25 ;  /* 0x000000ffff199224 */ /* 0x000fe200078e0a19 */
[----:B------:R0:W-:Y:S01]  /*d640*/  STL [R1+0x4d8], R5 ;  /* 0x0004d80501007387 */ /* 0x0001e20000100800 */
[----:B------:R-:W-:Y:S01]  /*d650*/  ISETP.GT.U32.AND P1, PT, R15, R21, PT ;  /* 0x000000150f00720c */ /* 0x000fe20003f24070 */
[----:B------:R-:W-:Y:S02]  /*d660*/  @!P6 IMAD.MOV R23, RZ, RZ, -R23 ;  /* 0x000000ffff17e224 */ /* 0x000fe400078e0a17 */
[----:B------:R1:W-:Y:S01]  /*d670*/  STL [R1+0x246c], R80 ;  /* 0x00246c5001007387 */ /* 0x0003e20000100800 */
[----:B------:R-:W-:Y:S02]  /*d680*/  @!P2 IMAD.IADD R22, R22, 0x1, -R15 ;  /* 0x000000011616a824 */ /* 0x000fe400078e0a0f */
[----:B0-----:R-:W-:Y:S01]  /*d690*/  VIADD R5, R0, 0x1a2 ;  /* 0x000001a200057836 */ /* 0x001fe20000000000 */
[----:B------:R0:W-:Y:S01]  /*d6a0*/  STL [R1+0x2470], R76 ;  /* 0x0024704c01007387 */ /* 0x0001e20000100800 */
[----:B--2---:R-:W-:-:S03]  /*d6b0*/  ISETP.GE.AND P6, PT, R90, RZ, PT ;  /* 0x000000ff5a00720c */ /* 0x004fc60003fc6270 */
[----:B------:R2:W-:Y:S04]  /*d6c0*/  STL [R1+0x2474], R5 ;  /* 0x0024740501007387 */ /* 0x0005e80000100800 */
[----:B------:R-:W2:Y:S01]  /*d6d0*/  LDL R90, [R1+0x2088] ;  /* 0x00208800015a7983 */ /* 0x000ea20000100800 */
[----:B------:R-:W-:Y:S01]  /*d6e0*/  @!P1 IMAD.IADD R21, R21, 0x1, -R15 ;  /* 0x0000000115159824 */ /* 0x000fe200078e0a0f */
[----:B------:R-:W-:Y:S02]  /*d6f0*/  ISETP.GE.AND P0, PT, R89, RZ, PT ;  /* 0x000000ff5900720c */ /* 0x000fe40003f06270 */
[----:B------:R-:W2:Y:S01]  /*d700*/  LDL R89, [R1+0x208c] ;  /* 0x00208c0001597983 */ /* 0x000ea20000100800 */
[----:B---3--:R-:W-:-:S03]  /*d710*/  ISETP.GE.AND P2, PT, R92, RZ, PT ;  /* 0x000000ff5c00720c */ /* 0x008fc60003f46270 */
[----:B------:R-:W3:Y:S10]  /*d720*/  LDL R92, [R1+0x206c] ;  /* 0x00206c00015c7983 */ /* 0x000ef40000100800 */
[----:B------:R-:W-:Y:S01]  /*d730*/  @!P2 IMAD.MOV R21, RZ, RZ, -R21 ;  /* 0x000000ffff15a224 */ /* 0x000fe200078e0a15 */
[----:B----4-:R-:W-:-:S02]  /*d740*/  ISETP.GE.AND P2, PT, R93, RZ, PT ;  /* 0x000000ff5d00720c */ /* 0x010fc40003f46270 */
[----:B------:R-:W4:Y:S01]  /*d750*/  LDL R93, [R1+0x2068] ;  /* 0x00206800015d7983 */ /* 0x000f220000100800 */
[----:B------:R-:W-:Y:S02]  /*d760*/  ISETP.GT.U32.AND P1, PT, R15, R19, PT ;  /* 0x000000130f00720c */ /* 0x000fe40003f24070 */
[----:B-1----:R-:W-:Y:S02]  /*d770*/  IABS R80, R80 ;  /* 0x0000005000507213 */ /* 0x002fe40000000000 */
[----:B------:R-:W-:-:S03]  /*d780*/  IABS R81, R76 ;  /* 0x0000004c00517213 */ /* 0x000fc60000000000 */
[----:B------:R-:W-:Y:S01]  /*d790*/  IMAD.HI.U32 R83, R16, R80, RZ ;  /* 0x0000005010537227 */ /* 0x000fe200078e00ff */
[----:B------:R-:W-:-:S03]  /*d7a0*/  IABS R82, R5 ;  /* 0x0000000500527213 */ /* 0x000fc60000000000 */
[----:B------:R-:W-:-:S04]  /*d7b0*/  IMAD.HI.U32 R84, R16, R81, RZ ;  /* 0x0000005110547227 */ /* 0x000fc800078e00ff */
[----:B------:R-:W-:Y:S01]  /*d7c0*/  @!P6 IMAD.MOV R22, RZ, RZ, -R22 ;  /* 0x000000ffff16e224 */ /* 0x000fe200078e0a16 */
[----:B------:R-:W-:Y:S01]  /*d7d0*/  ISETP.GT.U32.AND P6, PT, R15, R18, PT ;  /* 0x000000120f00720c */ /* 0x000fe20003fc4070 */
[----:B------:R-:W-:Y:S02]  /*d7e0*/  IMAD.MOV R83, RZ, RZ, -R83 ;  /* 0x000000ffff537224 */ /* 0x000fe400078e0a53 */
[----:B------:R-:W-:Y:S02]  /*d7f0*/  IMAD.MOV R84, RZ, RZ, -R84 ;  /* 0x000000ffff547224 */ /* 0x000fe400078e0a54 */
[----:B------:R-:W-:Y:S02]  /*d800*/  @!P1 IMAD.IADD R19, R19, 0x1, -R15 ;  /* 0x0000000113139824 */ /* 0x000fe400078e0a0f */
[----:B------:R-:W-:-:S04]  /*d810*/  IMAD.HI.U32 R85, R16, R82, RZ ;  /* 0x0000005210557227 */ /* 0x000fc800078e00ff */
[C---:B0-----:R-:W-:Y:S02]  /*d820*/  IMAD R76, R15.reuse, R83, R80 ;  /* 0x000000530f4c7224 */ /* 0x041fe400078e0250 */
[C---:B--2---:R-:W-:Y:S01]  /*d830*/  IMAD R5, R15.reuse, R84, R81 ;  /* 0x000000540f057224 */ /* 0x044fe200078e0251 */
[----:B------:R-:W-:Y:S01]  /*d840*/  ISETP.GT.U32.AND P1, PT, R15, R19, PT ;  /* 0x000000130f00720c */ /* 0x000fe20003f24070 */
[----:B------:R-:W-:Y:S01]  /*d850*/  IMAD.MOV R85, RZ, RZ, -R85 ;  /* 0x000000ffff557224 */ /* 0x000fe200078e0a55 */
[----:B------:R-:W-:Y:S01]  /*d860*/  STL [R1+0x4cc], R76 ;  /* 0x0004cc4c01007387 */ /* 0x000fe20000100800 */
[----:B------:R-:W-:-:S03]  /*d870*/  @!P6 IMAD.IADD R18, R18, 0x1, -R15 ;  /* 0x000000011212e824 */ /* 0x000fc600078e0a0f */
[----:B------:R0:W-:Y:S01]  /*d880*/  STL [R1+0x4c8], R5 ;  /* 0x0004c80501007387 */ /* 0x0001e20000100800 */
[C---:B------:R-:W-:Y:S02]  /*d890*/  VIADD R80, R0.reuse, 0x1a3 ;  /* 0x000001a300507836 */ /* 0x040fe40000000000 */
[C---:B------:R-:W-:Y:S02]  /*d8a0*/  VIADD R81, R0.reuse, 0x1a4 ;  /* 0x000001a400517836 */ /* 0x040fe40000000000 */
[C---:B0-----:R-:W-:Y:S02]  /*d8b0*/  IMAD R5, R15.reuse, R85, R82 ;  /* 0x000000550f057224 */ /* 0x041fe400078e0252 */
[----:B------:R-:W-:Y:S01]  /*d8c0*/  VIADD R76, R0, 0x1a5 ;  /* 0x000001a5004c7836 */ /* 0x000fe20000000000 */
[----:B------:R-:W-:Y:S02]  /*d8d0*/  ISETP.GT.U32.AND P6, PT, R15, R18, PT ;  /* 0x000000120f00720c */ /* 0x000fe40003fc4070 */
[----:B------:R0:W-:Y:S01]  /*d8e0*/  STL [R1+0x4d0], R5 ;  /* 0x0004d00501007387 */ /* 0x0001e20000100800 */
[----:B------:R-:W-:-:S03]  /*d8f0*/  @!P1 IMAD.IADD R19, R19, 0x1, -R15 ;  /* 0x0000000113139824 */ /* 0x000fc600078e0a0f */
[----:B------:R1:W-:Y:S01]  /*d900*/  STL [R1+0x245c], R80 ;  /* 0x00245c5001007387 */ /* 0x0003e20000100800 */
[----:B0-----:R-:W-:-:S03]  /*d910*/  VIADD R5, R0, 0x1a6 ;  /* 0x000001a600057836 */ /* 0x001fc60000000000 */
[----:B------:R0:W-:Y:S01]  /*d920*/  STL [R1+0x2460], R81 ;  /* 0x0024605101007387 */ /* 0x0001e20000100800 */
[----:B------:R-:W-:-:S03]  /*d930*/  ISETP.GE.AND P1, PT, R90, RZ, PT ;  /* 0x000000ff5a00720c */ /* 0x000fc60003f26270 */
[----:B------:R2:W-:Y:S01]  /*d940*/  STL [R1+0x2468], R76 ;  /* 0x0024684c01007387 */ /* 0x0005e20000100800 */
[----:B------:R-:W-:-:S03]  /*d950*/  @!P0 IMAD.MOV R24, RZ, RZ, -R24 ;  /* 0x000000ffff188224 */ /* 0x000fc600078e0a18 */
[----:B------:R0:W-:Y:S01]  /*d960*/  STL [R1+0x2464], R5 ;  /* 0x0024640501007387 */ /* 0x0001e20000100800 */
[----:B------:R-:W-:-:S03]  /*d970*/  ISETP.GT.U32.AND P0, PT, R15, R20, PT ;  /* 0x000000140f00720c */ /* 0x000fc60003f04070 */
[----:B------:R-:W2:Y:S01]  /*d980*/  LDL R90, [R1+0x2070] ;  /* 0x00207000015a7983 */ /* 0x000ea20000100800 */
[----:B------:R-:W-:-:S04]  /*d990*/  @!P6 IMAD.IADD R18, R18, 0x1, -R15 ;  /* 0x000000011212e824 */ /* 0x000fc800078e0a0f */
[----:B------:R-:W-:-:S05]  /*d9a0*/  @!P1 IMAD.MOV R18, RZ, RZ, -R18 ;  /* 0x000000ffff129224 */ /* 0x000fca00078e0a12 */
[----:B------:R-:W-:-:S05]  /*d9b0*/  @!P0 IMAD.IADD R20, R20, 0x1, -R15 ;  /* 0x0000000114148824 */ /* 0x000fca00078e0a0f */
[----:B------:R-:W-:-:S13]  /*d9c0*/  ISETP.GT.U32.AND P0, PT, R15, R20, PT ;  /* 0x000000140f00720c */ /* 0x000fda0003f04070 */
[----:B------:R-:W-:-:S04]  /*d9d0*/  @!P0 IMAD.IADD R20, R20, 0x1, -R15 ;  /* 0x0000000114148824 */ /* 0x000fc800078e0a0f */
[----:B------:R-:W-:Y:S01]  /*d9e0*/  @!P2 IMAD.MOV R20, RZ, RZ, -R20 ;  /* 0x000000ffff14a224 */ /* 0x000fe200078e0a14 */
[----:B------:R-:W-:Y:S02]  /*d9f0*/  ISETP.GE.AND P2, PT, R89, RZ, PT ;  /* 0x000000ff5900720c */ /* 0x000fe40003f46270 */
[----:B------:R-:W2:Y:S11]  /*da00*/  LDL R89, [R1+0x2074] ;  /* 0x0020740001597983 */ /* 0x000eb60000100800 */
[----:B------:R-:W-:Y:S01]  /*da10*/  @!P2 IMAD.MOV R19, RZ, RZ, -R19 ;  /* 0x000000ffff13a224 */ /* 0x000fe200078e0a13 */
[----:B---3--:R-:W-:-:S02]  /*da20*/  ISETP.GE.AND P2, PT, R92, RZ, PT ;  /* 0x000000ff5c00720c */ /* 0x008fc40003f46270 */
[----:B------:R-:W3:Y:S01]  /*da30*/  LDL R92, [R1+0x2078] ;  /* 0x00207800015c7983 */ /* 0x000ee20000100800 */
[----:B----4-:R-:W-:-:S03]  /*da40*/  ISETP.GE.AND P1, PT, R93, RZ, PT ;  /* 0x000000ff5d00720c */ /* 0x010fc60003f26270 */
[----:B------:R-:W4:Y:S01]  /*da50*/  LDL R93, [R1+0x2048] ;  /* 0x00204800015d7983 */ /* 0x000f220000100800 */
[----:B------:R-:W-:Y:S02]  /*da60*/  ISETP.GT.U32.AND P6, PT, R15, R11, PT ;  /* 0x0000000b0f00720c */ /* 0x000fe40003fc4070 */
[----:B-1----:R-:W-:Y:S02]  /*da70*/  IABS R80, R80 ;  /* 0x0000005000507213 */ /* 0x002fe40000000000 */
[----:B0-----:R-:W-:-:S09]  /*da80*/  IABS R81, R81 ;  /* 0x0000005100517213 */ /* 0x001fd20000000000 */
[----:B------:R-:W-:-:S05]  /*da90*/  @!P6 IMAD.IADD R11, R11, 0x1, -R15 ;  /* 0x000000010b0be824 */ /* 0x000fca00078e0a0f */
[C---:B------:R-:W-:Y:S01]  /*daa0*/  ISETP.GT.U32.AND P6, PT, R15.reuse, R11, PT ;  /* 0x0000000b0f00720c */ /* 0x040fe20003fc4070 */
[C---:B------:R-:W-:Y:S01]  /*dab0*/  IMAD.HI.U32 R86, R16.reuse, R80, RZ ;  /* 0x0000005010567227 */ /* 0x040fe200078e00ff */
[----:B------:R-:W-:Y:S02]  /*dac0*/  IABS R82, R76 ;  /* 0x0000004c00527213 */ /* 0x000fe40000000000 */
[----:B------:R-:W-:Y:S01]  /*dad0*/  ISETP.GT.U32.AND P0, PT, R15, R17, PT ;  /* 0x000000110f00720c */ /* 0x000fe20003f04070 */
[----:B------:R-:W-:Y:S01]  /*dae0*/  IMAD.HI.U32 R87, R16, R81, RZ ;  /* 0x0000005110577227 */ /* 0x000fe200078e00ff */
[----:B------:R-:W-:-:S03]  /*daf0*/  IABS R83, R5 ;  /* 0x0000000500537213 */ /* 0x000fc60000000000 */
[----:B------:R-:W-:Y:S02]  /*db00*/  IMAD.MOV R86, RZ, RZ, -R86 ;  /* 0x000000ffff567224 */ /* 0x000fe400078e0a56 */
[----:B------:R-:W-:Y:S02]  /*db10*/  IMAD.MOV R87, RZ, RZ, -R87 ;  /* 0x000000ffff577224 */ /* 0x000fe400078e0a57 */
[----:B------:R-:W-:-:S04]  /*db20*/  IMAD.HI.U32 R84, R16, R82, RZ ;  /* 0x0000005210547227 */ /* 0x000fc800078e00ff */
[----:B------:R-:W-:-:S04]  /*db30*/  IMAD.HI.U32 R85, R16, R83, RZ ;  /* 0x0000005310557227 */ /* 0x000fc800078e00ff */
[----:B------:R-:W-:Y:S01]  /*db40*/  @!P6 IMAD.IADD R11, R11, 0x1, -R15 ;  /* 0x000000010b0be824 */ /* 0x000fe200078e0a0f */
[C---:B------:R-:W-:Y:S01]  /*db50*/  ISETP.GT.U32.AND P6, PT, R15.reuse, R8, PT ;  /* 0x000000080f00720c */ /* 0x040fe20003fc4070 */
[C---:B--2---:R-:W-:Y:S02]  /*db60*/  IMAD R76, R15.reuse, R86, R80 ;  /* 0x000000560f4c7224 */ /* 0x044fe400078e0250 */
[----:B------:R-:W-:Y:S02]  /*db70*/  IMAD R5, R15, R87, R81 ;  /* 0x000000570f057224 */ /* 0x000fe400078e0251 */
[----:B------:R-:W-:Y:S02]  /*db80*/  IMAD.MOV R84, RZ, RZ, -R84 ;  /* 0x000000ffff547224 */ /* 0x000fe400078e0a54 */
[----:B------:R-:W-:Y:S01]  /*db90*/  IMAD.MOV R85, RZ, RZ, -R85 ;  /* 0x000000ffff557224 */ /* 0x000fe200078e0a55 */
[----:B------:R0:W-:Y:S01]  /*dba0*/  STL [R1+0x49c], R76 ;  /* 0x00049c4c01007387 */ /* 0x0001e20000100800 */
[----:B------:R-:W-:-:S03]  /*dbb0*/  @!P0 IMAD.IADD R17, R17, 0x1, -R15 ;  /* 0x0000000111118824 */ /* 0x000fc600078e0a0f */
[----:B------:R1:W-:Y:S01]  /*dbc0*/  STL [R1+0x4a4], R5 ;  /* 0x0004a40501007387 */ /* 0x0003e20000100800 */
[----:B------:R-:W-:Y:S02]  /*dbd0*/  VIADD R81, R0, 0x1a7 ;  /* 0x000001a700517836 */ /* 0x000fe40000000000 */
[C---:B0-----:R-:W-:Y:S02]  /*dbe0*/  IMAD R76, R15.reuse, R84, R82 ;  /* 0x000000540f4c7224 */ /* 0x041fe400078e0252 */
[----:B-1----:R-:W-:-:S03]  /*dbf0*/  IMAD R5, R15, R85, R83 ;  /* 0x000000550f057224 */ /* 0x002fc600078e0253 */
[----:B------:R0:W-:Y:S01]  /*dc00*/  STL [R1+0x4a0], R76 ;  /* 0x0004a04c01007387 */ /* 0x0001e20000100800 */
[C---:B------:R-:W-:Y:S01]  /*dc10*/  VIADD R82, R0.reuse, 0x1a8 ;  /* 0x000001a800527836 */ /* 0x040fe20000000000 */
[----:B------:R-:W-:Y:S01]  /*dc20*/  ISETP.GT.U32.AND P0, PT, R15, R17, PT ;  /* 0x000000110f00720c */ /* 0x000fe20003f04070 */
[----:B------:R-:W-:Y:S01]  /*dc30*/  VIADD R80, R0, 0x1a9 ;  /* 0x000001a900507836 */ /* 0x000fe20000000000 */
[----:B------:R1:W-:Y:S01]  /*dc40*/  STL [R1+0x4b4], R5 ;  /* 0x0004b40501007387 */ /* 0x0003e20000100800 */
[----:B------:R-:W-:-:S03]  /*dc50*/  @!P6 IMAD.IADD R8, R8, 0x1, -R15 ;  /* 0x000000010808e824 */ /* 0x000fc600078e0a0f */
[----:B------:R2:W-:Y:S01]  /*dc60*/  STL [R1+0x2448], R81 ;  /* 0x0024485101007387 */ /* 0x0005e20000100800 */
[----:B0-----:R-:W-:-:S03]  /*dc70*/  VIADD R76, R0, 0x1aa ;  /* 0x000001aa004c7836 */ /* 0x001fc60000000000 */
[----:B------:R0:W-:Y:S01]  /*dc80*/  STL [R1+0x244c], R82 ;  /* 0x00244c5201007387 */ /* 0x0001e20000100800 */
[----:B-1----:R-:W-:-:S03]  /*dc90*/  VIADD R5, R0, 0x1ab ;  /* 0x000001ab00057836 */ /* 0x002fc60000000000 */
[----:B------:R1:W-:Y:S01]  /*dca0*/  STL [R1+0x2450], R80 ;  /* 0x0024505001007387 */ /* 0x0003e20000100800 */
[----:B------:R-:W-:Y:S01]  /*dcb0*/  @!P1 IMAD.MOV R11, RZ, RZ, -R11 ;  /* 0x000000ffff0b9224 */ /* 0x000fe200078e0a0b */
[----:B------:R-:W-:Y:S02]  /*dcc0*/  ISETP.GE.AND P6, PT, R90, RZ, PT ;  /* 0x000000ff5a00720c */ /* 0x000fe40003fc6270 */
[----:B------:R-:W-:Y:S01]  /*dcd0*/  STL [R1+0x2458], R76 ;  /* 0x0024584c01007387 */ /* 0x000fe20000100800 */
[----:B------:R-:W-:-:S03]  /*dce0*/  ISETP.GT.U32.AND P1, PT, R15, R8, PT ;  /* 0x000000080f00720c */ /* 0x000fc60003f24070 */
[----:B------:R0:W-:Y:S04]  /*dcf0*/  STL [R1+0x2454], R5 ;  /* 0x0024540501007387 */ /* 0x0001e80000100800 */
[----:B------:R-:W4:Y:S01]  /*dd00*/  LDL R90, [R1+0x2050] ;  /* 0x00205000015a7983 */ /* 0x000f220000100800 */
[--C-:B------:R-:W-:Y:S01]  /*dd10*/  @!P0 IMAD.IADD R17, R17, 0x1, -R15.reuse ;  /* 0x0000000111118824 */ /* 0x100fe200078e0a0f */
[----:B------:R-:W-:Y:S02]  /*dd20*/  ISETP.GT.U32.AND P0, PT, R15, R10, PT ;  /* 0x0000000a0f00720c */ /* 0x000fe40003f04070 */
[----:B------:R-:W4:Y:S02]  /*dd30*/  LDL R91, [R1+0x2054] ;  /* 0x00205400015b7983 */ /* 0x000f240000100800 */
[----:B------:R-:W-:-:S09]  /*dd40*/  @!P1 IMAD.IADD R8, R8, 0x1, -R15 ;  /* 0x0000000108089824 */ /* 0x000fd200078e0a0f */
[----:B------:R-:W-:-:S05]  /*dd50*/  @!P0 IMAD.IADD R10, R10, 0x1, -R15 ;  /* 0x000000010a0a8824 */ /* 0x000fca00078e0a0f */
[----:B------:R-:W-:Y:S02]  /*dd60*/  ISETP.GT.U32.AND P0, PT, R15, R10, PT ;  /* 0x0000000a0f00720c */ /* 0x000fe40003f04070 */
[----:B--2---:R-:W-:Y:S02]  /*dd70*/  IABS R81, R81 ;  /* 0x0000005100517213 */ /* 0x004fe40000000000 */
[----:B0-----:R-:W-:-:S03]  /*dd80*/  IABS R82, R82 ;  /* 0x0000005200527213 */ /* 0x001fc60000000000 */
[----:B------:R-:W-:-:S04]  /*dd90*/  IMAD.HI.U32 R85, R16, R81, RZ ;  /* 0x0000005110557227 */ /* 0x000fc800078e00ff */
[----:B------:R-:W-:-:S04]  /*dda0*/  IMAD.HI.U32 R86, R16, R82, RZ ;  /* 0x0000005210567227 */ /* 0x000fc800078e00ff */
[----:B------:R-:W-:Y:S01]  /*ddb0*/  @!P0 IMAD.IADD R10, R10, 0x1, -R15 ;  /* 0x000000010a0a8824 */ /* 0x000fe200078e0a0f */
[----:B------:R-:W-:Y:S01]  /*ddc0*/  ISETP.GE.AND P0, PT, R89, RZ, PT ;  /* 0x000000ff5900720c */ /* 0x000fe20003f06270 */
[----:B------:R-:W-:Y:S01]  /*ddd0*/  IMAD.MOV R85, RZ, RZ, -R85 ;  /* 0x000000ffff557224 */ /* 0x000fe200078e0a55 */
[----:B------:R-:W-:Y:S01]  /*dde0*/  IABS R83, R80 ;  /* 0x0000005000537213 */ /* 0x000fe20000000000 */
[----:B------:R-:W-:Y:S01]  /*ddf0*/  IMAD.MOV R86, RZ, RZ, -R86 ;  /* 0x000000ffff567224 */ /* 0x000fe200078e0a56 */
[----:B-1----:R-:W-:Y:S01]  /*de00*/  IABS R80, R5 ;  /* 0x0000000500507213 */ /* 0x002fe20000000000 */
[C---:B------:R-:W-:Y:S02]  /*de10*/  IMAD R5, R15.reuse, R85, R81 ;  /* 0x000000550f057224 */ /* 0x040fe400078e0251 */
[----:B------:R-:W-:-:S06]  /*de20*/  IMAD R81, R15, R86, R82 ;  /* 0x000000560f517224 */ /* 0x000fcc00078e0252 */
[----:B------:R-:W-:Y:S01]  /*de30*/  @!P0 IMAD.MOV R10, RZ, RZ, -R10 ;  /* 0x000000ffff0a8224 */ /* 0x000fe200078e0a0a */
[----:B---3--:R-:W-:Y:S02]  /*de40*/  ISETP.GE.AND P0, PT, R92, RZ, PT ;  /* 0x000000ff5c00720c */ /* 0x008fe40003f06270 */
[----:B----4-:R-:W-:Y:S02]  /*de50*/  ISETP.GE.AND P1, PT, R93, RZ, PT ;  /* 0x000000ff5d00720c */ /* 0x010fe40003f26270 */
[----:B------:R-:W2:Y:S04]  /*de60*/  LDL R93, [R1+0x205c] ;  /* 0x00205c00015d7983 */ /* 0x000ea80000100800 */
[----:B------:R0:W-:Y:S04]  /*de70*/  STL [R1+0x47c], R5 ;  /* 0x00047c0501007387 */ /* 0x0001e80000100800 */
[----:B------:R1:W-:Y:S04]  /*de80*/  STL [R1+0x488], R81 ;  /* 0x0004885101007387 */ /* 0x0003e80000100800 */
[----:B------:R-:W3:Y:S01]  /*de90*/  LDL R92, [R1+0x2058] ;  /* 0x00205800015c7983 */ /* 0x000ee20000100800 */
[----:B------:R-:W-:Y:S01]  /*dea0*/  @!P2 IMAD.MOV R17, RZ, RZ, -R17 ;  /* 0x000000ffff11a224 */ /* 0x000fe200078e0a11 */
[----:B------:R-:W-:-:S13]  /*deb0*/  ISETP.GT.U32.AND P2, PT, R15, R9, PT ;  /* 0x000000090f00720c */ /* 0x000fda0003f44070 */
[----:B------:R-:W-:-:S05]  /*dec0*/  @!P2 IMAD.IADD R9, R9, 0x1, -R15 ;  /* 0x000000010909a824 */ /* 0x000fca00078e0a0f */
[----:B------:R-:W-:-:S13]  /*ded0*/  ISETP.GT.U32.AND P2, PT, R15, R9, PT ;  /* 0x000000090f00720c */ /* 0x000fda0003f44070 */
[----:B------:R-:W-:Y:S01]  /*dee0*/  @!P2 IMAD.IADD R9, R9, 0x1, -R15 ;  /* 0x000000010909a824 */ /* 0x000fe200078e0a0f */
[----:B------:R-:W-:Y:S01]  /*def0*/  ISETP.GT.U32.AND P2, PT, R15, R7, PT ;  /* 0x000000070f00720c */ /* 0x000fe20003f44070 */
[----:B------:R-:W-:-:S12]  /*df00*/  @!P0 IMAD.MOV R8, RZ, RZ, -R8 ;  /* 0x000000ffff088224 */ /* 0x000fd800078e0a08 */
[----:B------:R-:W-:-:S05]  /*df10*/  @!P2 IMAD.IADD R7, R7, 0x1, -R15 ;  /* 0x000000010707a824 */ /* 0x000fca00078e0a0f */
[C---:B------:R-:W-:Y:S02]  /*df20*/  ISETP.GT.U32.AND P0, PT, R15.reuse, R7, PT ;  /* 0x000000070f00720c */ /* 0x040fe40003f04070 */
[----:B------:R-:W-:Y:S02]  /*df30*/  ISETP.GT.U32.AND P2, PT, R15, R3, PT ;  /* 0x000000030f00720c */ /* 0x000fe40003f44070 */
[----:B------:R-:W-:Y:S01]  /*df40*/  IABS R84, R76 ;  /* 0x0000004c00547213 */ /* 0x000fe20000000000 */
[----:B------:R-:W-:-:S04]  /*df50*/  IMAD.HI.U32 R87, R16, R83, RZ ;  /* 0x0000005310577227 */ /* 0x000fc800078e00ff */
[----:B------:R-:W-:-:S04]  /*df60*/  IMAD.HI.U32 R88, R16, R84, RZ ;  /* 0x0000005410587227 */ /* 0x000fc800078e00ff */
[--C-:B------:R-:W-:Y:S01]  /*df70*/  @!P0 IMAD.IADD R7, R7, 0x1, -R15.reuse ;  /* 0x0000000107078824 */ /* 0x100fe200078e0a0f */
[----:B------:R-:W-:Y:S01]  /*df80*/  ISETP.GT.U32.AND P0, PT, R15, R45, PT ;  /* 0x0000002d0f00720c */ /* 0x000fe20003f04070 */
[----:B------:R-:W-:Y:S02]  /*df90*/  @!P2 IMAD.IADD R3, R3, 0x1, -R15 ;  /* 0x000000010303a824 */ /* 0x000fe400078e0a0f */
[----:B------:R-:W-:Y:S02]  /*dfa0*/  IMAD.MOV R87, RZ, RZ, -R87 ;  /* 0x000000ffff577224 */ /* 0x000fe400078e0a57 */
[----:B------:R-:W-:Y:S01]  /*dfb0*/  IMAD.MOV R88, RZ, RZ, -R88 ;  /* 0x000000ffff587224 */ /* 0x000fe200078e0a58 */
[----:B------:R-:W-:Y:S01]  /*dfc0*/  ISETP.GT.U32.AND P2, PT, R15, R3, PT ;  /* 0x000000030f00720c */ /* 0x000fe20003f44070 */
[----:B------:R-:W-:-:S04]  /*dfd0*/  IMAD.HI.U32 R89, R16, R80, RZ ;  /* 0x0000005010597227 */ /* 0x000fc800078e00ff */
[C---:B------:R-:W-:Y:S02]  /*dfe0*/  IMAD R76, R15.reuse, R87, R83 ;  /* 0x000000570f4c7224 */ /* 0x040fe400078e0253 */
[----:B0-----:R-:W-:Y:S02]  /*dff0*/  IMAD R5, R15, R88, R84 ;  /* 0x000000580f057224 */ /* 0x001fe400078e0254 */
[----:B------:R-:W-:Y:S02]  /*e000*/  IMAD.MOV R89, RZ, RZ, -R89 ;  /* 0x000000ffff597224 */ /* 0x000fe400078e0a59 */
[----:B------:R-:W-:Y:S01]  /*e010*/  @!P0 IMAD.IADD R45, R45, 0x1, -R15 ;  /* 0x000000012d2d8824 */ /* 0x000fe200078e0a0f */
[----:B------:R-:W-:Y:S01]  /*e020*/  ISETP.GE.AND P0, PT, R90, RZ, PT ;  /* 0x000000ff5a00720c */ /* 0x000fe20003f06270 */
[----:B------:R-:W-:Y:S01]  /*e030*/  STL [R1+0x484], R76 ;  /* 0x0004844c01007387 */ /* 0x000fe20000100800 */
[----:B------:R-:W-:Y:S01]  /*e040*/  @!P6 IMAD.MOV R9, RZ, RZ, -R9 ;  /* 0x000000ffff09e224 */ /* 0x000fe200078e0a09 */
[----:B------:R-:W-:-:S02]  /*e050*/  ISETP.GT.U32.AND P6, PT, R15, R6, PT ;  /* 0x000000060f00720c */ /* 0x000fc40003fc4070 */
[----:B------:R0:W-:Y:S01]  /*e060*/  STL [R1+0x498], R5 ;  /* 0x0004980501007387 */ /* 0x0001e20000100800 */
[C---:B-1----:R-:W-:Y:S02]  /*e070*/  VIADD R81, R0.reuse, 0x1ac ;  /* 0x000001ac00517836 */ /* 0x042fe40000000000 */
[----:B------:R-:W-:Y:S02]  /*e080*/  @!P2 IMAD.IADD R3, R3, 0x1, -R15 ;  /* 0x000000010303a824 */ /* 0x000fe400078e0a0f */
[----:B0-----:R-:W-:Y:S02]  /*e090*/  IMAD R5, R15, R89, R80 ;  /* 0x000000590f057224 */ /* 0x001fe400078e0250 */
[----:B------:R-:W-:-:S03]  /*e0a0*/  VIADD R76, R0, 0x1ad ;  /* 0x000001ad004c7836 */ /* 0x000fc60000000000 */
[----:B------:R0:W-:Y:S01]  /*e0b0*/  STL [R1+0x480], R5 ;  /* 0x0004800501007387 */ /* 0x0001e20000100800 */
[----:B------:R-:W-:-:S03]  /*e0c0*/  @!P0 IMAD.MOV R3, RZ, RZ, -R3 ;  /* 0x000000ffff038224 */ /* 0x000fc600078e0a03 */
[----:B------:R1:W-:Y:S01]  /*e0d0*/  STL [R1+0x243c], R81 ;  /* 0x00243c5101007387 */ /* 0x0003e20000100800 */
[----:B0-----:R-:W-:-:S03]  /*e0e0*/  VIADD R5, R0, 0x1ae ;  /* 0x000001ae00057836 */ /* 0x001fc60000000000 */
[----:B------:R0:W-:Y:S01]  /*e0f0*/  STL [R1+0x2444], R76 ;  /* 0x0024444c01007387 */ /* 0x0001e20000100800 */
[----:B------:R-:W-:-:S03]  /*e100*/  @!P6 IMAD.IADD R6, R6, 0x1, -R15 ;  /* 0x000000010606e824 */ /* 0x000fc600078e0a0f */
[----:B------:R4:W-:Y:S02]  /*e110*/  STL [R1+0x2440], R5 ;  /* 0x0024400501007387 */ /* 0x0009e40000100800 */
[----:B------:R-:W-:Y:S02]  /*e120*/  ISETP.GT.U32.AND P6, PT, R15, R6, PT ;  /* 0x000000060f00720c */ /* 0x000fe40003fc4070 */
[----:B------:R-:W-:Y:S01]  /*e130*/  ISETP.GE.AND P2, PT, R91, RZ, PT ;  /* 0x000000ff5b00720c */ /* 0x000fe20003f46270 */
[----:B------:R-:W-:Y:S01]  /*e140*/  @!P1 IMAD.MOV R7, RZ, RZ, -R7 ;  /* 0x000000ffff079224 */ /* 0x000fe200078e0a07 */
[----:B------:R-:W-:Y:S01]  /*e150*/  IABS R82, R81 ;  /* 0x0000005100527213 */ /* 0x000fe20000000000 */
[----:B------:R-:W4:Y:S08]  /*e160*/  LDL R90, [R1+0x203c] ;  /* 0x00203c00015a7983 */ /* 0x000f300000100800 */
[----:B------:R-:W-:-:S04]  /*e170*/  @!P6 IMAD.IADD R6, R6, 0x1, -R15 ;  /* 0x000000010606e824 */ /* 0x000fc800078e0a0f */
[----:B------:R-:W-:Y:S01]  /*e180*/  @!P2 IMAD.MOV R6, RZ, RZ, -R6 ;  /* 0x000000ffff06a224 */ /* 0x000fe200078e0a06 */
[----:B------:R-:W-:-:S13]  /*e190*/  ISETP.GT.U32.AND P2, PT, R15, R48, PT ;  /* 0x000000300f00720c */ /* 0x000fda0003f44070 */
[----:B------:R-:W-:Y:S01]  /*e1a0*/  @!P2 IMAD.IADD R48, R48, 0x1, -R15 ;  /* 0x000000013030a824 */ /* 0x000fe200078e0a0f */
[----:B--2---:R-:W-:Y:S02]  /*e1b0*/  ISETP.GE.AND P0, PT, R93, RZ, PT ;  /* 0x000000ff5d00720c */ /* 0x004fe40003f06270 */
[----:B------:R-:W2:Y:S01]  /*e1c0*/  LDL R93, [R1+0x2034] ;  /* 0x00203400015d7983 */ /* 0x000ea20000100800 */
[----:B---3--:R-:W-:-:S03]  /*e1d0*/  ISETP.GE.AND P2, PT, R92, RZ, PT ;  /* 0x000000ff5c00720c */ /* 0x008fc60003f46270 */
[----:B------:R-:W3:Y:S01]  /*e1e0*/  LDL R92, [R1+0x2030] ;  /* 0x00203000015c7983 */ /* 0x000ee20000100800 */
[----:B------:R-:W-:-:S13]  /*e1f0*/  ISETP.GT.U32.AND P6, PT, R15, R46, PT ;  /* 0x0000002e0f00720c */ /* 0x000fda0003fc4070 */
[----:B------:R-:W-:Y:S01]  /*e200*/  @!P6 IMAD.IADD R46, R46, 0x1, -R15 ;  /* 0x000000012e2ee824 */ /* 0x000fe200078e0a0f */
[----:B------:R-:W-:-:S13]  /*e210*/  ISETP.GT.U32.AND P6, PT, R15, R45, PT ;  /* 0x0000002d0f00720c */ /* 0x000fda0003fc4070 */
[----:B------:R-:W-:Y:S01]  /*e220*/  @!P6 IMAD.IADD R45, R45, 0x1, -R15 ;  /* 0x000000012d2de824 */ /* 0x000fe200078e0a0f */
[----:B------:R-:W-:Y:S02]  /*e230*/  ISETP.GT.U32.AND P6, PT, R15, R49, PT ;  /* 0x000000310f00720c */ /* 0x000fe40003fc4070 */
[----:B------:R-:W-:Y:S02]  /*e240*/  IABS R80, R76 ;  /* 0x0000004c00507213 */ /* 0x000fe40000000000 */
[----:B-1----:R-:W-:Y:S01]  /*e250*/  IABS R81, R5 ;  /* 0x0000000500517213 */ /* 0x002fe20000000000 */
[----:B------:R-:W-:-:S08]  /*e260*/  IMAD.HI.U32 R85, R16, R82, RZ ;  /* 0x0000005210557227 */ /* 0x000fd000078e00ff */
[----:B------:R-:W-:Y:S02]  /*e270*/  @!P6 IMAD.IADD R49, R49, 0x1, -R15 ;  /* 0x000000013131e824 */ /* 0x000fe400078e0a0f */
[----:B------:R-:W-:-:S03]  /*e280*/  IMAD.HI.U32 R83, R16, R80, RZ ;  /* 0x0000005010537227 */ /* 0x000fc600078e00ff */
[----:B------:R-:W-:Y:S01]  /*e290*/  ISETP.GT.U32.AND P6, PT, R15, R49, PT ;  /* 0x000000310f00720c */ /* 0x000fe20003fc4070 */
[----:B------:R-:W-:-:S04]  /*e2a0*/  IMAD.HI.U32 R84, R16, R81, RZ ;  /* 0x0000005110547227 */ /* 0x000fc800078e00ff */
[----:B------:R-:W-:Y:S02]  /*e2b0*/  IMAD.MOV R85, RZ, RZ, -R85 ;  /* 0x000000ffff557224 */ /* 0x000fe400078e0a55 */
[----:B------:R-:W-:Y:S02]  /*e2c0*/  IMAD.MOV R83, RZ, RZ, -R83 ;  /* 0x000000ffff537224 */ /* 0x000fe400078e0a53 */
[----:B------:R-:W-:Y:S01]  /*e2d0*/  IMAD.MOV R84, RZ, RZ, -R84 ;  /* 0x000000ffff547224 */ /* 0x000fe200078e0a54 */
[C---:B------:R-:W-:Y:S01]  /*e2e0*/  ISETP.GT.U32.AND P1, PT, R15.reuse, R46, PT ;  /* 0x0000002e0f00720c */ /* 0x040fe20003f24070 */
[C---:B------:R-:W-:Y:S02]  /*e2f0*/  IMAD R82, R15.reuse, R85, R82 ;  /* 0x000000550f527224 */ /* 0x040fe400078e0252 */
[C---:B0-----:R-:W-:Y:S02]  /*e300*/  IMAD R76, R15.reuse, R83, R80 ;  /* 0x000000530f4c7224 */ /* 0x041fe400078e0250 */
[----:B----4-:R-:W-:Y:S01]  /*e310*/  IMAD R5, R15, R84, R81 ;  /* 0x000000540f057224 */ /* 0x010fe200078e0251 */
[----:B------:R-:W-:Y:S01]  /*e320*/  STL [R1+0x474], R82 ;  /* 0x0004745201007387 */ /* 0x000fe20000100800 */
[----:B------:R-:W-:-:S03]  /*e330*/  @!P6 IMAD.IADD R49, R49, 0x1, -R15 ;  /* 0x000000013131e824 */ /* 0x000fc600078e0a0f */
[----:B------:R0:W-:Y:S04]  /*e340*/  STL [R1+0x470], R76 ;  /* 0x0004704c01007387 */ /* 0x0001e80000100800 */
[----:B------:R1:W-:Y:S01]  /*e350*/  STL [R1+0x478], R5 ;  /* 0x0004780501007387 */ /* 0x0003e20000100800 */
[----:B------:R-:W-:Y:S01]  /*e360*/  @!P1 IMAD.IADD R46, R46, 0x1, -R15 ;  /* 0x000000012e2e9824 */ /* 0x000fe200078e0a0f */
[----:B------:R-:W-:-:S13]  /*e370*/  ISETP.GT.U32.AND P1, PT, R15, R51, PT ;  /* 0x000000330f00720c */ /* 0x000fda0003f24070 */
[----:B------:R-:W-:-:S05]  /*e380*/  @!P1 IMAD.IADD R51, R51, 0x1, -R15 ;  /* 0x0000000133339824 */ /* 0x000fca00078e0a0f */
[----:B------:R-:W-:Y:S01]  /*e390*/  ISETP.GT.U32.AND P1, PT, R15, R51, PT ;  /* 0x000000330f00720c */ /* 0x000fe20003f24070 */
[C---:B------:R-:W-:Y:S02]  /*e3a0*/  VIADD R80, R0.reuse, 0x1af ;  /* 0x000001af00507836 */ /* 0x040fe40000000000 */
[----:B0-----:R-:W-:-:S10]  /*e3b0*/  VIADD R76, R0, 0x1b0 ;  /* 0x000001b0004c7836 */ /* 0x001fd40000000000 */
[----:B------:R-:W-:Y:S01]  /*e3c0*/  @!P1 IMAD.IADD R51, R51, 0x1, -R15 ;  /* 0x0000000133339824 */ /* 0x000fe200078e0a0f */
[----:B--2---:R-:W-:Y:S02]  /*e3d0*/  ISETP.GE.AND P6, PT, R93, RZ, PT ;  /* 0x000000ff5d00720c */ /* 0x004fe40003fc6270 */
[----:B------:R-:W2:Y:S04]  /*e3e0*/  LDL R93, [R1+0x2038] ;  /* 0x00203800015d7983 */ /* 0x000ea80000100800 */
[----:B------:R0:W-:Y:S04]  /*e3f0*/  STL [R1+0x2430], R80 ;  /* 0x0024305001007387 */ /* 0x0001e80000100800 */
[----:B------:R-:W-:Y:S01]  /*e400*/  STL [R1+0x2434], R76 ;  /* 0x0024344c01007387 */ /* 0x000fe20000100800 */
[----:B---3--:R-:W-:-:S03]  /*e410*/  ISETP.GE.AND P1, PT, R92, RZ, PT ;  /* 0x000000ff5c00720c */ /* 0x008fc60003f26270 */
[----:B------:R-:W3:Y:S01]  /*e420*/  LDL R92, [R1+0x2040] ;  /* 0x00204000015c7983 */ /* 0x000ee20000100800 */
[----:B------:R-:W-:Y:S01]  /*e430*/  @!P0 IMAD.MOV R45, RZ, RZ, -R45 ;  /* 0x000000ffff2d8224 */ /* 0x000fe200078e0a2d */
[----:B------:R-:W-:-:S13]  /*e440*/  ISETP.GT.U32.AND P0, PT, R15, R48, PT ;  /* 0x000000300f00720c */ /* 0x000fda0003f04070 */
[----:B------:R-:W-:Y:S01]  /*e450*/  @!P0 IMAD.IADD R48, R48, 0x1, -R15 ;  /* 0x0000000130308824 */ /* 0x000fe200078e0a0f */
[----:B------:R-:W-:-:S03]  /*e460*/  ISETP.GT.U32.AND P0, PT, R15, R53, PT ;  /* 0x000000350f00720c */ /* 0x000fc60003f04070 */
[----:B------:R-:W-:-:S10]  /*e470*/  @!P6 IMAD.MOV R48, RZ, RZ, -R48 ;  /* 0x000000ffff30e224 */ /* 0x000fd400078e0a30 */
[----:B------:R-:W-:-:S05]  /*e480*/  @!P0 IMAD.IADD R53, R53, 0x1, -R15 ;  /* 0x0000000135358824 */ /* 0x000fca00078e0a0f */
[----:B------:R-:W-:Y:S01]  /*e490*/  ISETP.GT.U32.AND P6, PT, R15, R53, PT ;  /* 0x000000350f00720c */ /* 0x000fe20003fc4070 */
[----:B-1----:R-:W-:-:S05]  /*e4a0*/  VIADD R5, R0, 0x1b1 ;  /* 0x000001b100057836 */ /* 0x002fca0000000000 */
[----:B------:R1:W-:Y:S07]  /*e4b0*/  STL [R1+0x2438], R5 ;  /* 0x0024380501007387 */ /* 0x0003ee0000100800 */
[----:B------:R-:W-:Y:S02]  /*e4c0*/  @!P6 IMAD.IADD R53, R53, 0x1, -R15 ;  /* 0x000000013535e824 */ /* 0x000fe400078e0a0f */
[----:B------:R-:W-:Y:S01]  /*e4d0*/  @!P2 IMAD.MOV R46, RZ, RZ, -R46 ;  /* 0x000000ffff2ea224 */ /* 0x000fe200078e0a2e */
[----:B------:R-:W-:-:S02]  /*e4e0*/  ISETP.GT.U32.AND P2, PT, R15, R52, PT ;  /* 0x000000340f00720c */ /* 0x000fc40003f44070 */
[----:B0-----:R-:W-:Y:S01]  /*e4f0*/  IABS R80, R80 ;  /* 0x0000005000507213 */ /* 0x001fe20000000000 */
[----:B------:R-:W-:Y:S01]  /*e500*/  @!P1 IMAD.MOV R49, RZ, RZ, -R49 ;  /* 0x000000ffff319224 */ /* 0x000fe200078e0a31 */
[----:B------:R-:W-:-:S03]  /*e510*/  ISETP.GT.U32.AND P1, PT, R15, R56, PT ;  /* 0x000000380f00720c */ /* 0x000fc60003f24070 */
[----:B------:R-:W-:Y:S01]  /*e520*/  IMAD.HI.U32 R82, R16, R80, RZ ;  /* 0x0000005010527227 */ /* 0x000fe200078e00ff */
[----:B------:R-:W-:-:S03]  /*e530*/  IABS R83, R5 ;  /* 0x0000000500537213 */ /* 0x000fc60000000000 */
[----:B------:R-:W-:Y:S02]  /*e540*/  IMAD.MOV R82, RZ, RZ, -R82 ;  /* 0x000000ffff527224 */ /* 0x000fe400078e0a52 */
[--C-:B------:R-:W-:Y:S01]  /*e550*/  @!P2 IMAD.IADD R52, R52, 0x1, -R15.reuse ;  /* 0x000000013434a824 */ /* 0x100fe200078e0a0f */
[----:B------:R-:W-:Y:S02]  /*e560*/  ISETP.GE.AND P2, PT, R90, RZ, PT ;  /* 0x000000ff5a00720c */ /* 0x000fe40003f46270 */
[----:B------:R-:W4:Y:S01]  /*e570*/  LDL R90, [R1+0x2018] ;  /* 0x00201800015a7983 */ /* 0x000f220000100800 */
[----:B-1----:R-:W-:Y:S02]  /*e580*/  IMAD R5, R15, R82, R80 ;  /* 0x000000520f057224 */ /* 0x002fe400078e0250 */
[----:B------:R-:W-:Y:S01]  /*e590*/  @!P1 IMAD.IADD R56, R56, 0x1, -R15 ;  /* 0x0000000138389824 */ /* 0x000fe200078e0a0f */
[----:B--2---:R-:W-:Y:S02]  /*e5a0*/  ISETP.GE.AND P6, PT, R93, RZ, PT ;  /* 0x000000ff5d00720c */ /* 0x004fe40003fc6270 */
[----:B------:R-:W2:Y:S04]  /*e5b0*/  LDL R93, [R1+0x2020] ;  /* 0x00202000015d7983 */ /* 0x000ea80000100800 */
[----:B------:R0:W-:Y:S01]  /*e5c0*/  STL [R1+0x45c], R5 ;  /* 0x00045c0501007387 */ /* 0x0001e20000100800 */
[----:B---3--:R-:W-:-:S03]  /*e5d0*/  ISETP.GE.AND P1, PT, R92, RZ, PT ;  /* 0x000000ff5c00720c */ /* 0x008fc60003f26270 */
[----:B------:R-:W3:Y:S01]  /*e5e0*/  LDL R92, [R1+0x201c] ;  /* 0x00201c00015c7983 */ /* 0x000ee20000100800 */
[----:B------:R-:W-:Y:S02]  /*e5f0*/  ISETP.GT.U32.AND P0, PT, R15, R52, PT ;  /* 0x000000340f00720c */ /* 0x000fe40003f04070 */
[----:B------:R-:W-:-:S11]  /*e600*/  IABS R81, R76 ;  /* 0x0000004c00517213 */ /* 0x000fd60000000000 */
[----:B------:R-:W-:Y:S01]  /*e610*/  @!P0 IMAD.IADD R52, R52, 0x1, -R15 ;  /* 0x0000000134348824 */ /* 0x000fe200078e0a0f */
[----:B------:R-:W-:Y:S01]  /*e620*/  ISETP.GT.U32.AND P0, PT, R15, R58, PT ;  /* 0x0000003a0f00720c */ /* 0x000fe20003f04070 */
[----:B------:R-:W-:-:S04]  /*e630*/  IMAD.HI.U32 R84, R16, R81, RZ ;  /* 0x0000005110547227 */ /* 0x000fc800078e00ff */
[----:B------:R-:W-:-:S04]  /*e640*/  IMAD.HI.U32 R85, R16, R83, RZ ;  /* 0x0000005310557227 */ /* 0x000fc800078e00ff */
[----:B------:R-:W-:-:S04]  /*e650*/  IMAD.MOV R84, RZ, RZ, -R84 ;  /* 0x000000ffff547224 */ /* 0x000fc800078e0a54 */
[----:B------:R-:W-:Y:S02]  /*e660*/  @!P0 IMAD.IADD R58, R58, 0x1, -R15 ;  /* 0x000000013a3a8824 */ /* 0x000fe400078e0a0f */
[----:B------:R-:W-:-:S03]  /*e670*/  IMAD.MOV R85, RZ, RZ, -R85 ;  /* 0x000000ffff557224 */ /* 0x000fc600078e0a55 */
[C---:B------:R-:W-:Y:S01]  /*e680*/  ISETP.GT.U32.AND P0, PT, R15.reuse, R58, PT ;  /* 0x0000003a0f00720c */ /* 0x040fe20003f04070 */
[C---:B------:R-:W-:Y:S02]  /*e690*/  IMAD R76, R15.reuse, R84, R81 ;  /* 0x000000540f4c7224 */ /* 0x040fe400078e0251 */
[----:B0-----:R-:W-:Y:S02]  /*e6a0*/  IMAD R5, R15, R85, R83 ;  /* 0x000000550f057224 */ /* 0x001fe400078e0253 */
[C---:B------:R-:W-:Y:S01]  /*e6b0*/  VIADD R80, R0.reuse, 0x1b2 ;  /* 0x000001b200507836 */ /* 0x040fe20000000000 */
[----:B------:R0:W-:Y:S04]  /*e6c0*/  STL [R1+0x458], R76 ;  /* 0x0004584c01007387 */ /* 0x0001e80000100800 */
[----:B------:R1:W-:Y:S01]  /*e6d0*/  STL [R1+0x454], R5 ;  /* 0x0004540501007387 */ /* 0x0003e20000100800 */
[----:B0-----:R-:W-:-:S03]  /*e6e0*/  VIADD R76, R0, 0x1b3 ;  /* 0x000001b3004c7836 */ /* 0x001fc60000000000 */
[----:B------:R0:W-:Y:S01]  /*e6f0*/  STL [R1+0x2424], R80 ;  /* 0x0024245001007387 */ /* 0x0001e20000100800 */
[----:B-1----:R-:W-:-:S03]  /*e700*/  VIADD R5, R0, 0x1b4 ;  /* 0x000001b400057836 */ /* 0x002fc60000000000 */
[----:B------:R1:W-:Y:S01]  /*e710*/  STL [R1+0x2428], R76 ;  /* 0x0024284c01007387 */ /* 0x0003e20000100800 */
[----:B------:R-:W-:Y:S02]  /*e720*/  @!P0 IMAD.IADD R58, R58, 0x1, -R15 ;  /* 0x000000013a3a8824 */ /* 0x000fe400078e0a0f */
[----:B------:R-:W-:Y:S01]  /*e730*/  @!P2 IMAD.MOV R51, RZ, RZ, -R51 ;  /* 0x000000ffff33a224 */ /* 0x000fe200078e0a33 */
[----:B------:R0:W-:Y:S01]  /*e740*/  STL [R1+0x242c], R5 ;  /* 0x00242c0501007387 */ /* 0x0001e20000100800 */
[C---:B------:R-:W-:Y:S01]  /*e750*/  ISETP.GT.U32.AND P2, PT, R15.reuse, R57, PT ;  /* 0x000000390f00720c */ /* 0x040fe20003f44070 */
[----:B------:R-:W-:Y:S01]  /*e760*/  @!P1 IMAD.MOV R53, RZ, RZ, -R53 ;  /* 0x000000ffff359224 */ /* 0x000fe200078e0a35 */
[----:B------:R-:W-:Y:S01]  /*e770*/  ISETP.GT.U32.AND P1, PT, R15, R59, PT ;  /* 0x0000003b0f00720c */ /* 0x000fe20003f24070 */
[----:B------:R-:W-:Y:S01]  /*e780*/  @!P6 IMAD.MOV R52, RZ, RZ, -R52 ;  /* 0x000000ffff34e224 */ /* 0x000fe200078e0a34 */
[----:B------:R-:W-:Y:S01]  /*e790*/  IABS R83, R80 ;  /* 0x0000005000537213 */ /* 0x000fe20000000000 */
[----:B------:R-:W3:Y:S08]  /*e7a0*/  LDL R91, [R1+0x2028] ;  /* 0x00202800015b7983 */ /* 0x000ef00000100800 */
[--C-:B------:R-:W-:Y:S01]  /*e7b0*/  @!P2 IMAD.IADD R57, R57, 0x1, -R15.reuse ;  /* 0x000000013939a824 */ /* 0x100fe200078e0a0f */
[----:B------:R-:W-:Y:S01]  /*e7c0*/  ISETP.GT.U32.AND P2, PT, R15, R56, PT ;  /* 0x000000380f00720c */ /* 0x000fe20003f44070 */
[----:B------:R-:W-:-:S12]  /*e7d0*/  @!P1 IMAD.IADD R59, R59, 0x1, -R15 ;  /* 0x000000013b3b9824 */ /* 0x000fd800078e0a0f */
[----:B------:R-:W-:Y:S01]  /*e7e0*/  @!P2 IMAD.IADD R56, R56, 0x1, -R15 ;  /* 0x000000013838a824 */ /* 0x000fe200078e0a0f */
[----:B----4-:R-:W-:Y:S02]  /*e7f0*/  ISETP.GE.AND P2, PT, R90, RZ, PT ;  /* 0x000000ff5a00720c */ /* 0x010fe40003f46270 */
[----:B------:R-:W4:Y:S01]  /*e800*/  LDL R90, [R1+0x2008] ;  /* 0x00200800015a7983 */ /* 0x000f220000100800 */
[----:B--2---:R-:W-:-:S03]  /*e810*/  ISETP.GE.AND P0, PT, R93, RZ, PT ;  /* 0x000000ff5d00720c */ /* 0x004fc60003f06270 */
[----:B------:R-:W2:Y:S01]  /*e820*/  LDL R93, [R1+0x2024] ;  /* 0x00202400015d7983 */ /* 0x000ea20000100800 */
[----:B---3--:R-:W-:-:S03]  /*e830*/  ISETP.GE.AND P1, PT, R92, RZ, PT ;  /* 0x000000ff5c00720c */ /* 0x008fc60003f26270 */
[----:B------:R-:W3:Y:S01]  /*e840*/  LDL R92, [R1+0x2004] ;  /* 0x00200400015c7983 */ /* 0x000ee20000100800 */
[----:B------:R-:W-:-:S13]  /*e850*/  ISETP.GT.U32.AND P6, PT, R15, R57, PT ;  /* 0x000000390f00720c */ /* 0x000fda0003fc4070 */
[----:B------:R-:W-:Y:S01]  /*e860*/  @!P6 IMAD.IADD R57, R57, 0x1, -R15 ;  /* 0x000000013939e824 */ /* 0x000fe200078e0a0f */
[----:B------:R-:W-:Y:S02]  /*e870*/  ISETP.GT.U32.AND P6, PT, R15, R60, PT ;  /* 0x0000003c0f00720c */ /* 0x000fe40003fc4070 */
[----:B------:R-:W-:Y:S02]  /*e880*/  IABS R81, R76 ;  /* 0x0000004c00517213 */ /* 0x000fe40000000000 */
[----:B------:R-:W-:Y:S01]  /*e890*/  IABS R82, R5 ;  /* 0x0000000500527213 */ /* 0x000fe20000000000 */
[----:B0-----:R-:W-:-:S04]  /*e8a0*/  IMAD.HI.U32 R80, R16, R83, RZ ;  /* 0x0000005310507227 */ /* 0x001fc800078e00ff */
[----:B------:R-:W-:-:S04]  /*e8b0*/  @!P0 IMAD.MOV R57, RZ, RZ, -R57 ;  /* 0x000000ffff398224 */ /* 0x000fc800078e0a39 */
[----:B------:R-:W-:Y:S02]  /*e8c0*/  @!P6 IMAD.IADD R60, R60, 0x1, -R15 ;  /* 0x000000013c3ce824 */ /* 0x000fe400078e0a0f */
[----:B------:R-:W-:-:S03]  /*e8d0*/  IMAD.HI.U32 R84, R16, R81, RZ ;  /* 0x0000005110547227 */ /* 0x000fc600078e00ff */
[----:B------:R-:W-:Y:S01]  /*e8e0*/  ISETP.GT.U32.AND P0, PT, R15, R60, PT ;  /* 0x0000003c0f00720c */ /* 0x000fe20003f04070 */
[----:B------:R-:W-:-:S04]  /*e8f0*/  IMAD.HI.U32 R85, R16, R82, RZ ;  /* 0x0000005210557227 */ /* 0x000fc800078e00ff */
[----:B------:R-:W-:Y:S02]  /*e900*/  IMAD.MOV R80, RZ, RZ, -R80 ;  /* 0x000000ffff507224 */ /* 0x000fe400078e0a50 */
[----:B------:R-:W-:Y:S02]  /*e910*/  IMAD.MOV R84, RZ, RZ, -R84 ;  /* 0x000000ffff547224 */ /* 0x000fe400078e0a54 */
[----:B------:R-:W-:Y:S02]  /*e920*/  IMAD.MOV R85, RZ, RZ, -R85 ;  /* 0x000000ffff557224 */ /* 0x000fe400078e0a55 */
[C---:B------:R-:W-:Y:S02]  /*e930*/  IMAD R80, R15.reuse, R80, R83 ;  /* 0x000000500f507224 */ /* 0x040fe400078e0253 */
[C---:B-1----:R-:W-:Y:S02]  /*e940*/  IMAD R76, R15.reuse, R84, R81 ;  /* 0x000000540f4c7224 */ /* 0x042fe400078e0251 */
[----:B------:R-:W-:Y:S01]  /*e950*/  IMAD R5, R15, R85, R82 ;  /* 0x000000550f057224 */ /* 0x000fe200078e0252 */
[----:B------:R0:W-:Y:S01]  /*e960*/  STL [R1+0x43c], R80 ;  /* 0x00043c5001007387 */ /* 0x0001e20000100800 */
[----:B------:R-:W-:-:S03]  /*e970*/  @!P0 IMAD.IADD R60, R60, 0x1, -R15 ;  /* 0x000000013c3c8824 */ /* 0x000fc600078e0a0f */
[----:B------:R1:W-:Y:S04]  /*e980*/  STL [R1+0x434], R76 ;  /* 0x0004344c01007387 */ /* 0x0003e80000100800 */
[----:B------:R1:W-:Y:S01]  /*e990*/  STL [R1+0x44c], R5 ;  /* 0x00044c0501007387 */ /* 0x0003e20000100800 */
[----:B------:R-:W-:Y:S01]  /*e9a0*/  @!P2 IMAD.MOV R56, RZ, RZ, -R56 ;  /* 0x000000ffff38a224 */ /* 0x000fe200078e0a38 */
[----:B------:R-:W-:Y:S01]  /*e9b0*/  ISETP.GT.U32.AND P2, PT, R15, R62, PT ;  /* 0x0000003e0f00720c */ /* 0x000fe20003f44070 */
[C---:B0-----:R-:W-:Y:S02]  /*e9c0*/  VIADD R80, R0.reuse, 0x1b5 ;  /* 0x000001b500507836 */ /* 0x041fe40000000000 */
[C---:B-1----:R-:W-:Y:S02]  /*e9d0*/  VIADD R76, R0.reuse, 0x1b6 ;  /* 0x000001b6004c7836 */ /* 0x042fe40000000000 */
[----:B------:R-:W-:-:S08]  /*e9e0*/  VIADD R5, R0, 0x1b7 ;  /* 0x000001b700057836 */ /* 0x000fd00000000000 */
[----:B------:R-:W-:-:S05]  /*e9f0*/  @!P2 IMAD.IADD R62, R62, 0x1, -R15 ;  /* 0x000000013e3ea824 */ /* 0x000fca00078e0a0f */
[----:B------:R-:W-:-:S13]  /*ea00*/  ISETP.GT.U32.AND P2, PT, R15, R62, PT ;  /* 0x0000003e0f00720c */ /* 0x000fda0003f44070 */
[----:B------:R-:W-:Y:S01]  /*ea10*/  @!P2 IMAD.IADD R62, R62, 0x1, -R15 ;  /* 0x000000013e3ea824 */ /* 0x000fe200078e0a0f */
[----:B--2---:R-:W-:Y:S02]  /*ea20*/  ISETP.GE.AND P0, PT, R93, RZ, PT ;  /* 0x000000ff5d00720c */ /* 0x004fe40003f06270 */
[----:B------:R-:W2:Y:S04]  /*ea30*/  LDL R93, [R1+0x2010] ;  /* 0x00201000015d7983 */ /* 0x000ea80000100800 */
[----:B------:R0:W-:Y:S04]  /*ea40*/  STL [R1+0x2418], R80 ;  /* 0x0024185001007387 */ /* 0x0001e80000100800 */
[----:B------:R1:W-:Y:S03]  /*ea50*/  STL [R1+0x241c], R76 ;  /* 0x00241c4c01007387 */ /* 0x0003e60000100800 */
[----:B------:R-:W-:Y:S01]  /*ea60*/  @!P0 IMAD.MOV R60, RZ, RZ, -R60 ;  /* 0x000000ffff3c8224 */ /* 0x000fe200078e0a3c */
[----:B------:R0:W-:Y:S01]  /*ea70*/  STL [R1+0x2420], R5 ;  /* 0x0024200501007387 */ /* 0x0001e20000100800 */
[----:B----4-:R-:W-:-:S03]  /*ea80*/  ISETP.GE.AND P0, PT, R90, RZ, PT ;  /* 0x000000ff5a00720c */ /* 0x010fc60003f06270 */
[----:B------:R-:W4:Y:S01]  /*ea90*/  LDL R90, [R1+0x200c] ;  /* 0x00200c00015a7983 */ /* 0x000f220000100800 */
[----:B---3--:R-:W-:-:S03]  /*eaa0*/  ISETP.GE.AND P2, PT, R92, RZ, PT ;  /* 0x000000ff5c00720c */ /* 0x008fc60003f46270 */
[----:B------:R-:W3:Y:S01]  /*eab0*/  LDL R92, [R1+0x2014] ;  /* 0x00201400015c7983 */ /* 0x000ee20000100800 */
[----:B------:R-:W-:Y:S01]  /*eac0*/  @!P1 IMAD.MOV R58, RZ, RZ, -R58 ;  /* 0x000000ffff3a9224 */ /* 0x000fe200078e0a3a */
[C---:B------:R-:W-:Y:S02]  /*ead0*/  ISETP.GT.U32.AND P1, PT, R15.reuse, R63, PT ;  /* 0x0000003f0f00720c */ /* 0x040fe40003f24070 */
[----:B------:R-:W-:Y:S02]  /*eae0*/  ISETP.GT.U32.AND P6, PT, R15, R59, PT ;  /* 0x0000003b0f00720c */ /* 0x000fe40003fc4070 */
[----:B------:R-:W-:-:S09]  /*eaf0*/  IABS R83, R80 ;  /* 0x0000005000537213 */ /* 0x000fd20000000000 */
[--C-:B------:R-:W-:Y:S02]  /*eb00*/  @!P1 IMAD.IADD R63, R63, 0x1, -R15.reuse ;  /* 0x000000013f3f9824 */ /* 0x100fe400078e0a0f */
[----:B------:R-:W-:Y:S01]  /*eb10*/  @!P6 IMAD.IADD R59, R59, 0x1, -R15 ;  /* 0x000000013b3be824 */ /* 0x000fe200078e0a0f */
[----:B------:R-:W-:Y:S02]  /*eb20*/  ISETP.GE.AND P6, PT, R91, RZ, PT ;  /* 0x000000ff5b00720c */ /* 0x000fe40003fc6270 */
[----:B------:R-:W-:Y:S02]  /*eb30*/  ISETP.GT.U32.AND P1, PT, R15, R63, PT ;  /* 0x0000003f0f00720c */ /* 0x000fe40003f24070 */
[----:B------:R-:W-:Y:S01]  /*eb40*/  IABS R81, R76 ;  /* 0x0000004c00517213 */ /* 0x000fe20000000000 */
[----:B0-----:R-:W-:Y:S01]  /*eb50*/  IMAD.HI.U32 R80, R16, R83, RZ ;  /* 0x0000005310507227 */ /* 0x001fe200078e00ff */
        /* <DEDUP_REMOVED lines=8> */
[C---:B-1----:R-:W-:Y:S02]  /*ebe0*/  IMAD R76, R15.reuse, R80, R83 ;  /* 0x000000500f4c7224 */ /* 0x042fe400078e0253 */
[C---:B------:R-:W-:Y:S02]  /*ebf0*/  IMAD R5, R15.reuse, R84, R81 ;  /* 0x000000540f057224 */ /* 0x040fe400078e0251 */
[----:B------:R-:W-:Y:S02]  /*ec00*/  @!P2 IMAD.MOV R63, RZ, RZ, -R63 ;  /* 0x000000ffff3fa224 */ /* 0x000fe400078e0a3f */
[----:B------:R-:W-:Y:S01]  /*ec10*/  IMAD.MOV R85, RZ, RZ, -R85 ;  /* 0x000000ffff557224 */ /* 0x000fe200078e0a55 */
[----:B------:R-:W-:Y:S01]  /*ec20*/  ISETP.GT.U32.AND P1, PT, R15, R65, PT ;  /* 0x000000410f00720c */ /* 0x000fe20003f24070 */
[----:B------:R-:W-:Y:S02]  /*ec30*/  @!P6 IMAD.IADD R64, R64, 0x1, -R15 ;  /* 0x000000014040e824 */ /* 0x000fe400078e0a0f */
[----:B------:R-:W-:-:S03]  /*ec40*/  VIADD R80, R0, 0x1b8 ;  /* 0x000001b800507836 */ /* 0x000fc60000000000 */
[----:B------:R-:W-:-:S07]  /*ec50*/  ISETP.GT.U32.AND P6, PT, R15, R64, PT ;  /* 0x000000400f00720c */ /* 0x000fce0003fc4070 */
[----:B------:R-:W-:-:S05]  /*ec60*/  @!P1 IMAD.IADD R65, R65, 0x1, -R15 ;  /* 0x0000000141419824 */ /* 0x000fca00078e0a0f */
[----:B------:R-:W-:Y:S01]  /*ec70*/  ISETP.GT.U32.AND P1, PT, R15, R65, PT ;  /* 0x000000410f00720c */ /* 0x000fe20003f24070 */
[----:B------:R-:W-:-:S12]  /*ec80*/  @!P6 IMAD.IADD R64, R64, 0x1, -R15 ;  /* 0x000000014040e824 */ /* 0x000fd800078e0a0f */
[----:B------:R-:W-:Y:S01]  /*ec90*/  @!P1 IMAD.IADD R65, R65, 0x1, -R15 ;  /* 0x0000000141419824 */ /* 0x000fe200078e0a0f */
[----:B--2---:R-:W-:Y:S02]  /*eca0*/  ISETP.GE.AND P2, PT, R93, RZ, PT ;  /* 0x000000ff5d00720c */ /* 0x004fe40003f46270 */
[----:B------:R-:W2:Y:S04]  /*ecb0*/  LDL R93, [R1+0x1fe8] ;  /* 0x001fe800015d7983 */ /* 0x000ea80000100800 */
[----:B------:R0:W-:Y:S04]  /*ecc0*/  STL [R1+0x42c], R76 ;  /* 0x00042c4c01007387 */ /* 0x0001e80000100800 */
[----:B------:R1:W-:Y:S04]  /*ecd0*/  STL [R1+0x428], R5 ;  /* 0x0004280501007387 */ /* 0x0003e80000100800 */
[----:B------:R-:W2:Y:S01]  /*ece0*/  LDL.LU R91, [R1] ;  /* 0x00000000015b7983 */ /* 0x000ea20000300800 */
[----:B0-----:R-:W-:-:S02]  /*ecf0*/  VIADD R76, R0, 0x1b9 ;  /* 0x000001b9004c7836 */ /* 0x001fc40000000000 */
[----:B-1----:R-:W-:Y:S02]  /*ed00*/  IMAD R5, R15, R85, R82 ;  /* 0x000000550f057224 */ /* 0x002fe400078e0252 */
[----:B------:R-:W-:-:S03]  /*ed10*/  VIADD R82, R0, 0x1ba ;  /* 0x000001ba00527836 */ /* 0x000fc60000000000 */
[----:B------:R0:W-:Y:S01]  /*ed20*/  STL [R1+0x430], R5 ;  /* 0x0004300501007387 */ /* 0x0001e20000100800 */
[----:B------:R-:W-:-:S03]  /*ed30*/  IABS R81, R76 ;  /* 0x0000004c00517213 */ /* 0x000fc60000000000 */
[----:B------:R-:W-:Y:S01]  /*ed40*/  STL [R1+0x2408], R80 ;  /* 0x0024085001007387 */ /* 0x000fe20000100800 */
[----:B0-----:R-:W-:-:S03]  /*ed50*/  VIADD R5, R0, 0x1bb ;  /* 0x000001bb00057836 */ /* 0x001fc60000000000 */
[----:B------:R0:W-:Y:S04]  /*ed60*/  STL [R1+0x240c], R76 ;  /* 0x00240c4c01007387 */ /* 0x0001e80000100800 */
[----:B------:R-:W-:Y:S04]  /*ed70*/  STL [R1+0x2410], R82 ;  /* 0x0024105201007387 */ /* 0x000fe80000100800 */
[----:B------:R1:W-:Y:S04]  /*ed80*/  STL [R1+0x2414], R5 ;  /* 0x0024140501007387 */ /* 0x0003e80000100800 */
[----:B0-----:R-:W2:Y:S01]  /*ed90*/  LDL R76, [R1+0x1ff0] ;  /* 0x001ff000014c7983 */ /* 0x001ea20000100800 */
[----:B------:R-:W-:Y:S01]  /*eda0*/  IABS R80, R80 ;  /* 0x0000005000507213 */ /* 0x000fe20000000000 */
[----:B------:R-:W-:Y:S01]  /*edb0*/  @!P2 IMAD.MOV R64, RZ, RZ, -R64 ;  /* 0x000000ffff40a224 */ /* 0x000fe200078e0a40 */
[----:B------:R-:W-:Y:S01]  /*edc0*/  IABS R83, R5 ;  /* 0x0000000500537213 */ /* 0x000fe20000000000 */
[----:B------:R-:W2:Y:S02]  /*edd0*/  LDL.LU R89, [R1+0x4] ;  /* 0x0000040001597983 */ /* 0x000ea40000300800 */
[----:B------:R-:W-:Y:S01]  /*ede0*/  IMAD.HI.U32 R84, R16, R80, RZ ;  /* 0x0000005010547227 */ /* 0x000fe200078e00ff */
[----:B----4-:R-:W-:Y:S01]  /*edf0*/  ISETP.GE.AND P2, PT, R90, RZ, PT ;  /* 0x000000ff5a00720c */ /* 0x010fe20003f46270 */
[----:B-1----:R-:W4:Y:S02]  /*ee00*/  LDL.LU R5, [R1+0xc] ;  /* 0x00000c0001057983 */ /* 0x002f240000300800 */
[----:B------:R-:W-:-:S02]  /*ee10*/  IMAD.MOV R84, RZ, RZ, -R84 ;  /* 0x000000ffff547224 */ /* 0x000fc400078e0a54 */
[----:B------:R-:W4:Y:S02]  /*ee20*/  LDL R90, [R1+0x1fec] ;  /* 0x001fec00015a7983 */ /* 0x000f240000100800 */
[----:B------:R-:W-:Y:S01]  /*ee30*/  IMAD R84, R15, R84, R80 ;  /* 0x000000540f547224 */ /* 0x000fe200078e0250 */
[----:B---3--:R-:W-:-:S04]  /*ee40*/  ISETP.GE.AND P1, PT, R92, RZ, PT ;  /* 0x000000ff5c00720c */ /* 0x008fc80003f26270 */
[----:B------:R-:W-:Y:S04]  /*ee50*/  STL [R1+0x418], R84 ;  /* 0x0004185401007387 */ /* 0x000fe80000100800 */
[----:B------:R-:W3:Y:S01]  /*ee60*/  LDL R92, [R1+0x1ffc] ;  /* 0x001ffc00015c7983 */ /* 0x000ee20000100800 */
[----:B------:R-:W-:Y:S01]  /*ee70*/  @!P0 IMAD.MOV R62, RZ, RZ, -R62 ;  /* 0x000000ffff3e8224 */ /* 0x000fe200078e0a3e */
        /* <DEDUP_REMOVED lines=8> */
[----:B------:R-:W-:-:S04]  /*ef00*/  @!P0 IMAD.IADD R66, R66, 0x1, -R15 ;  /* 0x0000000142428824 */ /* 0x000fc800078e0a0f */
[----:B------:R-:W-:Y:S01]  /*ef10*/  @!P1 IMAD.MOV R66, RZ, RZ, -R66 ;  /* 0x000000ffff429224 */ /* 0x000fe200078e0a42 */
[C---:B------:R-:W-:Y:S01]  /*ef20*/  ISETP.GT.U32.AND P1, PT, R15.reuse, R69, PT ;  /* 0x000000450f00720c */ /* 0x040fe20003f24070 */
[----:B------:R-:W-:Y:S01]  /*ef30*/  @!P2 IMAD.MOV R65, RZ, RZ, -R65 ;  /* 0x000000ffff41a224 */ /* 0x000fe200078e0a41 */
[----:B------:R-:W-:Y:S01]  /*ef40*/  IABS R82, R82 ;  /* 0x0000005200527213 */ /* 0x000fe20000000000 */
[----:B------:R-:W-:Y:S02]  /*ef50*/  IMAD R80, R15, R85, R81 ;  /* 0x000000550f507224 */ /* 0x000fe400078e0251 */
[----:B------:R-:W-:-:S03]  /*ef60*/  @!P6 IMAD.IADD R67, R67, 0x1, -R15 ;  /* 0x000000014343e824 */ /* 0x000fc600078e0a0f */
[----:B------:R0:W-:Y:S01]  /*ef70*/  STL [R1+0x414], R80 ;  /* 0x0004145001007387 */ /* 0x0001e20000100800 */
[----:B------:R-:W-:-:S04]  /*ef80*/  IMAD.HI.U32 R81, R16, R83, RZ ;  /* 0x0000005310517227 */ /* 0x000fc800078e00ff */
[----:B------:R-:W-:Y:S02]  /*ef90*/  @!P1 IMAD.IADD R69, R69, 0x1, -R15 ;  /* 0x0000000145459824 */ /* 0x000fe400078e0a0f */
[----:B0-----:R-:W-:-:S04]  /*efa0*/  IMAD.HI.U32 R80, R16, R82, RZ ;  /* 0x0000005210507227 */ /* 0x001fc800078e00ff */
[----:B------:R-:W-:Y:S02]  /*efb0*/  IMAD.MOV R80, RZ, RZ, -R80 ;  /* 0x000000ffff507224 */ /* 0x000fe400078e0a50 */
[----:B------:R-:W-:Y:S02]  /*efc0*/  IMAD.MOV R81, RZ, RZ, -R81 ;  /* 0x000000ffff517224 */ /* 0x000fe400078e0a51 */
[----:B------:R-:W-:Y:S01]  /*efd0*/  VIADD R84, R0, 0x1bc ;  /* 0x000001bc00547836 */ /* 0x000fe20000000000 */
[----:B--2---:R-:W-:Y:S02]  /*efe0*/  ISETP.GE.AND P2, PT, R93, RZ, PT ;  /* 0x000000ff5d00720c */ /* 0x004fe40003f46270 */
[----:B------:R-:W2:Y:S01]  /*eff0*/  LDL.LU R93, [R1+0x10] ;  /* 0x00001000015d7983 */ /* 0x000ea20000300800 */
[----:B------:R-:W-:-:S10]  /*f000*/  ISETP.GT.U32.AND P6, PT, R15, R91, PT ;  /* 0x0000005b0f00720c */ /* 0x000fd40003fc4070 */
[----:B------:R-:W-:Y:S01]  /*f010*/  @!P2 IMAD.MOV R67, RZ, RZ, -R67 ;  /* 0x000000ffff43a224 */ /* 0x000fe200078e0a43 */
[----:B------:R-:W-:Y:S02]  /*f020*/  ISETP.GT.U32.AND P2, PT, R15, R69, PT ;  /* 0x000000450f00720c */ /* 0x000fe40003f44070 */
[----:B------:R-:W-:-:S11]  /*f030*/  @!P6 IMAD.IADD R91, R91, 0x1, -R15 ;  /* 0x000000015b5be824 */ /* 0x000fd600078e0a0f */
[----:B------:R-:W-:Y:S01]  /*f040*/  @!P2 IMAD.IADD R69, R69, 0x1, -R15 ;  /* 0x000000014545a824 */ /* 0x000fe200078e0a0f */
[C---:B------:R-:W-:Y:S02]  /*f050*/  ISETP.GT.U32.AND P6, PT, R15.reuse, R91, PT ;  /* 0x0000005b0f00720c */ /* 0x040fe40003fc4070 */
[----:B------:R-:W-:Y:S01]  /*f060*/  ISETP.GE.AND P1, PT, R76, RZ, PT ;  /* 0x000000ff4c00720c */ /* 0x000fe20003f26270 */
[C---:B------:R-:W-:Y:S02]  /*f070*/  IMAD R76, R15.reuse, R80, R82 ;  /* 0x000000500f4c7224 */ /* 0x040fe400078e0252 */
[----:B------:R-:W-:-:S03]  /*f080*/  IMAD R80, R15, R81, R83 ;  /* 0x000000510f507224 */ /* 0x000fc600078e0253 */
[----:B------:R0:W-:Y:S01]  /*f090*/  STL [R1+0x438], R76 ;  /* 0x0004384c01007387 */ /* 0x0001e20000100800 */
[----:B------:R-:W-:-:S03]  /*f0a0*/  VIADD R82, R0, 0x1bd ;  /* 0x000001bd00527836 */ /* 0x000fc60000000000 */
[----:B0-----:R-:W2:Y:S04]  /*f0b0*/  LDL.LU R76, [R1+0x8] ;  /* 0x00000800014c7983 */ /* 0x001ea80000300800 */
[----:B------:R-:W2:Y:S04]  /*f0c0*/  LDL.LU R88, [R1+0x1c] ;  /* 0x00001c0001587983 */ /* 0x000ea80000300800 */
[----:B------:R0:W-:Y:S01]  /*f0d0*/  STL [R1+0x450], R80 ;  /* 0x0004505001007387 */ /* 0x0001e20000100800 */
[----:B----4-:R-:W-:-:S03]  /*f0e0*/  ISETP.GE.AND P2, PT, R90, RZ, PT ;  /* 0x000000ff5a00720c */ /* 0x010fc60003f46270 */
[----:B------:R-:W-:Y:S01]  /*f0f0*/  STL [R1+0x23fc], R84 ;  /* 0x0023fc5401007387 */ /* 0x000fe20000100800 */
[----:B0-----:R-:W-:-:S03]  /*f100*/  VIADD R80, R0, 0x1be ;  /* 0x000001be00507836 */ /* 0x001fc60000000000 */
[----:B------:R0:W-:Y:S04]  /*f110*/  STL [R1+0x2400], R82 ;  /* 0x0024005201007387 */ /* 0x0001e80000100800 */
[----:B------:R1:W-:Y:S04]  /*f120*/  STL [R1+0x2404], R80 ;  /* 0x0024045001007387 */ /* 0x0003e80000100800 */
[----:B------:R-:W4:Y:S01]  /*f130*/  LDL R90, [R1+0x1ff8] ;  /* 0x001ff800015a7983 */ /* 0x000f220000100800 */
[----:B------:R-:W-:Y:S01]  /*f140*/  @!P6 IMAD.IADD R91, R91, 0x1, -R15 ;  /* 0x000000015b5be824 */ /* 0x000fe200078e0a0f */
[----:B---3--:R-:W-:-:S02]  /*f150*/  ISETP.GE.AND P6, PT, R92, RZ, PT ;  /* 0x000000ff5c00720c */ /* 0x008fc40003fc6270 */
[----:B------:R-:W3:Y:S01]  /*f160*/  LDL R92, [R1+0x1fd0] ;  /* 0x001fd000015c7983 */ /* 0x000ee20000100800 */
[----:B------:R-:W-:Y:S01]  /*f170*/  ISETP.GT.U32.AND P0, PT, R15, R68, PT ;  /* 0x000000440f00720c */ /* 0x000fe20003f04070 */
[----:B------:R-:W-:Y:S01]  /*f180*/  @!P2 IMAD.MOV R69, RZ, RZ, -R69 ;  /* 0x000000ffff45a224 */ /* 0x000fe200078e0a45 */
[----:B------:R-:W-:Y:S01]  /*f190*/  IABS R81, R84 ;  /* 0x0000005400517213 */ /* 0x000fe20000000000 */
[----:B------:R-:W3:Y:S10]  /*f1a0*/  LDL R87, [R1+0x1fcc] ;  /* 0x001fcc0001577983 */ /* 0x000ef40000100800 */
[----:B------:R-:W-:-:S05]  /*f1b0*/  @!P0 IMAD.IADD R68, R68, 0x1, -R15 ;  /* 0x0000000144448824 */ /* 0x000fca00078e0a0f */
[----:B------:R-:W-:-:S13]  /*f1c0*/  ISETP.GT.U32.AND P0, PT, R15, R68, PT ;  /* 0x000000440f00720c */ /* 0x000fda0003f04070 */
[----:B------:R-:W-:Y:S01]  /*f1d0*/  @!P0 IMAD.IADD R68, R68, 0x1, -R15 ;  /* 0x0000000144448824 */ /* 0x000fe200078e0a0f */
[----:B------:R-:W-:-:S03]  /*f1e0*/  ISETP.GT.U32.AND P0, PT, R15, R89, PT ;  /* 0x000000590f00720c */ /* 0x000fc60003f04070 */
[----:B------:R-:W-:Y:S01]  /*f1f0*/  @!P1 IMAD.MOV R68, RZ, RZ, -R68 ;  /* 0x000000ffff449224 */ /* 0x000fe200078e0a44 */
[----:B------:R-:W-:-:S09]  /*f200*/  ISETP.GT.U32.AND P1, PT, R15, R5, PT ;  /* 0x000000050f00720c */ /* 0x000fd20003f24070 */
[----:B------:R-:W-:-:S04]  /*f210*/  @!P0 IMAD.IADD R89, R89, 0x1, -R15 ;  /* 0x0000000159598824 */ /* 0x000fc800078e0a0f */
[----:B------:R-:W-:Y:S01]  /*f220*/  @!P1 IMAD.IADD R5, R5, 0x1, -R15 ;  /* 0x0000000105059824 */ /* 0x000fe200078e0a0f */
[----:B0-----:R-:W-:Y:S01]  /*f230*/  IABS R82, R82 ;  /* 0x0000005200527213 */ /* 0x001fe20000000000 */
[----:B------:R-:W-:-:S03]  /*f240*/  IMAD.HI.U32 R84, R16, R81, RZ ;  /* 0x0000005110547227 */ /* 0x000fc600078e00ff */
[----:B------:R-:W-:Y:S01]  /*f250*/  ISETP.GT.U32.AND P2, PT, R15, R5, PT ;  /* 0x000000050f00720c */ /* 0x000fe20003f44070 */
[----:B------:R-:W-:Y:S01]  /*f260*/  IMAD.HI.U32 R85, R16, R82, RZ ;  /* 0x0000005210557227 */ /* 0x000fe200078e00ff */
[----:B------:R-:W-:-:S03]  /*f270*/  IABS R83, R80 ;  /* 0x0000005000537213 */ /* 0x000fc60000000000 */
[----:B------:R-:W-:Y:S02]  /*f280*/  IMAD.MOV R84, RZ, RZ, -R84 ;  /* 0x000000ffff547224 */ /* 0x000fe400078e0a54 */
[----:B------:R-:W-:Y:S02]  /*f290*/  IMAD.MOV R85, RZ, RZ, -R85 ;  /* 0x000000ffff557224 */ /* 0x000fe400078e0a55 */
[----:B------:R-:W-:-:S04]  /*f2a0*/  IMAD.HI.U32 R86, R16, R83, RZ ;  /* 0x0000005310567227 */ /* 0x000fc800078e00ff */
[----:B-1----:R-:W-:Y:S02]  /*f2b0*/  IMAD.MOV.U32 R80, RZ, RZ, R91 ;  /* 0x000000ffff507224 */ /* 0x002fe400078e005b */
[----:B------:R-:W3:Y:S01]  /*f2c0*/  LDL.LU R91, [R1+0x20] ;  /* 0x00002000015b7983 */ /* 0x000ee20000300800 */
[C---:B------:R-:W-:Y:S02]  /*f2d0*/  IMAD R81, R15.reuse, R84, R81 ;  /* 0x000000540f517224 */ /* 0x040fe400078e0251 */
[----:B------:R-:W-:Y:S02]  /*f2e0*/  IMAD R82, R15, R85, R82 ;  /* 0x000000550f527224 */ /* 0x000fe400078e0252 */
[----:B------:R-:W-:Y:S02]  /*f2f0*/  @!P2 IMAD.IADD R5, R5, 0x1, -R15 ;  /* 0x000000010505a824 */ /* 0x000fe400078e0a0f */
[----:B------:R-:W-:Y:S01]  /*f300*/  IMAD.MOV R86, RZ, RZ, -R86 ;  /* 0x000000ffff567224 */ /* 0x000fe200078e0a56 */
[----:B--2---:R-:W-:-:S13]  /*f310*/  ISETP.GT.U32.AND P0, PT, R15, R93, PT ;  /* 0x0000005d0f00720c */ /* 0x004fda0003f04070 */
[----:B------:R-:W-:-:S05]  /*f320*/  @!P0 IMAD.IADD R93, R93, 0x1, -R15 ;  /* 0x000000015d5d8824 */ /* 0x000fca00078e0a0f */
[----:B------:R-:W-:-:S13]  /*f330*/  ISETP.GT.U32.AND P0, PT, R15, R93, PT ;  /* 0x0000005d0f00720c */ /* 0x000fda0003f04070 */
[----:B------:R-:W-:Y:S01]  /*f340*/  @!P0 IMAD.IADD R93, R93, 0x1, -R15 ;  /* 0x000000015d5d8824 */ /* 0x000fe200078e0a0f */
[----:B----4-:R-:W-:Y:S02]  /*f350*/  ISETP.GE.AND P2, PT, R90, RZ, PT ;  /* 0x000000ff5a00720c */ /* 0x010fe40003f46270 */
[----:B------:R-:W2:Y:S04]  /*f360*/  LDL R90, [R1+0x1fdc] ;  /* 0x001fdc00015a7983 */ /* 0x000ea80000100800 */
[----:B------:R0:W-:Y:S04]  /*f370*/  STL [R1], R81 ;  /* 0x0000005101007387 */ /* 0x0001e80000100800 */
[----:B------:R1:W-:Y:S01]  /*f380*/  STL [R1+0x57c], R82 ;  /* 0x00057c5201007387 */ /* 0x0003e20000100800 */
[----:B---3--:R-:W-:Y:S01]  /*f390*/  ISETP.GE.AND P0, PT, R92, RZ, PT ;  /* 0x000000ff5c00720c */ /* 0x008fe20003f06270 */
[----:B0-----:R-:W-:-:S02]  /*f3a0*/  VIADD R81, R0, 0x1bf ;  /* 0x000001bf00517836 */ /* 0x001fc40000000000 */
[----:B-1----:R-:W-:-:S05]  /*f3b0*/  IMAD R82, R15, R86, R83 ;  /* 0x000000560f527224 */ /* 0x002fca00078e0253 */
[----:B------:R0:W-:Y:S04]  /*f3c0*/  STL [R1+0x580], R82 ;  /* 0x0005805201007387 */ /* 0x0001e80000100800 */
[----:B------:R1:W-:Y:S04]  /*f3d0*/  STL [R1+0x23f8], R81 ;  /* 0x0023f85101007387 */ /* 0x0003e80000100800 */
[----:B------:R-:W3:Y:S01]  /*f3e0*/  LDL R92, [R1+0x1fd8] ;  /* 0x001fd800015c7983 */ /* 0x000ee20000100800 */
[----:B------:R-:W-:Y:S01]  /*f3f0*/  IABS R84, R81 ;  /* 0x0000005100547213 */ /* 0x000fe20000000000 */
[----:B0-----:R-:W-:Y:S01]  /*f400*/  IMAD.MOV.U32 R82, RZ, RZ, R5 ;  /* 0x000000ffff527224 */ /* 0x001fe200078e0005 */
[----:B------:R-:W-:Y:S01]  /*f410*/  ISETP.GT.U32.AND P1, PT, R15, R89, PT ;  /* 0x000000590f00720c */ /* 0x000fe20003f24070 */
[----:B------:R-:W4:Y:S02]  /*f420*/  LDL R5, [R1+0x1fe0] ;  /* 0x001fe00001057983 */ /* 0x000f240000100800 */
[----:B------:R-:W-:-:S02]  /*f430*/  @!P0 IMAD.MOV R82, RZ, RZ, -R82 ;  /* 0x000000ffff528224 */ /* 0x000fc400078e0a52 */
[----:B------:R-:W-:-:S04]  /*f440*/  IMAD.HI.U32 R85, R16, R84, RZ ;  /* 0x0000005410557227 */ /* 0x000fc800078e00ff */
[----:B------:R-:W-:Y:S02]  /*f450*/  IMAD.MOV R85, RZ, RZ, -R85 ;  /* 0x000000ffff557224 */ /* 0x000fe400078e0a55 */
[----:B------:R-:W-:Y:S02]  /*f460*/  VIADD R86, R0, 0x1c0 ;  /* 0x000001c000567836 */ /* 0x000fe40000000000 */
[----:B------:R-:W-:Y:S01]  /*f470*/  @!P6 IMAD.MOV R80, RZ, RZ, -R80 ;  /* 0x000000ffff50e224 */ /* 0x000fe200078e0a50 */
[C---:B------:R-:W-:Y:S01]  /*f480*/  ISETP.GT.U32.AND P6, PT, R15.reuse, R76, PT ;  /* 0x0000004c0f00720c */ /* 0x040fe20003fc4070 */
[----:B------:R-:W-:Y:S02]  /*f490*/  IMAD R84, R15, R85, R84 ;  /* 0x000000550f547224 */ /* 0x000fe400078e0254 */
[----:B------:R-:W-:Y:S02]  /*f4a0*/  IMAD.MOV.U32 R83, RZ, RZ, R93 ;  /* 0x000000ffff537224 */ /* 0x000fe400078e005d */
[----:B------:R-:W4:Y:S01]  /*f4b0*/  LDL.LU R93, [R1+0x14] ;  /* 0x00001400015d7983 */ /* 0x000f220000300800 */
[----:B------:R-:W-:Y:S01]  /*f4c0*/  @!P1 IMAD.IADD R89, R89, 0x1, -R15 ;  /* 0x0000000159599824 */ /* 0x000fe200078e0a0f */
[----:B------:R-:W-:-:S02]  /*f4d0*/  ISETP.GT.U32.AND P1, PT, R15, R88, PT ;  /* 0x000000580f00720c */ /* 0x000fc40003f24070 */
[----:B------:R-:W-:Y:S01]  /*f4e0*/  STL [R1+0x23f4], R86 ;  /* 0x0023f45601007387 */ /* 0x000fe20000100800 */
[----:B------:R-:W-:-:S03]  /*f4f0*/  ISETP.GT.U32.AND P0, PT, R15, R91, PT ;  /* 0x0000005b0f00720c */ /* 0x000fc60003f04070 */
[----:B------:R0:W-:Y:S01]  /*f500*/  STL [R1+0x10], R84 ;  /* 0x0000105401007387 */ /* 0x0001e20000100800 */
[----:B------:R-:W-:-:S09]  /*f510*/  @!P6 IMAD.IADD R76, R76, 0x1, -R15 ;  /* 0x000000014c4ce824 */ /* 0x000fd200078e0a0f */
[--C-:B------:R-:W-:Y:S02]  /*f520*/  @!P0 IMAD.IADD R91, R91, 0x1, -R15.reuse ;  /* 0x000000015b5b8824 */ /* 0x100fe400078e0a0f */
[----:B------:R-:W-:Y:S01]  /*f530*/  @!P1 IMAD.IADD R88, R88, 0x1, -R15 ;  /* 0x0000000158589824 */ /* 0x000fe200078e0a0f */
[----:B------:R-:W-:Y:S01]  /*f540*/  ISETP.GT.U32.AND P1, PT, R15, R76, PT ;  /* 0x0000004c0f00720c */ /* 0x000fe20003f24070 */
[----:B-1----:R-:W-:-:S04]  /*f550*/  IMAD.MOV.U32 R81, RZ, RZ, R89 ;  /* 0x000000ffff517224 */ /* 0x002fc800078e0059 */
[----:B------:R-:W-:Y:S01]  /*f560*/  @!P2 IMAD.MOV R81, RZ, RZ, -R81 ;  /* 0x000000ffff51a224 */ /* 0x000fe200078e0a51 */
[----:B------:R-:W-:-:S07]  /*f570*/  ISETP.GT.U32.AND P2, PT, R15, R88, PT ;  /* 0x000000580f00720c */ /* 0x000fce0003f44070 */
[----:B------:R-:W-:-:S04]  /*f580*/  @!P1 IMAD.IADD R76, R76, 0x1, -R15 ;  /* 0x000000014c4c9824 */ /* 0x000fc800078e0a0f */
[----:B0-----:R-:W-:Y:S02]  /*f590*/  IMAD.MOV.U32 R84, RZ, RZ, R76 ;  /* 0x000000ffff547224 */ /* 0x001fe400078e004c */
[----:B------:R-:W-:Y:S02]  /*f5a0*/  @!P2 IMAD.IADD R88, R88, 0x1, -R15 ;  /* 0x000000015858a824 */ /* 0x000fe400078e0a0f */
[----:B------:R-:W-:Y:S02]  /*f5b0*/  VIADD R76, R0, 0x1c1 ;  /* 0x000001c1004c7836 */ /* 0x000fe40000000000 */
[----:B------:R-:W-:-:S03]  /*f5c0*/  IMAD.MOV.U32 R85, RZ, RZ, R88 ;  /* 0x000000ffff557224 */ /* 0x000fc600078e0058 */
[----:B------:R-:W-:Y:S02]  /*f5d0*/  IABS R88, R76 ;  /* 0x0000004c00587213 */ /* 0x000fe40000000000 */
[----:B---3--:R-:W-:Y:S02]  /*f5e0*/  ISETP.GE.AND P0, PT, R92, RZ, PT ;  /* 0x000000ff5c00720c */ /* 0x008fe40003f06270 */
[----:B------:R-:W3:Y:S01]  /*f5f0*/  LDL R92, [R1+0x1fbc] ;  /* 0x001fbc00015c7983 */ /* 0x000ee20000100800 */
[----:B--2---:R-:W-:-:S03]  /*f600*/  ISETP.GE.AND P2, PT, R90, RZ, PT ;  /* 0x000000ff5a00720c */ /* 0x004fc60003f46270 */
[----:B------:R-:W2:Y:S04]  /*f610*/  LDL R90, [R1+0x1fb4] ;  /* 0x001fb400015a7983 */ /* 0x000ea80000100800 */
[----:B------:R0:W-:Y:S04]  /*f620*/  STL [R1+0x23f0], R76 ;  /* 0x0023f04c01007387 */ /* 0x0001e80000100800 */
[----:B0-----:R-:W2:Y:S04]  /*f630*/  LDL.LU R76, [R1+0x18] ;  /* 0x00001800014c7983 */ /* 0x001ea80000300800 */
[----:B------:R-:W2:Y:S01]  /*f640*/  LDL R89, [R1+0x1fb8] ;  /* 0x001fb80001597983 */ /* 0x000ea20000100800 */
[----:B------:R-:W-:-:S13]  /*f650*/  ISETP.GE.AND P6, PT, R87, RZ, PT ;  /* 0x000000ff5700720c */ /* 0x000fda0003fc6270 */
[----:B------:R-:W-:Y:S01]  /*f660*/  @!P6 IMAD.MOV R83, RZ, RZ, -R83 ;  /* 0x000000ffff53e224 */ /* 0x000fe200078e0a53 */
[----:B------:R-:W-:Y:S02]  /*f670*/  ISETP.GT.U32.AND P6, PT, R15, R12, PT ;  /* 0x0000000c0f00720c */ /* 0x000fe40003fc4070 */
[----:B------:R-:W-:-:S11]  /*f680*/  IABS R86, R86 ;  /* 0x0000005600567213 */ /* 0x000fd60000000000 */
[----:B------:R-:W-:Y:S01]  /*f690*/  @!P6 IMAD.IADD R12, R12, 0x1, -R15 ;  /* 0x000000010c0ce824 */ /* 0x000fe200078e0a0f */
[----:B------:R-:W-:Y:S01]  /*f6a0*/  ISETP.GT.U32.AND P6, PT, R15, R91, PT ;  /* 0x0000005b0f00720c */ /* 0x000fe20003fc4070 */
[----:B------:R-:W-:-:S04]  /*f6b0*/  IMAD.HI.U32 R87, R16, R86, RZ ;  /* 0x0000005610577227 */ /* 0x000fc800078e00ff */
[----:B------:R-:W-:Y:S01]  /*f6c0*/  @!P2 IMAD.MOV R84, RZ, RZ, -R84 ;  /* 0x000000ffff54a224 */ /* 0x000fe200078e0a54 */
[----:B------:R-:W-:Y:S01]  /*f6d0*/  ISETP.GT.U32.AND P2, PT, R15, R12, PT ;  /* 0x0000000c0f00720c */ /* 0x000fe20003f44070 */
[----:B------:R-:W-:-:S06]  /*f6e0*/  IMAD.MOV R87, RZ, RZ, -R87 ;  /* 0x000000ffff577224 */ /* 0x000fcc00078e0a57 */
[----:B------:R-:W-:Y:S01]  /*f6f0*/  @!P6 IMAD.IADD R91, R91, 0x1, -R15 ;  /* 0x000000015b5be824 */ /* 0x000fe200078e0a0f */
[----:B----4-:R-:W-:Y:S01]  /*f700*/  ISETP.GE.AND P6, PT, R5, RZ, PT ;  /* 0x000000ff0500720c */ /* 0x010fe20003fc6270 */
[----:B------:R-:W-:Y:S02]  /*f710*/  IMAD R5, R15, R87, R86 ;  /* 0x000000570f057224 */ /* 0x000fe400078e0256 */
[----:B------:R-:W-:-:S04]  /*f720*/  IMAD.HI.U32 R87, R16, R88, RZ ;  /* 0x0000005810577227 */ /* 0x000fc800078e00ff */
[----:B------:R-:W-:Y:S02]  /*f730*/  IMAD.MOV R87, RZ, RZ, -R87 ;  /* 0x000000ffff577224 */ /* 0x000fe400078e0a57 */
[----:B------:R-:W-:Y:S01]  /*f740*/  IMAD.MOV.U32 R86, RZ, RZ, R91 ;  /* 0x000000ffff567224 */ /* 0x000fe200078e005b */
[C---:B------:R-:W-:Y:S01]  /*f750*/  ISETP.GT.U32.AND P1, PT, R15.reuse, R13, PT ;  /* 0x0000000d0f00720c */ /* 0x040fe20003f24070 */
[C---:B------:R-:W-:Y:S01]  /*f760*/  IMAD R87, R15.reuse, R87, R88 ;  /* 0x000000570f577224 */ /* 0x040fe200078e0258 */
[----:B------:R0:W-:Y:S01]  /*f770*/  STL [R1+0x584], R5 ;  /* 0x0005840501007387 */ /* 0x0001e20000100800 */
[----:B------:R-:W-:Y:S02]  /*f780*/  @!P2 IMAD.IADD R12, R12, 0x1, -R15 ;  /* 0x000000010c0ca824 */ /* 0x000fe400078e0a0f */
[----:B------:R-:W-:Y:S02]  /*f790*/  @!P6 IMAD.MOV R86, RZ, RZ, -R86 ;  /* 0x000000ffff56e224 */ /* 0x000fe400078e0a56 */
[----:B------:R-:W-:Y:S01]  /*f7a0*/  @!P0 IMAD.MOV R85, RZ, RZ, -R85 ;  /* 0x000000ffff558224 */ /* 0x000fe200078e0a55 */
[----:B------:R-:W-:-:S05]  /*f7b0*/  ISETP.GT.U32.AND P0, PT, R15, R14, PT ;  /* 0x0000000e0f00720c */ /* 0x000fca0003f04070 */
[----:B------:R-:W-:-:S05]  /*f7c0*/  @!P1 IMAD.IADD R13, R13, 0x1, -R15 ;  /* 0x000000010d0d9824 */ /* 0x000fca00078e0a0f */
[----:B------:R-:W-:-:S03]  /*f7d0*/  ISETP.GT.U32.AND P1, PT, R15, R13, PT ;  /* 0x0000000d0f00720c */ /* 0x000fc60003f24070 */
[----:B------:R-:W-:-:S05]  /*f7e0*/  @!P0 IMAD.IADD R14, R14, 0x1, -R15 ;  /* 0x000000010e0e8824 */ /* 0x000fca00078e0a0f */
[----:B------:R-:W-:-:S05]  /*f7f0*/  ISETP.GT.U32.AND P0, PT, R15, R14, PT ;  /* 0x0000000e0f00720c */ /* 0x000fca0003f04070 */
[----:B------:R-:W-:-:S04]  /*f800*/  @!P1 IMAD.IADD R13, R13, 0x1, -R15 ;  /* 0x000000010d0d9824 */ /* 0x000fc800078e0a0f */
[----:B------:R-:W-:Y:S02]  /*f810*/  IMAD.MOV.U32 R88, RZ, RZ, R13 ;  /* 0x000000ffff587224 */ /* 0x000fe400078e000d */
[----:B------:R-:W-:Y:S02]  /*f820*/  VIADD R91, R0, 0x1c2 ;  /* 0x000001c2005b7836 */ /* 0x000fe40000000000 */
[----:B------:R-:W-:-:S03]  /*f830*/  @!P0 IMAD.IADD R14, R14, 0x1, -R15 ;  /* 0x000000010e0e8824 */ /* 0x000fc600078e0a0f */
[----:B------:R-:W-:Y:S02]  /*f840*/  IABS R13, R91 ;  /* 0x0000005b000d7213 */ /* 0x000fe40000000000 */
[----:B---3--:R-:W-:Y:S02]  /*f850*/  ISETP.GE.AND P6, PT, R92, RZ, PT ;  /* 0x000000ff5c00720c */ /* 0x008fe40003fc6270 */
[----:B------:R-:W3:Y:S04]  /*f860*/  LDL R92, [R1+0x1fc0] ;  /* 0x001fc000015c7983 */ /* 0x000ee80000100800 */
[----:B0-----:R-:W4:Y:S04]  /*f870*/  LDL.LU R5, [R1+0x24] ;  /* 0x0000240001057983 */ /* 0x001f280000300800 */
[----:B------:R0:W-:Y:S02]  /*f880*/  STL [R1+0x588], R87 ;  /* 0x0005885701007387 */ /* 0x0001e40000100800 */
[----:B0-----:R-:W-:-:S02]  /*f890*/  IMAD.MOV.U32 R87, RZ, RZ, R12 ;  /* 0x000000ffff577224 */ /* 0x001fc400078e000c */
[----:B------:R-:W3:Y:S01]  /*f8a0*/  LDL R12, [R1+0x1fc4] ;  /* 0x001fc400010c7983 */ /* 0x000ee20000100800 */
[----:B------:R-:W-:Y:S01]  /*f8b0*/  @!P6 IMAD.MOV R88, RZ, RZ, -R88 ;  /* 0x000000ffff58e224 */ /* 0x000fe200078e0a58 */
[----:B--2---:R-:W-:Y:S01]  /*f8c0*/  ISETP.GE.AND P6, PT, R89, RZ, PT ;  /* 0x000000ff5900720c */ /* 0x004fe20003fc6270 */
[----:B------:R-:W-:Y:S01]  /*f8d0*/  VIADD R89, R0, 0x1c4 ;  /* 0x000001c400597836 */ /* 0x000fe20000000000 */
[----:B------:R-:W-:Y:S01]  /*f8e0*/  ISETP.GE.AND P1, PT, R90, RZ, PT ;  /* 0x000000ff5a00720c */ /* 0x000fe20003f26270 */
[----:B------:R-:W-:Y:S01]  /*f8f0*/  VIADD R90, R0, 0x1c3 ;  /* 0x000001c3005a7836 */ /* 0x000fe20000000000 */
[----:B------:R0:W-:Y:S04]  /*f900*/  STL [R1+0x23e4], R91 ;  /* 0x0023e45b01007387 */ /* 0x0001e80000100800 */
[----:B------:R-:W-:Y:S01]  /*f910*/  STL [R1+0x23e8], R90 ;  /* 0x0023e85a01007387 */ /* 0x000fe20000100800 */
[----:B0-----:R-:W-:-:S03]  /*f920*/  IABS R91, R89 ;  /* 0x00000059005b7213 */ /* 0x001fc60000000000 */
[----:B------:R0:W-:Y:S02]  /*f930*/  STL [R1+0x23ec], R89 ;  /* 0x0023ec5901007387 */ /* 0x0001e40000100800 */
[----:B0-----:R-:W-:Y:S02]  /*f940*/  IMAD.MOV.U32 R89, RZ, RZ, R14 ;  /* 0x000000ffff597224 */ /* 0x001fe400078e000e */
[----:B------:R-:W-:Y:S02]  /*f950*/  IMAD.MOV.U32 R14, RZ, RZ, R91 ;  /* 0x000000ffff0e7224 */ /* 0x000fe400078e005b */
[----:B------:R-:W-:-:S04]  /*f960*/  IMAD.HI.U32 R91, R16, R13, RZ ;  /* 0x0000000d105b7227 */ /* 0x000fc800078e00ff */
[----:B------:R-:W-:-:S04]  /*f970*/  IMAD.MOV R91, RZ, RZ, -R91 ;  /* 0x000000ffff5b7224 */ /* 0x000fc800078e0a5b */
[C---:B------:R-:W-:Y:S02]  /*f980*/  IMAD R91, R15.reuse, R91, R13 ;  /* 0x0000005b0f5b7224 */ /* 0x040fe400078e020d */
[----:B------:R-:W2:Y:S01]  /*f990*/  LDL R13, [R1+0x1fa0] ;  /* 0x001fa000010d7983 */ /* 0x000ea20000100800 */
[C---:B------:R-:W-:Y:S01]  /*f9a0*/  ISETP.GT.U32.AND P2, PT, R15.reuse, R93, PT ;  /* 0x0000005d0f00720c */ /* 0x040fe20003f44070 */
[----:B------:R-:W-:Y:S01]  /*f9b0*/  @!P1 IMAD.MOV R87, RZ, RZ, -R87 ;  /* 0x000000ffff579224 */ /* 0x000fe200078e0a57 */
[----:B------:R-:W-:Y:S01]  /*f9c0*/  ISETP.GT.U32.AND P1, PT, R15, R76, PT ;  /* 0x0000004c0f00720c */ /* 0x000fe20003f24070 */
[----:B------:R-:W-:-:S10]  /*f9d0*/  @!P6 IMAD.MOV R89, RZ, RZ, -R89 ;  /* 0x000000ffff59e224 */ /* 0x000fd400078e0a59 */
[--C-:B------:R-:W-:Y:S02]  /*f9e0*/  @!P2 IMAD.IADD R93, R93, 0x1, -R15.reuse ;  /* 0x000000015d5da824 */ /* 0x100fe400078e0a0f */
[----:B------:R-:W-:-:S03]  /*f9f0*/  @!P1 IMAD.IADD R76, R76, 0x1, -R15 ;  /* 0x000000014c4c9824 */ /* 0x000fc600078e0a0f */
[C---:B------:R-:W-:Y:S02]  /*fa00*/  ISETP.GT.U32.AND P2, PT, R15.reuse, R93, PT ;  /* 0x0000005d0f00720c */ /* 0x040fe40003f44070 */
[----:B------:R-:W-:-:S11]  /*fa10*/  ISETP.GT.U32.AND P6, PT, R15, R76, PT ;  /* 0x0000004c0f00720c */ /* 0x000fd60003fc4070 */
[--C-:B------:R-:W-:Y:S02]  /*fa20*/  @!P2 IMAD.IADD R93, R93, 0x1, -R15.reuse ;  /* 0x000000015d5da824 */ /* 0x100fe400078e0a0f */
[----:B------:R-:W-:Y:S01]  /*fa30*/  @!P6 IMAD.IADD R76, R76, 0x1, -R15 ;  /* 0x000000014c4ce824 */ /* 0x000fe200078e0a0f */
[----:B------:R0:W-:Y:S01]  /*fa40*/  STL [R1+0x58c], R91 ;  /* 0x00058c5b01007387 */ /* 0x0001e20000100800 */
[C---:B------:R-:W-:Y:S02]  /*fa50*/  ISETP.GT.U32.AND P2, PT, R15.reuse, R78, PT ;  /* 0x0000004e0f00720c */ /* 0x040fe40003f44070 */
[----:B------:R-:W-:-:S11]  /*fa60*/  ISETP.GT.U32.AND P1, PT, R15, R79, PT ;  /* 0x0000004f0f00720c */ /* 0x000fd60003f24070 */
[--C-:B------:R-:W-:Y:S02]  /*fa70*/  @!P2 IMAD.IADD R78, R78, 0x1, -R15.reuse ;  /* 0x000000014e4ea824 */ /* 0x100fe400078e0a0f */
[----:B------:R-:W-:-:S03]  /*fa80*/  @!P1 IMAD.IADD R79, R79, 0x1, -R15 ;  /* 0x000000014f4f9824 */ /* 0x000fc600078e0a0f */
[C---:B------:R-:W-:Y:S02]  /*fa90*/  ISETP.GT.U32.AND P2, PT, R15.reuse, R78, PT ;  /* 0x0000004e0f00720c */ /* 0x040fe40003f44070 */
[----:B------:R-:W-:Y:S01]  /*faa0*/  ISETP.GT.U32.AND P1, PT, R15, R79, PT ;  /* 0x0000004f0f00720c */ /* 0x000fe20003f24070 */
[----:B------:R-:W-:Y:S02]  /*fab0*/  UIADD3 UR11, UPT, UPT, UR11, 0x7f, URZ ;  /* 0x0000007f0b0b7890 */ /* 0x000fe4000fffe0ff */
[----:B------:R-:W-:-:S08]  /*fac0*/  USHF.L.U32 UR4, UR14, 0x15, URZ ;  /* 0x000000150e047899 */ /* 0x000fd000080006ff */
[--C-:B------:R-:W-:Y:S02]  /*fad0*/  @!P2 IMAD.IADD R78, R78, 0x1, -R15.reuse ;  /* 0x000000014e4ea824 */ /* 0x100fe400078e0a0f */
[----:B------:R-:W-:Y:S01]  /*fae0*/  @!P1 IMAD.IADD R79, R79, 0x1, -R15 ;  /* 0x000000014f4f9824 */ /* 0x000fe200078e0a0f */
[----:B------:R-:W-:Y:S02]  /*faf0*/  UISETP.GT.AND UP1, UPT, UR11, 0x7f, UPT ;  /* 0x0000007f0b00788c */ /* 0x000fe4000bf24270 */
[----:B------:R-:W-:Y:S01]  /*fb00*/  ULOP3.LUT UR4, UR4, 0x600000, URZ, 0xc0, !UPT ;  /* 0x0060000004047892 */ /* 0x000fe2000f8ec0ff */
[----:B------:R-:W-:Y:S01]  /*fb10*/  ISETP.NE.AND P1, PT, RZ, UR6, PT ;  /* 0x00000006ff007c0c */ /* 0x000fe2000bf25270 */
[----:B------:R-:W-:Y:S02]  /*fb20*/  UIADD3 UR10, UPT, UPT, UR8, 0x28000, URZ ;  /* 0x00028000080a7890 */ /* 0x000fe4000fffe0ff */
[----:B------:R-:W-:-:S03]  /*fb30*/  UIADD3 UR9, UPT, UPT, UR7, UR4, URZ ;  /* 0x0000000407097290 */ /* 0x000fc6000fffe0ff */
[----:B------:R-:W-:Y:S01]  /*fb40*/  UMOV UR4, 0x1 ;  /* 0x0000000100047882 */ /* 0x000fe20000000000 */
[----:B----4-:R-:W-:Y:S02]  /*fb50*/  ISETP.GT.U32.AND P6, PT, R15, R5, PT ;  /* 0x000000050f00720c */ /* 0x010fe40003fc4070 */
[----:B---3--:R-:W-:Y:S02]  /*fb60*/  ISETP.GE.AND P0, PT, R12, RZ, PT ;  /* 0x000000ff0c00720c */ /* 0x008fe40003f06270 */
[----:B------:R-:W-:Y:S01]  /*fb70*/  IABS R12, R90 ;  /* 0x0000005a000c7213 */ /* 0x000fe20000000000 */
[----:B------:R-:W-:-:S04]  /*fb80*/  IMAD.MOV.U32 R90, RZ, RZ, R93 ;  /* 0x000000ffff5a7224 */ /* 0x000fc800078e005d */
[----:B------:R-:W-:-:S04]  /*fb90*/  IMAD.HI.U32 R93, R16, R12, RZ ;  /* 0x0000000c105d7227 */ /* 0x000fc800078e00ff */
[----:B------:R-:W-:Y:S02]  /*fba0*/  IMAD.MOV R93, RZ, RZ, -R93 ;  /* 0x000000ffff5d7224 */ /* 0x000fe400078e0a5d */
[----:B------:R-:W-:Y:S01]  /*fbb0*/  @!P0 IMAD.MOV R90, RZ, RZ, -R90 ;  /* 0x000000ffff5a8224 */ /* 0x000fe200078e0a5a */
[----:B------:R-:W-:Y:S01]  /*fbc0*/  ISETP.GE.AND P0, PT, R92, RZ, PT ;  /* 0x000000ff5c00720c */ /* 0x000fe20003f06270 */
[----:B0-----:R-:W-:Y:S02]  /*fbd0*/  IMAD R91, R15, R93, R12 ;  /* 0x0000005d0f5b7224 */ /* 0x001fe400078e020c */
[----:B------:R-:W-:Y:S01]  /*fbe0*/  @!P6 IMAD.IADD R5, R5, 0x1, -R15 ;  /* 0x000000010505e824 */ /* 0x000fe200078e0a0f */
[----:B------:R-:W-:Y:S02]  /*fbf0*/  ISETP.GE.AND P6, PT, R2, RZ, PT ;  /* 0x000000ff0200720c */ /* 0x000fe40003fc6270 */
[----:B------:R0:W-:Y:S01]  /*fc00*/  STL [R1+0x590], R91 ;  /* 0x0005905b01007387 */ /* 0x0001e20000100800 */
[----:B------:R-:W1:Y:S01]  /*fc10*/  S2R R2, SR_TID.X ;  /* 0x0000000000027919 */ /* 0x000e620000002100 */
[----:B0-----:R-:W-:-:S05]  /*fc20*/  IMAD.MOV.U32 R91, RZ, RZ, R76 ;  /* 0x000000ffff5b7224 */ /* 0x001fca00078e004c */
[----:B------:R-:W-:Y:S01]  /*fc30*/  @!P0 IMAD.MOV R91, RZ, RZ, -R91 ;  /* 0x000000ffff5b8224 */ /* 0x000fe200078e0a5b */
[----:B------:R-:W-:Y:S01]  /*fc40*/  ISETP.GT.U32.AND P0, PT, R15, R5, PT ;  /* 0x000000050f00720c */ /* 0x000fe20003f04070 */
[----:B------:R-:W-:-:S04]  /*fc50*/  IMAD.HI.U32 R92, R16, R14, RZ ;  /* 0x0000000e105c7227 */ /* 0x000fc800078e00ff */
[----:B------:R-:W-:-:S04]  /*fc60*/  IMAD.MOV R92, RZ, RZ, -R92 ;  /* 0x000000ffff5c7224 */ /* 0x000fc800078e0a5c */
[----:B------:R-:W-:Y:S01]  /*fc70*/  IMAD R12, R15, R92, R14 ;  /* 0x0000005c0f0c7224 */ /* 0x000fe200078e020e */
[----:B------:R-:W-:-:S03]  /*fc80*/  PRMT R92, RZ, 0x7610, R92 ;  /* 0x00007610ff5c7816 */ /* 0x000fc6000000005c */
[----:B------:R-:W-:Y:S01]  /*fc90*/  @!P0 IMAD.IADD R5, R5, 0x1, -R15 ;  /* 0x0000000105058824 */ /* 0x000fe200078e0a0f */
[----:B------:R-:W-:Y:S04]  /*fca0*/  STL [R1+0x594], R12 ;  /* 0x0005940c01007387 */ /* 0x000fe80000100800 */
[----:B------:R0:W5:Y:S04]  /*fcb0*/  LDL.LU R76, [R1+0x2610] ;  /* 0x00261000014c7983 */ /* 0x0001680000300800 */
[----:B------:R3:W-:Y:S01]  /*fcc0*/  STL [R1+0x24], R5 ;  /* 0x0000240501007387 */ /* 0x0007e20000100800 */
[----:B--2---:R-:W-:-:S02]  /*fcd0*/  ISETP.GE.AND P2, PT, R13, RZ, PT ;  /* 0x000000ff0d00720c */ /* 0x004fc40003f46270 */
[----:B-1----:R-:W-:Y:S01]  /*fce0*/  LOP3.LUT R2, R2, 0x7f, RZ, 0xc0, !PT ;  /* 0x0000007f02027812 */ /* 0x002fe200078ec0ff */
[----:B---3--:R0:W5:Y:S04]  /*fcf0*/  LDL.LU R5, [R1+0x260c] ;  /* 0x00260c0001057983 */ /* 0x0081680000300800 */
[----:B------:R0:W-:Y:S01]  /*fd00*/  STL.S16 [R1+0x1f34], R92 ;  /* 0x001f345c01007387 */ /* 0x0001e20000100600 */
[----:B------:R-:W-:Y:S02]  /*fd10*/  IMAD R12, R2, UR12, RZ ;  /* 0x0000000c020c7c24 */ /* 0x000fe4000f8e02ff */
[----:B------:R-:W-:-:S03]  /*fd20*/  @!P6 IMAD.MOV R79, RZ, RZ, -R79 ;  /* 0x000000ffff4fe224 */ /* 0x000fc600078e0a4f */
[----:B------:R-:W-:Y:S01]  /*fd30*/  IADD3 R13, P6, PT, R12, UR16, RZ ;  /* 0x000000100c0d7c10 */ /* 0x000fe2000ffde0ff */
[----:B------:R-:W-:Y:S01]  /*fd40*/  @!P2 IMAD.MOV R78, RZ, RZ, -R78 ;  /* 0x000000ffff4ea224 */ /* 0x000fe200078e0a4e */
[----:B------:R-:W-:Y:S02]  /*fd50*/  ISETP.NE.U32.AND P2, PT, R2, RZ, PT ;  /* 0x000000ff0200720c */ /* 0x000fe40003f45070 */
[----:B------:R-:W-:Y:S02]  /*fd60*/  PLOP3.LUT P0, PT, PT, PT, UP1, 0x80, 0x8 ;  /* 0x000000000008781c */ /* 0x000fe40003f0f018 */
[----:B------:R-:W-:Y:S02]  /*fd70*/  LEA.HI.X.SX32 R12, R12, UR17, 0x1, P6 ;  /* 0x000000110c0c7c11 */ /* 0x000fe4000b0f0eff */
[----:B------:R-:W-:Y:S01]  /*fd80*/  LOP3.LUT R14, RZ, UR6, RZ, 0x33, !PT ;  /* 0x00000006ff0e7c12 */ /* 0x000fe2000f8e33ff */
[----:B0-----:R-:W-:Y:S08]  /*fd90*/  BRA.U UP0, `(.L_x_5) ;  /* 0x0000000100187547 */ /* 0x001ff0000b800000 */
[----:B------:R-:W-:Y:S01]  /*fda0*/  ELECT P6, URZ, PT ;  /* 0x0000000000ff782f */ /* 0x000fe200038c0000 */
[----:B------:R-:W-:Y:S01]  /*fdb0*/  IMAD.MOV.U32 R92, RZ, RZ, 0x1 ;  /* 0x00000001ff5c7424 */ /* 0x000fe200078e00ff */
[----:B------:R-:W-:Y:S01]  /*fdc0*/  UMOV UR6, 0x40 ;  /* 0x0000004000067882 */ /* 0x000fe20000000000 */
[----:B------:R-:W-:Y:S01]  /*fdd0*/  UVIRTCOUNT.DEALLOC.SMPOOL 0x80 ;  /* 0x000000800000784c */ /* 0x000fe20000000000 */
[----:B------:R-:W-:-:S09]  /*fde0*/  ULEA UR6, UR5, UR6, 0x18 ;  /* 0x0000000605067291 */ /* 0x000fd2000f8ec0ff */
[----:B------:R0:W-:Y:S03]  /*fdf0*/  @P6 STS.U8 [UR6], R92 ;  /* 0x0000005cff006988 */ /* 0x0001e60008000006 */
.L_x_5:
[----:B------:R-:W-:Y:S01]  /*fe00*/  STL [R1+0x2c30], R40 ;  /* 0x002c302801007387 */ /* 0x000fe20000100800 */
[----:B------:R-:W-:Y:S03]  /*fe10*/  STTM.x64 tmem[UR9], RZ ;  /* 0x000000ff000079ed */ /* 0x000fe60008340009 */
[----:B------:R-:W-:Y:S01]  /*fe20*/  STL [R1+0x2c2c], R39 ;  /* 0x002c2c2701007387 */ /* 0x000fe20000100800 */
[----:B------:R-:W-:Y:S01]  /*fe30*/  VOTEU.ALL UP1, P2 ;  /* 0x0000000000ff7886 */ /* 0x000fe20001020000 */
[----:B------:R-:W-:Y:S01]  /*fe40*/  VOTEU.ALL UP2, P2 ;  /* 0x0000000000ff7886 */ /* 0x000fe20001040000 */
[----:B0----5:R-:W-:Y:S01]  /*fe50*/  SEL R92, R14, R5, !P1 ;  /* 0x000000050e5c7207 */ /* 0x021fe20004800000 */
[----:B------:R-:W-:Y:S01]  /*fe60*/  STL [R1+0x2c28], R38 ;  /* 0x002c282601007387 */ /* 0x000fe20000100800 */
[----:B------:R-:W-:Y:S01]  /*fe70*/  ISETP.LT.AND P0, PT, R2, UR13, P0 ;  /* 0x0000000d02007c0c */ /* 0x000fe20008701270 */
[----:B------:R-:W0:Y:S02]  /*fe80*/  LDCU UR5, c[0x0][0x3b0] ;  /* 0x00007600ff0577ac */ /* 0x000e240008000800 */
[----:B------:R1:W-:Y:S01]  /*fe90*/  STL [R1+0x2c24], R37 ;  /* 0x002c242501007387 */ /* 0x0003e20000100800 */
[----:B------:R-:W-:Y:S01]  /*fea0*/  SEL R4, R14, R4, !P1 ;  /* 0x000000040e047207 */ /* 0x000fe20004800000 */
[----:B------:R-:W2:Y:S01]  /*feb0*/  LDCU UR6, c[0x0][0x3b0] ;  /* 0x00007600ff0677ac */ /* 0x000ea20008000800 */
[----:B------:R-:W-:Y:S01]  /*fec0*/  STTM.x64 tmem[UR9+0x40], RZ ;  /* 0x000040ff000079ed */ /* 0x000fe20008340009 */
[----:B------:R-:W-:-:S04]  /*fed0*/  @!UP1 UIADD3 UR16, UPT, UPT, -UR4, 0x100000, URZ ;  /* 0x0010000004109890 */ /* 0x000fc8000fffe1ff */
[----:B------:R-:W-:Y:S02]  /*fee0*/  @!UP1 USHF.L.U32 UR17, UR16, 0xb, URZ ;  /* 0x0000000b10119899 */ /* 0x000fe400080006ff */
[----:B------:R-:W-:Y:S01]  /*fef0*/  @!UP1 USHF.L.U32 UR16, UR16, 0x1, URZ ;  /* 0x0000000110109899 */ /* 0x000fe200080006ff */
[----:B------:R-:W3:Y:S01]  /*ff00*/  LDCU UR13, c[0x0][0x3b0] ;  /* 0x00007600ff0d77ac */ /* 0x000ee20008000800 */
[----:B-1----:R-:W4:Y:S04]  /*ff10*/  LDL R37, [R1+0x1fa8] ;  /* 0x001fa80001257983 */ /* 0x002f280000100800 */
[----:B------:R1:W-:Y:S04]  /*ff20*/  STL [R1+0x2c20], R36 ;  /* 0x002c202401007387 */ /* 0x0003e80000100800 */
[----:B-1----:R-:W2:Y:S01]  /*ff30*/  LDL R36, [R1+0x1f34] ;  /* 0x001f340001247983 */ /* 0x002ea20000100800 */
[----:B------:R-:W-:Y:S01]  /*ff40*/  SEL R5, R14, R76, !P1 ;  /* 0x0000004c0e057207 */ /* 0x000fe20004800000 */
[----:B------:R-:W-:Y:S01]  /*ff50*/  IMAD R76, R92, UR15, RZ ;  /* 0x0000000f5c4c7c24 */ /* 0x000fe2000f8e02ff */
[C---:B------:R-:W-:Y:S01]  /*ff60*/  SEL R77, R14.reuse, R77, !P1 ;  /* 0x0000004d0e4d7207 */ /* 0x040fe20004800000 */
[----:B------:R-:W-:Y:S01]  /*ff70*/  STL [R1+0x2c1c], R35 ;  /* 0x002c1c2301007387 */ /* 0x000fe20000100800 */
[----:B------:R-:W-:Y:S01]  /*ff80*/  SEL R75, R14, R75, !P1 ;  /* 0x0000004b0e4b7207 */ /* 0x000fe20004800000 */
[----:B------:R-:W-:Y:S01]  /*ff90*/  IMAD R5, R5, UR18, RZ ;  /* 0x0000001205057c24 */ /* 0x000fe2000f8e02ff */
[----:B------:R-:W1:Y:S01]  /*ffa0*/  LDCU UR15, c[0x0][0x3b0] ;  /* 0x00007600ff0f77ac */ /* 0x000e620008000800 */
[----:B------:R-:W-:Y:S01]  /*ffb0*/  STL [R1+0x2c18], R34 ;  /* 0x002c182201007387 */ /* 0x000fe20000100800 */
[----:B------:R-:W-:-:S03]  /*ffc0*/  IMAD R77, R77, UR19, RZ ;  /* 0x000000134d4d7c24 */ /* 0x000fc6000f8e02ff */
[----:B------:R-:W-:Y:S04]  /*ffd0*/  STL [R1+0x2c14], R33 ;  /* 0x002c142101007387 */ /* 0x000fe80000100800 */
[----:B------:R0:W-:Y:S04]  /*ffe0*/  STL [R1+0x2c10], R32 ;  /* 0x002c102001007387 */ /* 0x0001e80000100800 */
[----:B------:R-:W-:Y:S04]  /*fff0*/  STL [R1+0x2c0c], R31 ;  /* 0x002c0c1f01007387 */ /* 0x000fe80000100800 */
[----:B------:R-:W-:Y:S01]  /*10000*/  STL [R1+0x2c08], R30 ;  /* 0x002c081e01007387 */ /* 0x000fe20000100800 */
[----:B0-----:R-:W-:-:S03]  /*10010*/  IADD3 R32, P6, PT, R76, R13, RZ ;  /* 0x0000000d4c207210 */ /* 0x001fc60007fde0ff */
[----:B------:R-:W-:Y:S01]  /*10020*/  STL [R1+0x2c04], R29 ;  /* 0x002c041d01007387 */ /* 0x000fe20000100800 */
[-C--:B------:R-:W-:Y:S01]  /*10030*/  LEA.HI.X.SX32 R40, R76, R12.reuse, 0x1, P6 ;  /* 0x0000000c4c287211 */ /* 0x080fe200030f0eff */
[----:B------:R-:W-:Y:S02]  /*10040*/  IMAD R76, R4, UR22, RZ ;  /* 0x00000016044c7c24 */ /* 0x000fe4000f8e02ff */
[----:B------:R-:W-:Y:S01]  /*10050*/  STL [R1+0x2c00], R27 ;  /* 0x002c001b01007387 */ /* 0x000fe20000100800 */
[CC--:B------:R-:W-:Y:S01]  /*10060*/  IADD3 R39, P6, PT, R5.reuse, R13.reuse, RZ ;  /* 0x0000000d05277210 */ /* 0x0c0fe20007fde0ff */
[----:B------:R-:W-:Y:S02]  /*10070*/  IMAD.MOV.U32 R4, RZ, RZ, R40 ;  /* 0x000000ffff047224 */ /* 0x000fe400078e0028 */
[----:B------:R-:W-:Y:S04]  /*10080*/  STL [R1+0x2bfc], R28 ;  /* 0x002bfc1c01007387 */ /* 0x000fe80000100800 */
        /* <DEDUP_REMOVED lines=192> */
[----:B------:R-:W-:Y:S01]  /*10c90*/  STL [R1+0x27b4], R16 ;  /* 0x0027b41001007387 */ /* 0x000fe20000100800 */
[----:B------:R-:W-:Y:S03]  /*10ca0*/  STTM.x64 tmem[UR9+0x80], RZ ;  /* 0x000080ff000079ed */ /* 0x000fe60008340009 */
        /* <DEDUP_REMOVED lines=11> */
[----:B------:R-:W0:Y:S03]  /*10d60*/  FENCE.VIEW.ASYNC.T ;  /* 0x00000000000073c6 */ /* 0x000e260000000200 */
[----:B------:R-:W-:Y:S01]  /*10d70*/  STL [R1+0x2a8c], R16 ;  /* 0x002a8c1001007387 */ /* 0x000fe20000100800 */
[----:B0-----:R-:W-:Y:S06]  /*10d80*/  BAR.SYNC.DEFER_BLOCKING 0x0 ;  /* 0x0000000000007b1d */ /* 0x001fec0000010000 */
[----:B------:R-:W-:Y:S04]  /*10d90*/  STL [R1+0x2ab4], R16 ;  /* 0x002ab41001007387 */ /* 0x000fe80000100800 */
[----:B------:R-:W-:Y:S04]  /*10da0*/  STL [R1+0x2abc], R16 ;  /* 0x002abc1001007387 */ /* 0x000fe80000100800 */
[----:B------:R-:W-:Y:S04]  /*10db0*/  STL [R1+0x2ad4], R16 ;  /* 0x002ad41001007387 */ /* 0x000fe80000100800 */
[----:B------:R-:W-:Y:S04]  /*10dc0*/  STL [R1+0x2670], R2 ;  /* 0x0026700201007387 */ /* 0x000fe80000100800 */
[----:B------:R-:W-:Y:S04]  /*10dd0*/  STL [R1+0x2680], R2 ;  /* 0x0026800201007387 */ /* 0x000fe80000100800 */
[----:B------:R-:W0:Y:S02]  /*10de0*/  FENCE.VIEW.ASYNC.S ;  /* 0x00000000000073c6 */ /* 0x000e240000000000 */
[----:B0-----:R0:W1:Y:S02]  /*10df0*/  @!UP2 SYNCS.EXCH.64 URZ, [UR10], UR16 ;  /* 0x000000100affa5b2 */ /* 0x0010640008000100 */
[----:B------:R-:W-:Y:S04]  /*10e00*/  STL [R1+0x268c], R2 ;  /* 0x00268c0201007387 */ /* 0x000fe80000100800 */
[----:B------:R-:W-:Y:S04]  /*10e10*/  STL [R1+0x26b4], R2 ;  /* 0x0026b40201007387 */ /* 0x000fe80000100800 */
[----:B------:R-:W-:Y:S01]  /*10e20*/  STL [R1+0x26dc], R2 ;  /* 0x0026dc0201007387 */ /* 0x000fe20000100800 */
[----:B------:R-:W-:Y:S01]  /*10e30*/  PRMT R34, RZ, 0x7610, R34 ;  /* 0x00007610ff227816 */ /* 0x000fe20000000022 */
[----:B0-----:R-:W0:Y:S02]  /*10e40*/  LDCU UR16, c[0x0][0x3b0] ;  /* 0x00007600ff1077ac */ /* 0x001e240008000800 */
        /* <DEDUP_REMOVED lines=32> */
[----:B------:R0:W-:Y:S04]  /*11050*/  STL [R1+0xecc], R40 ;  /* 0x000ecc2801007387 */ /* 0x0001e80000100800 */
[----:B------:R-:W-:Y:S01]  /*11060*/  STL [R1+0x199c], R39 ;  /* 0x00199c2701007387 */ /* 0x000fe20000100800 */
[----:B0-----:R-:W-:Y:S01]  /*11070*/  LEA.HI.X.SX32 R40, R5, R12, 0x1, P6 ;  /* 0x0000000c05287211 */ /* 0x001fe200030f0eff */
[----:B------:R-:W-:Y:S01]  /*11080*/  @P0 IMAD.MOV.U32 R5, RZ, RZ, R4 ;  /* 0x000000ffff050224 */ /* 0x000fe200078e0004 */
[----:B------:R-:W-:Y:S01]  /*11090*/  IADD3 R38, P6, PT, R77, R13, RZ ;  /* 0x0000000d4d267210 */ /* 0x000fe20007fde0ff */
[----:B------:R-:W-:Y:S01]  /*110a0*/  @P0 IMAD.MOV.U32 R4, RZ, RZ, R32 ;  /* 0x000000ffff040224 */ /* 0x000fe200078e0020 */
[----:B-1----:R-:W-:Y:S06]  /*110b0*/  BAR.SYNC.DEFER_BLOCKING 0x0 ;  /* 0x0000000000007b1d */ /* 0x002fec0000010000 */
[----:B--2---:R0:W2:Y:S04]  /*110c0*/  @P0 LDG.E.U8 R36, desc[UR20][R4.64] ;  /* 0x0000001404240981 */ /* 0x0040a8000c1e1100 */
[----:B------:R-:W-:Y:S04]  /*110d0*/  STL [R1+0xed4], R40 ;  /* 0x000ed42801007387 */ /* 0x000fe80000100800 */
[----:B------:R-:W-:Y:S01]  /*110e0*/  STL [R1+0x19a0], R38 ;  /* 0x0019a02601007387 */ /* 0x000fe20000100800 */
[----:B0-----:R-:W-:-:S02]  /*110f0*/  @P0 IMAD.MOV.U32 R4, RZ, RZ, R39 ;  /* 0x000000ffff040224 */ /* 0x001fc400078e0027 */
[----:B------:R-:W-:-:S05]  /*11100*/  @P0 IMAD.MOV.U32 R5, RZ, RZ, R40 ;  /* 0x000000ffff050224 */ /* 0x000fca00078e0028 */
[----:B------:R0:W3:Y:S01]  /*11110*/  @P0 LDG.E.U8 R34, desc[UR20][R4.64] ;  /* 0x0000001404220981 */ /* 0x0000e2000c1e1100 */
[----:B------:R-:W-:Y:S02]  /*11120*/  PRMT R35, RZ, 0x7610, R35 ;  /* 0x00007610ff237816 */ /* 0x000fe40000000023 */
[----:B------:R-:W-:Y:S01]  /*11130*/  PRMT R31, RZ, 0x7610, R31 ;  /* 0x00007610ff1f7816 */ /* 0x000fe2000000001f */
[----:B0-----:R-:W-:Y:S01]  /*11140*/  @P0 IMAD.MOV.U32 R4, RZ, RZ, R38 ;  /* 0x000000ffff040224 */ /* 0x001fe200078e0026 */
[----:B--2---:R0:W-:Y:S04]  /*11150*/  @P0 STL [R1+0x1f34], R36 ;  /* 0x001f342401000387 */ /* 0x0041e80000100800 */
[----:B------:R-:W-:Y:S04]  /*11160*/  STL [R1+0x267c], R77 ;  /* 0x00267c4d01007387 */ /* 0x000fe80000100800 */
[----:B------:R-:W-:Y:S01]  /*11170*/  STL [R1+0x26bc], R77 ;  /* 0x0026bc4d01007387 */ /* 0x000fe20000100800 */
[----:B0-----:R-:W-:-:S03]  /*11180*/  LEA.HI.X.SX32 R36, R77, R12, 0x1, P6 ;  /* 0x0000000c4d247211 */ /* 0x001fc600030f0eff */
[----:B------:R-:W-:Y:S01]  /*11190*/  STL [R1+0x26e4], R77 ;  /* 0x0026e44d01007387 */ /* 0x000fe20000100800 */
[----:B------:R-:W-:-:S03]  /*111a0*/  IADD3 R32, P6, PT, R76, R13, RZ ;  /* 0x0000000d4c207210 */ /* 0x000fc60007fde0ff */
        /* <DEDUP_REMOVED lines=12> */
[----:B------:R-:W-:-:S03]  /*11270*/  @P0 IMAD.MOV.U32 R5, RZ, RZ, R36 ;  /* 0x000000ffff050224 */ /* 0x000fc600078e0024 */
[----:B------:R-:W2:Y:S04]  /*11280*/  LDL.LU R40, [R1+0x2c30] ;  /* 0x002c300001287983 */ /* 0x000ea80000300800 */
[----:B------:R-:W2:Y:S04]  /*11290*/  LDL.LU R39, [R1+0x2c2c] ;  /* 0x002c2c0001277983 */ /* 0x000ea80000300800 */
[----:B------:R-:W-:Y:S04]  /*112a0*/  STL [R1+0x1998], R32 ;  /* 0x0019982001007387 */ /* 0x000fe80000100800 */
[----:B---3--:R0:W-:Y:S04]  /*112b0*/  STL [R1+0x1f28], R34 ;  /* 0x001f282201007387 */ /* 0x0081e80000100800 */
[----:B------:R1:W3:Y:S01]  /*112c0*/  @P0 LDG.E.U8 R35, desc[UR20][R4.64] ;  /* 0x0000001404230981 */ /* 0x0002e2000c1e1100 */
[----:B0-----:R-:W-:Y:S01]  /*112d0*/  LEA.HI.X.SX32 R34, R76, R12, 0x1, P6 ;  /* 0x0000000c4c227211 */ /* 0x001fe200030f0eff */
[----:B-1----:R-:W-:-:S04]  /*112e0*/  @P0 IMAD.MOV.U32 R4, RZ, RZ, R32 ;  /* 0x000000ffff040224 */ /* 0x002fc800078e0020 */
[----:B------:R-:W-:Y:S01]  /*112f0*/  @P0 IMAD.MOV.U32 R5, RZ, RZ, R34 ;  /* 0x000000ffff050224 */ /* 0x000fe200078e0022 */
[----:B------:R-:W-:Y:S04]  /*11300*/  STL [R1+0xedc], R34 ;  /* 0x000edc2201007387 */ /* 0x000fe80000100800 */
[----:B------:R0:W2:Y:S04]  /*11310*/  @P0 LDG.E.U8 R31, desc[UR20][R4.64] ;  /* 0x00000014041f0981 */ /* 0x0000a8000c1e1100 */
[----:B------:R-:W2:Y:S04]  /*11320*/  LDL.LU R76, [R1+0x24] ;  /* 0x00002400014c7983 */ /* 0x000ea80000300800 */
        /* <DEDUP_REMOVED lines=9> */
[----:B----4-:R-:W-:-:S03]  /*113c0*/  ISETP.GE.AND P6, PT, R37, RZ, PT ;  /* 0x000000ff2500720c */ /* 0x010fc60003fc6270 */
        /* <DEDUP_REMOVED lines=9> */
[----:B0-----:R-:W-:-:S03]  /*11460*/  SEL R4, R14, R73, !P1 ;  /* 0x000000490e047207 */ /* 0x001fc60004800000 */
[----:B------:R-:W-:Y:S01]  /*11470*/  STL [R1+0x2830], R74 ;  /* 0x0028304a01007387 */ /* 0x000fe20000100800 */
[----:B------:R-:W-:Y:S01]  /*11480*/  IMAD R5, R75, UR5, RZ ;  /* 0x000000054b057c24 */ /* 0x000fe2000f8e02ff */
[----:B------:R-:W-:Y:S01]  /*11490*/  PRMT R7, RZ, 0x7610, R7 ;  /* 0x00007610ff077816 */ /* 0x000fe20000000007 */
[----:B------:R-:W-:Y:S01]  /*114a0*/  IMAD R4, R4, UR6, RZ ;  /* 0x0000000604047c24 */ /* 0x000fe2000f8e02ff */
[----:B------:R-:W-:Y:S01]  /*114b0*/  STL [R1+0x2844], R74 ;  /* 0x0028444a01007387 */ /* 0x000fe20000100800 */
[----:B--2---:R-:W-:-:S03]  /*114c0*/  @!P6 IMAD.MOV R76, RZ, RZ, -R76 ;  /* 0x000000ffff4ce224 */ /* 0x004fc600078e0a4c */
[----:B---3--:R-:W-:Y:S01]  /*114d0*/  STL [R1+0x1f5c], R35 ;  /* 0x001f5c2301007387 */ /* 0x008fe20000100800 */
[----:B------:R-:W-:Y:S01]  /*114e0*/  SEL R73, R14, R74, !P1 ;  /* 0x0000004a0e497207 */ /* 0x000fe20004800000 */
[----:B------:R-:W0:Y:S02]  /*114f0*/  LDCU UR5, c[0x0][0x3b0] ;  /* 0x00007600ff0577ac */ /* 0x000e240008000800 */
[----:B------:R-:W-:Y:S01]  /*11500*/  STL [R1+0x285c], R74 ;  /* 0x00285c4a01007387 */ /* 0x000fe20000100800 */
[----:B------:R-:W-:Y:S01]  /*11510*/  PRMT R28, RZ, 0x7610, R28 ;  /* 0x00007610ff1c7816 */ /* 0x000fe2000000001c */
[----:B------:R-:W1:Y:S02]  /*11520*/  LDCU UR6, c[0x0][0x3b0] ;  /* 0x00007600ff0677ac */ /* 0x000e640008000800 */
[----:B------:R-:W-:Y:S04]  /*11530*/  STL [R1+0x288c], R74 ;  /* 0x00288c4a01007387 */ /* 0x000fe80000100800 */
[----:B------:R-:W-:Y:S04]  /*11540*/  STL [R1+0x2890], R74 ;  /* 0x0028904a01007387 */ /* 0x000fe80000100800 */
[----:B------:R-:W-:Y:S04]  /*11550*/  STL [R1+0x2a38], R74 ;  /* 0x002a384a01007387 */ /* 0x000fe80000100800 */
[----:B------:R2:W-:Y:S02]  /*11560*/  STL [R1+0x1f58], R31 ;  /* 0x001f581f01007387 */ /* 0x0005e40000100800 */
[----:B--2---:R-:W-:-:S04]  /*11570*/  IADD3 R31, P6, PT, R5, R13, RZ ;  /* 0x0000000d051f7210 */ /* 0x004fc80007fde0ff */
[----:B------:R-:W-:Y:S02]  /*11580*/  LEA.HI.X.SX32 R34, R5, R12, 0x1, P6 ;  /* 0x0000000c05227211 */ /* 0x000fe400030f0eff */
[----:B------:R-:W-:-:S03]  /*11590*/  IADD3 R32, P6, PT, R4, R13, RZ ;  /* 0x0000000d04207210 */ /* 0x000fc60007fde0ff */
[----:B------:R-:W-:Y:S01]  /*115a0*/  @P0 IMAD.MOV.U32 R5, RZ, RZ, R34 ;  /* 0x000000ffff050224 */ /* 0x000fe200078e0022 */
[----:B------:R-:W-:Y:S01]  /*115b0*/  LEA.HI.X.SX32 R38, R4, R12, 0x1, P6 ;  /* 0x0000000c04267211 */ /* 0x000fe200030f0eff */
[----:B------:R-:W-:-:S05]  /*115c0*/  @P0 IMAD.MOV.U32 R4, RZ, RZ, R31 ;  /* 0x000000ffff040224 */ /* 0x000fca00078e001f */
[----:B------:R2:W3:Y:S01]  /*115d0*/  @P0 LDG.E.U8 R7, desc[UR20][R4.64] ;  /* 0x0000001404070981 */ /* 0x0004e2000c1e1100 */
[----:B------:R-:W-:Y:S01]  /*115e0*/  IMAD R73, R73, UR13, RZ ;  /* 0x0000000d49497c24 */ /* 0x000fe2000f8e02ff */
[----:B------:R-:W-:Y:S01]  /*115f0*/  PRMT R29, RZ, 0x7610, R29 ;  /* 0x00007610ff1d7816 */ /* 0x000fe2000000001d */
[----:B------:R-:W4:Y:S03]  /*11600*/  LDCU UR13, c[0x0][0x3b0] ;  /* 0x00007600ff0d77ac */ /* 0x000f260008000800 */
[C---:B------:R-:W-:Y:S01]  /*11610*/  IADD3 R36, P6, PT, R73.reuse, R13, RZ ;  /* 0x0000000d49247210 */ /* 0x040fe20007fde0ff */
[----:B--2---:R-:W-:Y:S02]  /*11620*/  @P0 IMAD.MOV.U32 R4, RZ, RZ, R32 ;  /* 0x000000ffff040224 */ /* 0x004fe400078e0020 */
[----:B------:R-:W-:Y:S01]  /*11630*/  @P0 IMAD.MOV.U32 R5, RZ, RZ, R38 ;  /* 0x000000ffff050224 */ /* 0x000fe200078e0026 */
[----:B------:R-:W-:Y:S01]  /*11640*/  LEA.HI.X.SX32 R37, R73, R12, 0x1, P6 ;  /* 0x0000000c49257211 */ /* 0x000fe200030f0eff */
[----:B------:R-:W-:Y:S04]  /*11650*/  STL [R1+0x2a4c], R74 ;  /* 0x002a4c4a01007387 */ /* 0x000fe80000100800 */
[----:B------:R-:W-:Y:S04]  /*11660*/  STL [R1+0x2a60], R74 ;  /* 0x002a604a01007387 */ /* 0x000fe80000100800 */
[----:B------:R2:W4:Y:S04]  /*11670*/  @P0 LDG.E.U8 R28, desc[UR20][R4.64] ;  /* 0x00000014041c0981 */ /* 0x000528000c1e1100 */
[----:B------:R-:W-:Y:S04]  /*11680*/  STL [R1+0x2a74], R74 ;  /* 0x002a744a01007387 */ /* 0x000fe80000100800 */
[----:B------:R-:W-:Y:S01]  /*11690*/  STL [R1+0x2a94], R74 ;  /* 0x002a944a01007387 */ /* 0x000fe20000100800 */
[----:B--2---:R-:W-:-:S02]  /*116a0*/  @P0 IMAD.MOV.U32 R4, RZ, RZ, R36 ;  /* 0x000000ffff040224 */ /* 0x004fc400078e0024 */
[----:B------:R-:W-:Y:S01]  /*116b0*/  @P0 IMAD.MOV.U32 R5, RZ, RZ, R37 ;  /* 0x000000ffff050224 */ /* 0x000fe200078e0025 */
[----:B------:R-:W-:Y:S04]  /*116c0*/  STL [R1+0x2aa4], R74 ;  /* 0x002aa44a01007387 */ /* 0x000fe80000100800 */
[----:B------:R-:W-:Y:S04]  /*116d0*/  STL [R1+0xee4], R31 ;  /* 0x000ee41f01007387 */ /* 0x000fe80000100800 */
[----:B------:R-:W-:Y:S04]  /*116e0*/  STL [R1+0xee0], R34 ;  /* 0x000ee02201007387 */ /* 0x000fe80000100800 */
[----:B------:R-:W-:Y:S04]  /*116f0*/  STL [R1+0x1990], R32 ;  /* 0x0019902001007387 */ /* 0x000fe80000100800 */
[----:B------:R-:W-:Y:S04]  /*11700*/  STL [R1+0x198c], R38 ;  /* 0x00198c2601007387 */ /* 0x000fe80000100800 */
[----:B------:R2:W2:Y:S04]  /*11710*/  @P0 LDG.E.U8 R29, desc[UR20][R4.64] ;  /* 0x00000014041d0981 */ /* 0x0004a8000c1e1100 */
[----:B---3--:R3:W-:Y:S04]  /*11720*/  STL [R1+0x1f54], R7 ;  /* 0x001f540701007387 */ /* 0x0087e80000100800 */
[----:B---3--:R-:W3:Y:S04]  /*11730*/  LDL.LU R7, [R1+0x28] ;  /* 0x0000280001077983 */ /* 0x008ee80000300800 */
[----:B------:R-:W-:Y:S04]  /*11740*/  STL [R1+0x1994], R36 ;  /* 0x0019942401007387 */ /* 0x000fe80000100800 */
[----:B------:R-:W-:Y:S04]  /*11750*/  STL [R1+0x27e0], R73 ;  /* 0x0027e04901007387 */ /* 0x000fe80000100800 */
[----:B------:R-:W-:Y:S04]  /*11760*/  STL [R1+0x27f0], R73 ;  /* 0x0027f04901007387 */ /* 0x000fe80000100800 */
[----:B------:R-:W-:Y:S04]  /*11770*/  STL [R1+0x27f4], R73 ;  /* 0x0027f44901007387 */ /* 0x000fe80000100800 */
[----:B------:R0:W-:Y:S04]  /*11780*/  STL [R1+0xee8], R37 ;  /* 0x000ee82501007387 */ /* 0x0001e80000100800 */
        /* <DEDUP_REMOVED lines=28> */
[----:B------:R-:W-:-:S03]  /*11950*/  SEL R72, R14, R72, !P1 ;  /* 0x000000480e487207 */ /* 0x000fc60004800000 */
[----:B------:R-:W-:Y:S04]  /*11960*/  STL [R1+0x29b8], R73 ;  /* 0x0029b84901007387 */ /* 0x000fe80000100800 */
[----:B------:R-:W-:Y:S04]  /*11970*/  STL [R1+0x29c4], R73 ;  /* 0x0029c44901007387 */ /* 0x000fe80000100800 */
[----:B------:R-:W-:Y:S04]  /*11980*/  STL [R1+0x29d0], R73 ;  /* 0x0029d04901007387 */ /* 0x000fe80000100800 */
[----:B------:R-:W-:Y:S04]  /*11990*/  STL [R1+0x29dc], R73 ;  /* 0x0029dc4901007387 */ /* 0x000fe80000100800 */
[----:B------:R-:W-:Y:S01]  /*119a0*/  STL [R1+0x29e8], R73 ;  /* 0x0029e84901007387 */ /* 0x000fe20000100800 */
[----:B------:R-:W-:Y:S01]  /*119b0*/  IMAD R72, R72, UR15, RZ ;  /* 0x0000000f48487c24 */ /* 0x000fe2000f8e02ff */
[----:B------:R-:W-:Y:S01]  /*119c0*/  SEL R71, R14, R71, !P1 ;  /* 0x000000470e477207 */ /* 0x000fe20004800000 */
[----:B------:R-:W0:Y:S01]  /*119d0*/  LDCU UR15, c[0x0][0x3b0] ;  /* 0x00007600ff0f77ac */ /* 0x000e220008000800 */
[----:B------:R-:W-:Y:S04]  /*119e0*/  STL [R1+0x29f4], R73 ;  /* 0x0029f44901007387 */ /* 0x000fe80000100800 */
[----:B------:R-:W-:Y:S04]  /*119f0*/  STL [R1+0x2a00], R73 ;  /* 0x002a004901007387 */ /* 0x000fe80000100800 */
[----:B------:R-:W-:Y:S04]  /*11a00*/  STL [R1+0x2a08], R73 ;  /* 0x002a084901007387 */ /* 0x000fe80000100800 */
[----:B------:R-:W-:Y:S04]  /*11a10*/  STL [R1+0x2a24], R73 ;  /* 0x002a244901007387 */ /* 0x000fe80000100800 */
[----:B------:R-:W-:Y:S01]  /*11a20*/  STL [R1+0x2a3c], R73 ;  /* 0x002a3c4901007387 */ /* 0x000fe20000100800 */
[----:B------:R-:W-:-:S03]  /*11a30*/  IADD3 R34, P6, PT, R72, R13, RZ ;  /* 0x0000000d48227210 */ /* 0x000fc60007fde0ff */
[----:B------:R-:W-:Y:S04]  /*11a40*/  STL [R1+0x2a50], R73 ;  /* 0x002a504901007387 */ /* 0x000fe80000100800 */
[----:B------:R-:W-:Y:S04]  /*11a50*/  STL [R1+0x2a64], R73 ;  /* 0x002a644901007387 */ /* 0x000fe80000100800 */
[----:B------:R-:W-:Y:S04]  /*11a60*/  STL [R1+0x2a78], R73 ;  /* 0x002a784901007387 */ /* 0x000fe80000100800 */
[----:B------:R-:W-:Y:S01]  /*11a70*/  STL [R1+0x2ab0], R73 ;  /* 0x002ab04901007387 */ /* 0x000fe20000100800 */
[----:B------:R-:W-:-:S03]  /*11a80*/  LEA.HI.X.SX32 R35, R72, R12, 0x1, P6 ;  /* 0x0000000c48237211 */ /* 0x000fc600030f0eff */
[----:B------:R-:W-:Y:S04]  /*11a90*/  STL [R1+0x2ac8], R73 ;  /* 0x002ac84901007387 */ /* 0x000fe80000100800 */
[----:B------:R-:W-:Y:S04]  /*11aa0*/  STL [R1+0x2aec], R73 ;  /* 0x002aec4901007387 */ /* 0x000fe80000100800 */
[----:B------:R-:W-:Y:S04]  /*11ab0*/  STL [R1+0x2b1c], R73 ;  /* 0x002b1c4901007387 */ /* 0x000fe80000100800 */
[----:B------:R-:W-:Y:S04]  /*11ac0*/  STL [R1+0x2b2c], R73 ;  /* 0x002b2c4901007387 */ /* 0x000fe80000100800 */
[----:B------:R-:W-:Y:S04]  /*11ad0*/  STL [R1+0x1984], R34 ;  /* 0x0019842201007387 */ /* 0x000fe80000100800 */
[----:B------:R-:W-:Y:S04]  /*11ae0*/  STL [R1+0x27e8], R72 ;  /* 0x0027e84801007387 */ /* 0x000fe80000100800 */
[----:B------:R-:W-:Y:S01]  /*11af0*/  STL [R1+0x27fc], R72 ;  /* 0x0027fc4801007387 */ /* 0x000fe20000100800 */
[----:B0-----:R-:W-:Y:S01]  /*11b00*/  IMAD R71, R71, UR5, RZ ;  /* 0x0000000547477c24 */ /* 0x001fe2000f8e02ff */
        /* <DEDUP_REMOVED lines=16> */
[----:B------:R-:W3:Y:S04]  /*11c10*/  LDL.LU R38, [R1+0x2c28] ;  /* 0x002c280001267983 */ /* 0x000ee80000300800 */
[----:B------:R-:W-:Y:S04]  /*11c20*/  STL [R1+0x1988], R31 ;  /* 0x0019881f01007387 */ /* 0x000fe80000100800 */
[----:B------:R-:W-:Y:S04]  /*11c30*/  STL [R1+0x2800], R71 ;  /* 0x0028004701007387 */ /* 0x000fe80000100800 */
[----:B------:R-:W-:Y:S04]  /*11c40*/  STL [R1+0x2814], R71 ;  /* 0x0028144701007387 */ /* 0x000fe80000100800 */
[----:B------:R-:W-:Y:S04]  /*11c50*/  STL [R1+0x283c], R71 ;  /* 0x00283c4701007387 */ /* 0x000fe80000100800 */
[----:B------:R-:W-:Y:S04]  /*11c60*/  STL [R1+0xef0], R32 ;  /* 0x000ef02001007387 */ /* 0x000fe80000100800 */
[----:B------:R-:W-:Y:S04]  /*11c70*/  STL [R1+0x2868], R71 ;  /* 0x0028684701007387 */ /* 0x000fe80000100800 */
[----:B------:R-:W-:Y:S01]  /*11c80*/  STL [R1+0x2874], R71 ;  /* 0x0028744701007387 */ /* 0x000fe20000100800 */
[----:B-1----:R-:W-:Y:S01]  /*11c90*/  IMAD R70, R70, UR6, RZ ;  /* 0x0000000646467c24 */ /* 0x002fe2000f8e02ff */
[----:B------:R-:W-:Y:S01]  /*11ca0*/  PRMT R33, RZ, 0x7610, R33 ;  /* 0x00007610ff217816 */ /* 0x000fe20000000021 */
[----:B--2---:R-:W-:Y:S01]  /*11cb0*/  @P0 IMAD.MOV.U32 R4, RZ, RZ, R34 ;  /* 0x000000ffff040224 */ /* 0x004fe200078e0022 */
[----:B------:R-:W-:Y:S01]  /*11cc0*/  STL [R1+0x2884], R71 ;  /* 0x0028844701007387 */ /* 0x000fe20000100800 */
[----:B------:R-:W-:Y:S01]  /*11cd0*/  @P0 IMAD.MOV.U32 R5, RZ, RZ, R35 ;  /* 0x000000ffff050224 */ /* 0x000fe200078e0023 */
[----:B------:R-:W-:Y:S01]  /*11ce0*/  SEL R61, R14, R61, !P1 ;  /* 0x0000003d0e3d7207 */ /* 0x000fe20004800000 */
[----:B------:R-:W1:Y:S01]  /*11cf0*/  LDCU UR6, c[0x0][0x3b0] ;  /* 0x00007600ff0677ac */ /* 0x000e620008000800 */
[----:B------:R-:W-:Y:S04]  /*11d00*/  STL [R1+0x2a14], R71 ;  /* 0x002a144701007387 */ /* 0x000fe80000100800 */
[----:B------:R-:W-:Y:S04]  /*11d10*/  STL [R1+0x2a28], R71 ;  /* 0x002a284701007387 */ /* 0x000fe80000100800 */
[----:B------:R-:W-:Y:S04]  /*11d20*/  STL [R1+0x2a40], R71 ;  /* 0x002a404701007387 */ /* 0x000fe80000100800 */
[----:B------:R-:W-:Y:S04]  /*11d30*/  STL [R1+0x2ad8], R71 ;  /* 0x002ad84701007387 */ /* 0x000fe80000100800 */
[----:B------:R-:W-:Y:S04]  /*11d40*/  STL [R1+0x2afc], R71 ;  /* 0x002afc4701007387 */ /* 0x000fe80000100800 */
[----:B------:R-:W-:Y:S04]  /*11d50*/  STL [R1+0x2b24], R71 ;  /* 0x002b244701007387 */ /* 0x000fe80000100800 */
[----:B----4-:R2:W-:Y:S04]  /*11d60*/  STL [R1+0x1f50], R28 ;  /* 0x001f501c01007387 */ /* 0x0105e80000100800 */
[----:B------:R-:W4:Y:S04]  /*11d70*/  LDL.LU R37, [R1+0x2c24] ;  /* 0x002c240001257983 */ /* 0x000f280000300800 */
[----:B------:R-:W4:Y:S01]  /*11d80*/  LDL.LU R36, [R1+0x2c20] ;  /* 0x002c200001247983 */ /* 0x000f220000300800 */
[----:B--2---:R-:W-:-:S02]  /*11d90*/  IADD3 R28, P6, PT, R70, R13, RZ ;  /* 0x0000000d461c7210 */ /* 0x004fc40007fde0ff */
[----:B------:R-:W-:Y:S01]  /*11da0*/  PRMT R30, RZ, 0x7610, R30 ;  /* 0x00007610ff1e7816 */ /* 0x000fe2000000001e */
[----:B------:R2:W4:Y:S04]  /*11db0*/  @P0 LDG.E.U8 R33, desc[UR20][R4.64] ;  /* 0x0000001404210981 */ /* 0x000528000c1e1100 */
[----:B------:R-:W-:Y:S04]  /*11dc0*/  STL [R1+0xef8], R28 ;  /* 0x000ef81c01007387 */ /* 0x000fe80000100800 */
[----:B------:R0:W-:Y:S01]  /*11dd0*/  STL [R1+0x1f4c], R29 ;  /* 0x001f4c1d01007387 */ /* 0x0001e20000100800 */
[----:B--2---:R-:W-:Y:S01]  /*11de0*/  @P0 IMAD.MOV.U32 R4, RZ, RZ, R31 ;  /* 0x000000ffff040224 */ /* 0x004fe200078e001f */
[----:B0-----:R-:W-:-:S02]  /*11df0*/  LEA.HI.X.SX32 R29, R70, R12, 0x1, P6 ;  /* 0x0000000c461d7211 */ /* 0x001fc400030f0eff */
[----:B---3--:R-:W-:Y:S01]  /*11e00*/  ISETP.GT.U32.AND P6, PT, R15, R7, PT ;  /* 0x000000070f00720c */ /* 0x008fe20003fc4070 */
[----:B------:R-:W-:Y:S02]  /*11e10*/  @P0 IMAD.MOV.U32 R5, RZ, RZ, R32 ;  /* 0x000000ffff050224 */ /* 0x000fe400078e0020 */
[----:B------:R-:W-:Y:S01]  /*11e20*/  IMAD R61, R61, UR5, RZ ;  /* 0x000000053d3d7c24 */ /* 0x000fe2000f8e02ff */
[----:B------:R-:W-:Y:S02]  /*11e30*/  PRMT R27, RZ, 0x7610, R27 ;  /* 0x00007610ff1b7816 */ /* 0x000fe4000000001b */
[----:B------:R-:W-:Y:S01]  /*11e40*/  PRMT R26, RZ, 0x7610, R26 ;  /* 0x00007610ff1a7816 */ /* 0x000fe2000000001a */
[----:B------:R0:W2:Y:S01]  /*11e50*/  @P0 LDG.E.U8 R30, desc[UR20][R4.64] ;  /* 0x00000014041e0981 */ /* 0x0000a2000c1e1100 */
[----:B------:R-:W-:Y:S01]  /*11e60*/  SEL R55, R14, R55, !P1 ;  /* 0x000000370e377207 */ /* 0x000fe20004800000 */
[----:B------:R-:W3:Y:S04]  /*11e70*/  LDCU UR5, c[0x0][0x3b0] ;  /* 0x00007600ff0577ac */ /* 0x000ee80008000800 */
[----:B------:R-:W-:-:S02]  /*11e80*/  @!P6 IMAD.IADD R7, R7, 0x1, -R15 ;  /* 0x000000010707e824 */ /* 0x000fc400078e0a0f */
[----:B0-----:R-:W-:Y:S02]  /*11e90*/  @P0 IMAD.MOV.U32 R4, RZ, RZ, R28 ;  /* 0x000000ffff040224 */ /* 0x001fe400078e001c */
[----:B------:R-:W-:Y:S01]  /*11ea0*/  @P0 IMAD.MOV.U32 R5, RZ, RZ, R29 ;  /* 0x000000ffff050224 */ /* 0x000fe200078e001d */
[----:B------:R-:W-:-:S04]  /*11eb0*/  IADD3 R28, P6, PT, R61, R13, RZ ;  /* 0x0000000d3d1c7210 */ /* 0x000fc80007fde0ff */
[----:B------:R0:W3:Y:S02]  /*11ec0*/  @P0 LDG.E.U8 R27, desc[UR20][R4.64] ;  /* 0x00000014041b0981 */ /* 0x0000e4000c1e1100 */
[----:B0-----:R-:W-:Y:S01]  /*11ed0*/  LEA.HI.X.SX32 R5, R61, R12, 0x1, P6 ;  /* 0x0000000c3d057211 */ /* 0x001fe200030f0eff */
[----:B------:R-:W-:-:S05]  /*11ee0*/  @P0 IMAD.MOV.U32 R4, RZ, RZ, R28 ;  /* 0x000000ffff040224 */ /* 0x000fca00078e001c */
[----:B------:R0:W3:Y:S04]  /*11ef0*/  @P0 LDG.E.U8 R26, desc[UR20][R4.64] ;  /* 0x00000014041a0981 */ /* 0x0000e8000c1e1100 */
[----:B------:R-:W-:Y:S04]  /*11f00*/  STL [R1+0x2878], R70 ;  /* 0x0028784601007387 */ /* 0x000fe80000100800 */
[----:B------:R-:W-:Y:S04]  /*11f10*/  STL [R1+0x2888], R70 ;  /* 0x0028884601007387 */ /* 0x000fe80000100800 */
[----:B------:R-:W-:Y:S04]  /*11f20*/  STL [R1+0x2a18], R70 ;  /* 0x002a184601007387 */ /* 0x000fe80000100800 */
[----:B------:R-:W-:Y:S04]  /*11f30*/  STL [R1+0xef4], R29 ;  /* 0x000ef41d01007387 */ /* 0x000fe80000100800 */
[----:B------:R-:W-:Y:S04]  /*11f40*/  STL [R1+0x2a2c], R70 ;  /* 0x002a2c4601007387 */ /* 0x000fe80000100800 */
[----:B------:R-:W-:Y:S04]  /*11f50*/  STL [R1+0x2b28], R70 ;  /* 0x002b284601007387 */ /* 0x000fe80000100800 */
[----:B------:R-:W3:Y:S04]  /*11f60*/  LDL.LU R35, [R1+0x2c1c] ;  /* 0x002c1c0001237983 */ /* 0x000ee80000300800 */
[----:B------:R-:W3:Y:S01]  /*11f70*/  LDL.LU R34, [R1+0x2c18] ;  /* 0x002c180001227983 */ /* 0x000ee20000300800 */
[----:B-1----:R-:W-:Y:S01]  /*11f80*/  IMAD R55, R55, UR6, RZ ;  /* 0x0000000637377c24 */ /* 0x002fe2000f8e02ff */
[----:B------:R-:W-:Y:S01]  /*11f90*/  SEL R54, R14, R54, !P1 ;  /* 0x000000360e367207 */ /* 0x000fe20004800000 */
[----:B------:R-:W1:Y:S01]  /*11fa0*/  LDCU UR6, c[0x0][0x3b0] ;  /* 0x00007600ff0677ac */ /* 0x000e620008000800 */
[----:B------:R-:W-:-:S03]  /*11fb0*/  PRMT R25, RZ, 0x7610, R25 ;  /* 0x00007610ff197816 */ /* 0x000fc60000000019 */
[----:B------:R-:W-:Y:S01]  /*11fc0*/  IMAD R54, R54, UR13, RZ ;  /* 0x0000000d36367c24 */ /* 0x000fe2000f8e02ff */
[----:B------:R-:W-:Y:S01]  /*11fd0*/  PRMT R23, RZ, 0x7610, R23 ;  /* 0x00007610ff177816 */ /* 0x000fe20000000017 */
[----:B------:R-:W0:Y:S01]  /*11fe0*/  LDCU UR13, c[0x0][0x3b0] ;  /* 0x00007600ff0d77ac */ /* 0x000e220008000800 */
[----:B----4-:R4:W-:Y:S04]  /*11ff0*/  STL [R1+0x1f48], R33 ;  /* 0x001f482101007387 */ /* 0x0109e80000100800 */
[----:B----4-:R-:W4:Y:S04]  /*12000*/  LDL.LU R33, [R1+0x2c14] ;  /* 0x002c140001217983 */ /* 0x010f280000300800 */
[----:B------:R-:W4:Y:S04]  /*12010*/  LDL.LU R32, [R1+0x2c10] ;  /* 0x002c100001207983 */ /* 0x000f280000300800 */
[----:B------:R-:W4:Y:S04]  /*12020*/  LDL.LU R31, [R1+0x2c0c] ;  /* 0x002c0c00011f7983 */ /* 0x000f280000300800 */
[----:B--2---:R2:W-:Y:S04]  /*12030*/  STL [R1+0x1f0c], R30 ;  /* 0x001f0c1e01007387 */ /* 0x0045e80000100800 */
[----:B--2---:R-:W2:Y:S04]  /*12040*/  LDL.LU R30, [R1+0x2c08] ;  /* 0x002c0800011e7983 */ /* 0x004ea80000300800 */
[----:B------:R-:W2:Y:S04]  /*12050*/  LDL.LU R29, [R1+0x2c04] ;  /* 0x002c0400011d7983 */ /* 0x000ea80000300800 */
[----:B------:R-:W-:Y:S04]  /*12060*/  STL [R1+0x1978], R28 ;  /* 0x0019781c01007387 */ /* 0x000fe80000100800 */
[----:B------:R-:W-:Y:S04]  /*12070*/  STL [R1+0x1974], R5 ;  /* 0x0019740501007387 */ /* 0x000fe80000100800 */
[----:B---3--:R3:W-:Y:S02]  /*12080*/  STL [R1+0x1f08], R27 ;  /* 0x001f081b01007387 */ /* 0x0087e40000100800 */
[----:B---3--:R-:W-:-:S04]  /*12090*/  IADD3 R27, P6, PT, R55, R13, RZ ;  /* 0x0000000d371b7210 */ /* 0x008fc80007fde0ff */
[----:B0-----:R-:W-:Y:S01]  /*120a0*/  LEA.HI.X.SX32 R5, R55, R12, 0x1, P6 ;  /* 0x0000000c37057211 */ /* 0x001fe200030f0eff */
[----:B------:R-:W-:Y:S01]  /*120b0*/  STL [R1+0x197c], R27 ;  /* 0x00197c1b01007387 */ /* 0x000fe20000100800 */
[----:B------:R-:W-:-:S03]  /*120c0*/  @P0 IMAD.MOV.U32 R4, RZ, RZ, R27 ;  /* 0x000000ffff040224 */ /* 0x000fc600078e001b */
[----:B------:R0:W-:Y:S04]  /*120d0*/  STL [R1+0x1f44], R26 ;  /* 0x001f441a01007387 */ /* 0x0001e80000100800 */
[----:B------:R3:W2:Y:S01]  /*120e0*/  @P0 LDG.E.U8 R25, desc[UR20][R4.64] ;  /* 0x0000001404190981 */ /* 0x0006a2000c1e1100 */
[----:B0-----:R-:W-:-:S04]  /*120f0*/  IADD3 R26, P6, PT, R54, R13, RZ ;  /* 0x0000000d361a7210 */ /* 0x001fc80007fde0ff */
[----:B------:R-:W-:Y:S01]  /*12100*/  LEA.HI.X.SX32 R28, R54, R12, 0x1, P6 ;  /* 0x0000000c361c7211 */ /* 0x000fe200030f0eff */
[----:B------:R0:W-:Y:S01]  /*12110*/  STL [R1+0xefc], R5 ;  /* 0x000efc0501007387 */ /* 0x0001e20000100800 */
[----:B---3--:R-:W-:-:S03]  /*12120*/  @P0 IMAD.MOV.U32 R4, RZ, RZ, R26 ;  /* 0x000000ffff040224 */ /* 0x008fc600078e001a */
[----:B0-----:R-:W-:-:S05]  /*12130*/  @P0 IMAD.MOV.U32 R5, RZ, RZ, R28 ;  /* 0x000000ffff050224 */ /* 0x001fca00078e001c */
[----:B------:R0:W3:Y:S01]  /*12140*/  @P0 LDG.E.U8 R23, desc[UR20][R4.64] ;  /* 0x0000001404170981 */ /* 0x0000e2000c1e1100 */
[----:B------:R-:W-:-:S03]  /*12150*/  SEL R50, R14, R50, !P1 ;  /* 0x000000320e327207 */ /* 0x000fc60004800000 */
[----:B------:R-:W-:Y:S02]  /*12160*/  STL [R1+0x1970], R26 ;  /* 0x0019701a01007387 */ /* 0x000fe40000100800 */
[----:B------:R-:W-:Y:S01]  /*12170*/  IMAD R50, R50, UR5, RZ ;  /* 0x0000000532327c24 */ /* 0x000fe2000f8e02ff */
[----:B------:R-:W-:Y:S01]  /*12180*/  SEL R47, R14, R47, !P1 ;  /* 0x0000002f0e2f7207 */ /* 0x000fe20004800000 */
[----:B------:R-:W4:Y:S01]  /*12190*/  LDL.LU R27, [R1+0x2c00] ;  /* 0x002c0000011b7983 */ /* 0x000f220000300800 */
[----:B------:R-:W-:Y:S01]  /*121a0*/  PRMT R24, RZ, 0x7610, R24 ;  /* 0x00007610ff187816 */ /* 0x000fe20000000018 */
[----:B------:R-:W0:Y:S02]  /*121b0*/  LDCU UR5, c[0x0][0x3b0] ;  /* 0x00007600ff0577ac */ /* 0x000e240008000800 */
[----:B------:R0:W-:Y:S01]  /*121c0*/  STL [R1+0x196c], R28 ;  /* 0x00196c1c01007387 */ /* 0x0001e20000100800 */
[----:B------:R-:W-:Y:S01]  /*121d0*/  IMAD R47, R47, UR15, RZ ;  /* 0x0000000f2f2f7c24 */ /* 0x000fe2000f8e02ff */
[----:B------:R-:W-:Y:S01]  /*121e0*/  PRMT R22, RZ, 0x7610, R22 ;  /* 0x00007610ff167816 */ /* 0x000fe20000000016 */
[----:B------:R-:W0:Y:S01]  /*121f0*/  LDCU UR15, c[0x0][0x3b0] ;  /* 0x00007600ff0f77ac */ /* 0x000e220008000800 */
[----:B--2---:R2:W-:Y:S04]  /*12200*/  STL [R1+0x1f40], R25 ;  /* 0x001f401901007387 */ /* 0x0045e80000100800 */
[----:B0-----:R-:W4:Y:S04]  /*12210*/  LDL.LU R28, [R1+0x2bfc] ;  /* 0x002bfc00011c7983 */ /* 0x001f280000300800 */
[----:B------:R-:W4:Y:S01]  /*12220*/  LDL.LU R26, [R1+0x2bf8] ;  /* 0x002bf800011a7983 */ /* 0x000f220000300800 */
[----:B--2---:R-:W-:-:S04]  /*12230*/  IADD3 R25, P6, PT, R50, R13, RZ ;  /* 0x0000000d32197210 */ /* 0x004fc80007fde0ff */
[----:B------:R-:W-:Y:S01]  /*12240*/  LEA.HI.X.SX32 R5, R50, R12, 0x1, P6 ;  /* 0x0000000c32057211 */ /* 0x000fe200030f0eff */
[----:B------:R0:W-:Y:S01]  /*12250*/  STL [R1+0xf04], R25 ;  /* 0x000f041901007387 */ /* 0x0001e20000100800 */
[----:B------:R-:W-:-:S03]  /*12260*/  @P0 IMAD.MOV.U32 R4, RZ, RZ, R25 ;  /* 0x000000ffff040224 */ /* 0x000fc600078e0019 */
[----:B------:R-:W-:Y:S04]  /*12270*/  STL [R1+0xf00], R5 ;  /* 0x000f000501007387 */ /* 0x000fe80000100800 */
[----:B------:R2:W4:Y:S04]  /*12280*/  @P0 LDG.E.U8 R24, desc[UR20][R4.64] ;  /* 0x0000001404180981 */ /* 0x000528000c1e1100 */
[----:B---3--:R3:W-:Y:S01]  /*12290*/  STL [R1+0x1f3c], R23 ;  /* 0x001f3c1701007387 */ /* 0x0087e20000100800 */
[C---:B------:R-:W-:Y:S02]  /*122a0*/  SEL R44, R14.reuse, R44, !P1 ;  /* 0x0000002c0e2c7207 */ /* 0x040fe40004800000 */
[----:B------:R-:W-:Y:S01]  /*122b0*/  SEL R43, R14, R43, !P1 ;  /* 0x0000002b0e2b7207 */ /* 0x000fe20004800000 */
[----:B0-----:R-:W4:Y:S01]  /*122c0*/  LDL.LU R25, [R1+0x2bf4] ;  /* 0x002bf40001197983 */ /* 0x001f220000300800 */
[----:B---3--:R-:W-:-:S04]  /*122d0*/  IADD3 R23, P6, PT, R47, R13, RZ ;  /* 0x0000000d2f177210 */ /* 0x008fc80007fde0ff */
[----:B--2---:R-:W-:Y:S01]  /*122e0*/  LEA.HI.X.SX32 R5, R47, R12, 0x1, P6 ;  /* 0x0000000c2f057211 */ /* 0x004fe200030f0eff */
[----:B------:R-:W-:-:S05]  /*122f0*/  @P0 IMAD.MOV.U32 R4, RZ, RZ, R23 ;  /* 0x000000ffff040224 */ /* 0x000fca00078e0017 */
[----:B------:R0:W2:Y:S01]  /*12300*/  @P0 LDG.E.U8 R22, desc[UR20][R4.64] ;  /* 0x0000001404160981 */ /* 0x0000a2000c1e1100 */
[----:B-1----:R-:W-:Y:S01]  /*12310*/  IMAD R44, R44, UR6, RZ ;  /* 0x000000062c2c7c24 */ /* 0x002fe2000f8e02ff */
[----:B------:R-:W-:Y:S01]  /*12320*/  PRMT R21, RZ, 0x7610, R21 ;  /* 0x00007610ff157816 */ /* 0x000fe20000000015 */
[----:B------:R-:W-:Y:S01]  /*12330*/  IMAD R43, R43, UR13, RZ ;  /* 0x0000000d2b2b7c24 */ /* 0x000fe2000f8e02ff */
[----:B------:R-:W-:Y:S01]  /*12340*/  STL [R1+0xf0c], R23 ;  /* 0x000f0c1701007387 */ /* 0x000fe20000100800 */
[----:B------:R-:W-:Y:S01]  /*12350*/  PRMT R51, RZ, 0x7610, R51 ;  /* 0x00007610ff337816 */ /* 0x000fe20000000033 */
[----:B------:R-:W1:Y:S02]  /*12360*/  LDCU UR6, c[0x0][0x3b0] ;  /* 0x00007600ff0677ac */ /* 0x000e640008000800 */
[----:B------:R-:W-:Y:S01]  /*12370*/  STL [R1+0xf08], R5 ;  /* 0x000f080501007387 */ /* 0x000fe20000100800 */
[----:B------:R-:W-:Y:S01]  /*12380*/  SEL R42, R14, R42, !P1 ;  /* 0x0000002a0e2a7207 */ /* 0x000fe20004800000 */
[----:B------:R-:W3:Y:S02]  /*12390*/  LDCU UR13, c[0x0][0x3b0] ;  /* 0x00007600ff0d77ac */ /* 0x000ee40008000800 */
[----:B----4-:R4:W-:Y:S02]  /*123a0*/  STL [R1+0x1f38], R24 ;  /* 0x001f381801007387 */ /* 0x0109e40000100800 */
[----:B----4-:R-:W-:-:S04]  /*123b0*/  IADD3 R24, P6, PT, R44, R13, RZ ;  /* 0x0000000d2c187210 */ /* 0x010fc80007fde0ff */
[----:B0-----:R-:W-:Y:S01]  /*123c0*/  LEA.HI.X.SX32 R5, R44, R12, 0x1, P6 ;  /* 0x0000000c2c057211 */ /* 0x001fe200030f0eff */
[----:B------:R-:W-:Y:S01]  /*123d0*/  STL [R1+0x1960], R24 ;  /* 0x0019601801007387 */ /* 0x000fe20000100800 */
[----:B------:R-:W-:-:S05]  /*123e0*/  @P0 IMAD.MOV.U32 R4, RZ, RZ, R24 ;  /* 0x000000ffff040224 */ /* 0x000fca00078e0018 */
[----:B------:R0:W4:Y:S04]  /*123f0*/  @P0 LDG.E.U8 R21, desc[UR20][R4.64] ;  /* 0x0000001404150981 */ /* 0x000128000c1e1100 */
[----:B--2---:R2:W-:Y:S02]  /*12400*/  STL [R1+0x1f30], R22 ;  /* 0x001f301601007387 */ /* 0x0045e40000100800 */
[----:B--2---:R-:W-:-:S04]  /*12410*/  IADD3 R22, P6, PT, R43, R13, RZ ;  /* 0x0000000d2b167210 */ /* 0x004fc80007fde0ff */
[----:B------:R-:W-:Y:S01]  /*12420*/  LEA.HI.X.SX32 R23, R43, R12, 0x1, P6 ;  /* 0x0000000c2b177211 */ /* 0x000fe200030f0eff */
[----:B------:R2:W-:Y:S01]  /*12430*/  STL [R1+0xf10], R5 ;  /* 0x000f100501007387 */ /* 0x0005e20000100800 */
[----:B0-----:R-:W-:-:S03]  /*12440*/  @P0 IMAD.MOV.U32 R4, RZ, RZ, R22 ;  /* 0x000000ffff040224 */ /* 0x001fc600078e0016 */
[----:B--2---:R-:W-:-:S05]  /*12450*/  @P0 IMAD.MOV.U32 R5, RZ, RZ, R23 ;  /* 0x000000ffff050224 */ /* 0x004fca00078e0017 */
[----:B------:R0:W2:Y:S01]  /*12460*/  @P0 LDG.E.U8 R51, desc[UR20][R4.64] ;  /* 0x0000001404330981 */ /* 0x0000a2000c1e1100 */
[----:B------:R-:W-:Y:S01]  /*12470*/  IMAD R42, R42, UR5, RZ ;  /* 0x000000052a2a7c24 */ /* 0x000fe2000f8e02ff */
[----:B------:R-:W-:Y:S01]  /*12480*/  SEL R41, R14, R41, !P1 ;  /* 0x000000290e297207 */ /* 0x000fe20004800000 */
[----:B------:R-:W0:Y:S01]  /*12490*/  LDCU UR5, c[0x0][0x3b0] ;  /* 0x00007600ff0577ac */ /* 0x000e220008000800 */
[----:B------:R-:W-:Y:S04]  /*124a0*/  STL [R1+0x1968], R22 ;  /* 0x0019681601007387 */ /* 0x000fe80000100800 */
[----:B------:R-:W3:Y:S04]  /*124b0*/  LDL.LU R24, [R1+0x2bf0] ;  /* 0x002bf00001187983 */ /* 0x000ee80000300800 */
[----:B------:R0:W-:Y:S01]  /*124c0*/  STL [R1+0x1964], R23 ;  /* 0x0019641701007387 */ /* 0x0001e20000100800 */
[----:B-1----:R-:W-:Y:S01]  /*124d0*/  IMAD R41, R41, UR6, RZ ;  /* 0x0000000629297c24 */ /* 0x002fe2000f8e02ff */
[----:B------:R-:W-:Y:S01]  /*124e0*/  PRMT R19, RZ, 0x7610, R19 ;  /* 0x00007610ff137816 */ /* 0x000fe20000000013 */
[----:B------:R-:W1:Y:S01]  /*124f0*/  LDCU UR6, c[0x0][0x3b0] ;  /* 0x00007600ff0677ac */ /* 0x000e620008000800 */
[----:B------:R-:W-:Y:S01]  /*12500*/  PRMT R20, RZ, 0x7610, R20 ;  /* 0x00007610ff147816 */ /* 0x000fe20000000014 */
[----:B----4-:R4:W-:Y:S04]  /*12510*/  STL [R1+0x1f2c], R21 ;  /* 0x001f2c1501007387 */ /* 0x0109e80000100800 */
[----:B0-----:R-:W3:Y:S04]  /*12520*/  LDL.LU R23, [R1+0x2bec] ;  /* 0x002bec0001177983 */ /* 0x001ee80000300800 */
[----:B------:R-:W3:Y:S01]  /*12530*/  LDL.LU R22, [R1+0x2be8] ;  /* 0x002be80001167983 */ /* 0x000ee20000300800 */
[----:B----4-:R-:W-:-:S04]  /*12540*/  IADD3 R21, P6, PT, R42, R13, RZ ;  /* 0x0000000d2a157210 */ /* 0x010fc80007fde0ff */
[----:B------:R-:W-:Y:S01]  /*12550*/  LEA.HI.X.SX32 R5, R42, R12, 0x1, P6 ;  /* 0x0000000c2a057211 */ /* 0x000fe200030f0eff */
[----:B------:R0:W-:Y:S01]  /*12560*/  STL [R1+0x195c], R21 ;  /* 0x00195c1501007387 */ /* 0x0001e20000100800 */
[----:B------:R-:W-:-:S03]  /*12570*/  @P0 IMAD.MOV.U32 R4, RZ, RZ, R21 ;  /* 0x000000ffff040224 */ /* 0x000fc600078e0015 */
[----:B------:R-:W-:Y:S04]  /*12580*/  STL [R1+0xf14], R5 ;  /* 0x000f140501007387 */ /* 0x000fe80000100800 */
[----:B------:R4:W3:Y:S04]  /*12590*/  @P0 LDG.E.U8 R19, desc[UR20][R4.64] ;  /* 0x0000001404130981 */ /* 0x0008e8000c1e1100 */
[----:B--2---:R2:W-:Y:S01]  /*125a0*/  STL [R1+0x1ef4], R51 ;  /* 0x001ef43301007387 */ /* 0x0045e20000100800 */
[----:B------:R-:W-:-:S03]  /*125b0*/  SEL R40, R14, R40, !P1 ;  /* 0x000000280e287207 */ /* 0x000fc60004800000 */
[----:B0-----:R-:W3:Y:S01]  /*125c0*/  LDL.LU R21, [R1+0x2be4] ;  /* 0x002be40001157983 */ /* 0x001ee20000300800 */
[----:B--2---:R-:W-:-:S04]  /*125d0*/  IADD3 R51, P6, PT, R41, R13, RZ ;  /* 0x0000000d29337210 */ /* 0x004fc80007fde0ff */
[----:B----4-:R-:W-:Y:S01]  /*125e0*/  LEA.HI.X.SX32 R5, R41, R12, 0x1, P6 ;  /* 0x0000000c29057211 */ /* 0x010fe200030f0eff */
[----:B------:R-:W-:-:S05]  /*125f0*/  @P0 IMAD.MOV.U32 R4, RZ, RZ, R51 ;  /* 0x000000ffff040224 */ /* 0x000fca00078e0033 */
[----:B------:R0:W2:Y:S01]  /*12600*/  @P0 LDG.E.U8 R20, desc[UR20][R4.64] ;  /* 0x0000001404140981 */ /* 0x0000a2000c1e1100 */
[----:B---3--:R-:W-:Y:S01]  /*12610*/  IMAD R40, R40, UR13, RZ ;  /* 0x0000000d28287c24 */ /* 0x008fe2000f8e02ff */
[C---:B------:R-:W-:Y:S01]  /*12620*/  SEL R39, R14.reuse, R39, !P1 ;  /* 0x000000270e277207 */ /* 0x040fe20004800000 */
[----:B------:R-:W3:Y:S01]  /*12630*/  LDCU UR13, c[0x0][0x3b0] ;  /* 0x00007600ff0d77ac */ /* 0x000ee20008000800 */
[----:B------:R-:W-:Y:S04]  /*12640*/  STL [R1+0x1958], R51 ;  /* 0x0019583301007387 */ /* 0x000fe80000100800 */
[----:B------:R-:W-:Y:S01]  /*12650*/  STL [R1+0xf18], R5 ;  /* 0x000f180501007387 */ /* 0x000fe20000100800 */
[----:B------:R-:W-:Y:S01]  /*12660*/  SEL R38, R14, R38, !P1 ;  /* 0x000000260e267207 */ /* 0x000fe20004800000 */
[----:B------:R-:W-:Y:S01]  /*12670*/  IMAD R39, R39, UR5, RZ ;  /* 0x0000000527277c24 */ /* 0x000fe2000f8e02ff */
[----:B------:R-:W-:Y:S01]  /*12680*/  PRMT R17, RZ, 0x7610, R17 ;  /* 0x00007610ff117816 */ /* 0x000fe20000000011 */
[----:B------:R-:W4:Y:S02]  /*12690*/  LDCU UR5, c[0x0][0x3b0] ;  /* 0x00007600ff0577ac */ /* 0x000f240008000800 */
[----:B-1----:R-:W-:Y:S01]  /*126a0*/  IMAD R38, R38, UR6, RZ ;  /* 0x0000000626267c24 */ /* 0x002fe2000f8e02ff */
[----:B------:R-:W-:Y:S01]  /*126b0*/  PRMT R18, RZ, 0x7610, R18 ;  /* 0x00007610ff127816 */ /* 0x000fe20000000012 */
[----:B------:R-:W1:Y:S01]  /*126c0*/  LDCU UR6, c[0x0][0x3b0] ;  /* 0x00007600ff0677ac */ /* 0x000e620008000800 */
[----:B------:R-:W-:Y:S01]  /*126d0*/  PRMT R58, RZ, 0x7610, R58 ;  /* 0x00007610ff3a7816 */ /* 0x000fe2000000003a */
[----:B------:R0:W-:Y:S02]  /*126e0*/  STL [R1+0x1ee8], R19 ;  /* 0x001ee81301007387 */ /* 0x0001e40000100800 */
[----:B0-----:R-:W-:-:S05]  /*126f0*/  IADD3 R19, P6, PT, R40, R13, RZ ;  /* 0x0000000d28137210 */ /* 0x001fca0007fde0ff */
[----:B------:R-:W-:Y:S01]  /*12700*/  STL [R1+0xf20], R19 ;  /* 0x000f201301007387 */ /* 0x000fe20000100800 */
[----:B------:R-:W-:-:S03]  /*12710*/  @P0 IMAD.MOV.U32 R4, RZ, RZ, R19 ;  /* 0x000000ffff040224 */ /* 0x000fc600078e0013 */
[----:B--2---:R0:W-:Y:S02]  /*12720*/  STL [R1+0x1f24], R20 ;  /* 0x001f241401007387 */ /* 0x0041e40000100800 */
[----:B0-----:R-:W-:Y:S02]  /*12730*/  LEA.HI.X.SX32 R20, R40, R12, 0x1, P6 ;  /* 0x0000000c28147211 */ /* 0x001fe400030f0eff */
[----:B------:R-:W-:-:S03]  /*12740*/  IADD3 R51, P6, PT, R39, R13, RZ ;  /* 0x0000000d27337210 */ /* 0x000fc60007fde0ff */
[----:B------:R-:W-:-:S05]  /*12750*/  @P0 IMAD.MOV.U32 R5, RZ, RZ, R20 ;  /* 0x000000ffff050224 */ /* 0x000fca00078e0014 */
[----:B------:R0:W2:Y:S04]  /*12760*/  @P0 LDG.E.U8 R17, desc[UR20][R4.64] ;  /* 0x0000001404110981 */ /* 0x0000a8000c1e1100 */
[----:B------:R1:W-:Y:S01]  /*12770*/  STL [R1+0xf1c], R20 ;  /* 0x000f1c1401007387 */ /* 0x0003e20000100800 */
[-C--:B0-----:R-:W-:Y:S01]  /*12780*/  LEA.HI.X.SX32 R5, R39, R12.reuse, 0x1, P6 ;  /* 0x0000000c27057211 */ /* 0x081fe200030f0eff */
[----:B------:R-:W-:Y:S01]  /*12790*/  @P0 IMAD.MOV.U32 R4, RZ, RZ, R51 ;  /* 0x000000ffff040224 */ /* 0x000fe200078e0033 */
[C---:B------:R-:W-:Y:S01]  /*127a0*/  IADD3 R19, P6, PT, R38.reuse, R13, RZ ;  /* 0x0000000d26137210 */ /* 0x040fe20007fde0ff */
[----:B------:R-:W-:Y:S03]  /*127b0*/  STL [R1+0xf28], R51 ;  /* 0x000f283301007387 */ /* 0x000fe60000100800 */
[----:B-1----:R-:W-:Y:S01]  /*127c0*/  LEA.HI.X.SX32 R20, R38, R12, 0x1, P6 ;  /* 0x0000000c26147211 */ /* 0x002fe200030f0eff */
[----:B------:R0:W4:Y:S04]  /*127d0*/  @P0 LDG.E.U8 R18, desc[UR20][R4.64] ;  /* 0x0000001404120981 */ /* 0x000128000c1e1100 */
[----:B------:R1:W-:Y:S01]  /*127e0*/  STL [R1+0xf24], R5 ;  /* 0x000f240501007387 */ /* 0x0003e20000100800 */
[----:B0-----:R-:W-:-:S02]  /*127f0*/  @P0 IMAD.MOV.U32 R4, RZ, RZ, R19 ;  /* 0x000000ffff040224 */ /* 0x001fc400078e0013 */
[----:B-1----:R-:W-:-:S05]  /*12800*/  @P0 IMAD.MOV.U32 R5, RZ, RZ, R20 ;  /* 0x000000ffff050224 */ /* 0x002fca00078e0014 */
[----:B------:R0:W4:Y:S01]  /*12810*/  @P0 LDG.E.U8 R58, desc[UR20][R4.64] ;  /* 0x00000014043a0981 */ /* 0x000122000c1e1100 */
[C---:B------:R-:W-:Y:S02]  /*12820*/  SEL R37, R14.reuse, R37, !P1 ;  /* 0x000000250e257207 */ /* 0x040fe40004800000 */
[----:B------:R-:W-:-:S03]  /*12830*/  SEL R36, R14, R36, !P1 ;  /* 0x000000240e247207 */ /* 0x000fc60004800000 */
[----:B------:R-:W-:Y:S01]  /*12840*/  IMAD R37, R37, UR15, RZ ;  /* 0x0000000f25257c24 */ /* 0x000fe2000f8e02ff */
[----:B------:R-:W-:Y:S01]  /*12850*/  STL [R1+0x1950], R19 ;  /* 0x0019501301007387 */ /* 0x000fe20000100800 */
[----:B---3--:R-:W-:Y:S01]  /*12860*/  IMAD R36, R36, UR13, RZ ;  /* 0x0000000d24247c24 */ /* 0x008fe2000f8e02ff */
[----:B------:R-:W-:Y:S01]  /*12870*/  PRMT R69, RZ, 0x7610, R69 ;  /* 0x00007610ff457816 */ /* 0x000fe20000000045 */
[----:B------:R-:W1:Y:S01]  /*12880*/  LDCU UR13, c[0x0][0x3b0] ;  /* 0x00007600ff0d77ac */ /* 0x000e620008000800 */
[----:B------:R-:W-:Y:S02]  /*12890*/  PRMT R11, RZ, 0x7610, R11 ;  /* 0x00007610ff0b7816 */ /* 0x000fe4000000000b */
[----:B------:R-:W-:Y:S01]  /*128a0*/  SEL R35, R14, R35, !P1 ;  /* 0x000000230e237207 */ /* 0x000fe20004800000 */
[----:B------:R-:W3:Y:S01]  /*128b0*/  LDCU UR15, c[0x0][0x3b0] ;  /* 0x00007600ff0f77ac */ /* 0x000ee20008000800 */
[----:B--2---:R2:W-:Y:S04]  /*128c0*/  STL [R1+0x1f20], R17 ;  /* 0x001f201101007387 */ /* 0x0045e80000100800 */
[----:B------:R0:W-:Y:S01]  /*128d0*/  STL [R1+0x194c], R20 ;  /* 0x00194c1401007387 */ /* 0x0001e20000100800 */
[----:B--2---:R-:W-:-:S05]  /*128e0*/  IADD3 R17, P6, PT, R37, R13, RZ ;  /* 0x0000000d25117210 */ /* 0x004fca0007fde0ff */
[----:B------:R-:W-:Y:S04]  /*128f0*/  STL [R1+0x1954], R17 ;  /* 0x0019541101007387 */ /* 0x000fe80000100800 */
[----:B----4-:R2:W-:Y:S04]  /*12900*/  STL [R1+0x1f1c], R18 ;  /* 0x001f1c1201007387 */ /* 0x0105e80000100800 */
[----:B0-----:R-:W4:Y:S01]  /*12910*/  LDL.LU R20, [R1+0x2be0] ;  /* 0x002be00001147983 */ /* 0x001f220000300800 */
[----:B------:R-:W-:-:S03]  /*12920*/  @P0 IMAD.MOV.U32 R4, RZ, RZ, R17 ;  /* 0x000000ffff040224 */ /* 0x000fc600078e0011 */
[----:B------:R-:W3:Y:S01]  /*12930*/  LDL.LU R19, [R1+0x2bdc] ;  /* 0x002bdc0001137983 */ /* 0x000ee20000300800 */
[----:B--2---:R-:W-:Y:S02]  /*12940*/  LEA.HI.X.SX32 R18, R37, R12, 0x1, P6 ;  /* 0x0000000c25127211 */ /* 0x004fe400030f0eff */
[----:B------:R-:W-:-:S03]  /*12950*/  IADD3 R51, P6, PT, R36, R13, RZ ;  /* 0x0000000d24337210 */ /* 0x000fc60007fde0ff */
[----:B------:R-:W-:Y:S01]  /*12960*/  STL [R1+0x1944], R18 ;  /* 0x0019441201007387 */ /* 0x000fe20000100800 */
[----:B------:R-:W-:-:S03]  /*12970*/  @P0 IMAD.MOV.U32 R5, RZ, RZ, R18 ;  /* 0x000000ffff050224 */ /* 0x000fc600078e0012 */
[----:B------:R-:W-:Y:S04]  /*12980*/  STL [R1+0x1948], R51 ;  /* 0x0019483301007387 */ /* 0x000fe80000100800 */
[----:B------:R0:W-:Y:S04]  /*12990*/  STL [R1+0x1f18], R58 ;  /* 0x001f183a01007387 */ /* 0x0001e80000100800 */
[----:B------:R2:W3:Y:S01]  /*129a0*/  @P0 LDG.E.U8 R69, desc[UR20][R4.64] ;  /* 0x0000001404450981 */ /* 0x0004e2000c1e1100 */
[----:B0-----:R-:W-:Y:S01]  /*129b0*/  LEA.HI.X.SX32 R58, R36, R12, 0x1, P6 ;  /* 0x0000000c243a7211 */ /* 0x001fe200030f0eff */
[----:B--2---:R-:W-:-:S04]  /*129c0*/  @P0 IMAD.MOV.U32 R4, RZ, RZ, R51 ;  /* 0x000000ffff040224 */ /* 0x004fc800078e0033 */
[----:B------:R-:W-:-:S05]  /*129d0*/  @P0 IMAD.MOV.U32 R5, RZ, RZ, R58 ;  /* 0x000000ffff050224 */ /* 0x000fca00078e003a */
[----:B------:R-:W2:Y:S01]  /*129e0*/  @P0 LDG.E.U8 R11, desc[UR20][R4.64] ;  /* 0x00000014040b0981 */ /* 0x000ea2000c1e1100 */
[----:B------:R-:W-:Y:S01]  /*129f0*/  ISETP.GT.U32.AND P6, PT, R15, R7, PT ;  /* 0x000000070f00720c */ /* 0x000fe20003fc4070 */
[----:B------:R-:W-:Y:S01]  /*12a00*/  IMAD R35, R35, UR5, RZ ;  /* 0x0000000523237c24 */ /* 0x000fe2000f8e02ff */
[----:B------:R-:W-:Y:S01]  /*12a10*/  SEL R34, R14, R34, !P1 ;  /* 0x000000220e227207 */ /* 0x000fe20004800000 */
[----:B------:R-:W-:Y:S01]  /*12a20*/  STL [R1+0xf2c], R58 ;  /* 0x000f2c3a01007387 */ /* 0x000fe20000100800 */
[----:B------:R-:W-:Y:S01]  /*12a30*/  PRMT R9, RZ, 0x7610, R9 ;  /* 0x00007610ff097816 */ /* 0x000fe20000000009 */
[----:B------:R-:W0:Y:S02]  /*12a40*/  LDCU UR5, c[0x0][0x3b0] ;  /* 0x00007600ff0577ac */ /* 0x000e240008000800 */
[----:B------:R-:W3:Y:S04]  /*12a50*/  LDL.LU R18, [R1+0x2bd8] ;  /* 0x002bd80001127983 */ /* 0x000ee80000300800 */
[----:B------:R-:W3:Y:S02]  /*12a60*/  LDL.LU R17, [R1+0x2bd4] ;  /* 0x002bd40001117983 */ /* 0x000ee40000300800 */
[----:B------:R-:W-:-:S02]  /*12a70*/  @!P6 IMAD.IADD R7, R7, 0x1, -R15 ;  /* 0x000000010707e824 */ /* 0x000fc400078e0a0f */
[----:B------:R-:W-:Y:S01]  /*12a80*/  IMAD R34, R34, UR6, RZ ;  /* 0x0000000622227c24 */ /* 0x000fe2000f8e02ff */
[----:B------:R-:W-:Y:S01]  /*12a90*/  PRMT R10, RZ, 0x7610, R10 ;  /* 0x00007610ff0a7816 */ /* 0x000fe2000000000a */
[----:B------:R-:W0:Y:S01]  /*12aa0*/  LDCU UR6, c[0x0][0x3b0] ;  /* 0x00007600ff0677ac */ /* 0x000e220008000800 */
[----:B--2---:R2:W-:Y:S02]  /*12ab0*/  STL [R1+0x1f10], R11 ;  /* 0x001f100b01007387 */ /* 0x0045e40000100800 */
[----:B--2---:R-:W-:-:S04]  /*12ac0*/  IADD3 R11, P6, PT, R35, R13, RZ ;  /* 0x0000000d230b7210 */ /* 0x004fc80007fde0ff */
[----:B------:R-:W-:Y:S01]  /*12ad0*/  LEA.HI.X.SX32 R58, R35, R12, 0x1, P6 ;  /* 0x0000000c233a7211 */ /* 0x000fe200030f0eff */
[----:B------:R-:W-:Y:S01]  /*12ae0*/  @P0 IMAD.MOV.U32 R4, RZ, RZ, R11 ;  /* 0x000000ffff040224 */ /* 0x000fe200078e000b */
[----:B------:R-:W-:-:S03]  /*12af0*/  IADD3 R51, P6, PT, R34, R13, RZ ;  /* 0x0000000d22337210 */ /* 0x000fc60007fde0ff */
[----:B------:R-:W-:-:S05]  /*12b00*/  @P0 IMAD.MOV.U32 R5, RZ, RZ, R58 ;  /* 0x000000ffff050224 */ /* 0x000fca00078e003a */
[----:B------:R2:W4:Y:S02]  /*12b10*/  @P0 LDG.E.U8 R9, desc[UR20][R4.64] ;  /* 0x0000001404090981 */ /* 0x000524000c1e1100 */
[----:B--2---:R-:W-:Y:S01]  /*12b20*/  LEA.HI.X.SX32 R5, R34, R12, 0x1, P6 ;  /* 0x0000000c22057211 */ /* 0x004fe200030f0eff */
[----:B------:R-:W-:-:S05]  /*12b30*/  @P0 IMAD.MOV.U32 R4, RZ, RZ, R51 ;  /* 0x000000ffff040224 */ /* 0x000fca00078e0033 */
[----:B------:R2:W4:Y:S01]  /*12b40*/  @P0 LDG.E.U8 R10, desc[UR20][R4.64] ;  /* 0x00000014040a0981 */ /* 0x000522000c1e1100 */
[C---:B------:R-:W-:Y:S02]  /*12b50*/  SEL R33, R14.reuse, R33, !P1 ;  /* 0x000000210e217207 */ /* 0x040fe40004800000 */
[----:B------:R-:W-:-:S03]  /*12b60*/  SEL R32, R14, R32, !P1 ;  /* 0x000000200e207207 */ /* 0x000fc60004800000 */
[----:B-1----:R-:W-:Y:S01]  /*12b70*/  IMAD R33, R33, UR13, RZ ;  /* 0x0000000d21217c24 */ /* 0x002fe2000f8e02ff */
[----:B------:R-:W-:Y:S01]  /*12b80*/  STL [R1+0xf34], R11 ;  /* 0x000f340b01007387 */ /* 0x000fe20000100800 */
[----:B---3--:R-:W-:Y:S01]  /*12b90*/  IMAD R32, R32, UR15, RZ ;  /* 0x0000000f20207c24 */ /* 0x008fe2000f8e02ff */
[----:B------:R-:W-:Y:S01]  /*12ba0*/  PRMT R45, RZ, 0x7610, R45 ;  /* 0x00007610ff2d7816 */ /* 0x000fe2000000002d */
[----:B------:R-:W1:Y:S01]  /*12bb0*/  LDCU UR13, c[0x0][0x3b0] ;  /* 0x00007600ff0d77ac */ /* 0x000e620008000800 */
[----:B------:R3:W-:Y:S01]  /*12bc0*/  STL [R1+0xf30], R58 ;  /* 0x000f303a01007387 */ /* 0x0007e20000100800 */
[----:B------:R-:W-:Y:S02]  /*12bd0*/  SEL R31, R14, R31, !P1 ;  /* 0x0000001f0e1f7207 */ /* 0x000fe40004800000 */
[----:B------:R-:W-:Y:S01]  /*12be0*/  PRMT R8, RZ, 0x7610, R8 ;  /* 0x00007610ff087816 */ /* 0x000fe20000000008 */
[----:B------:R0:W-:Y:S01]  /*12bf0*/  STL [R1+0x1f14], R69 ;  /* 0x001f144501007387 */ /* 0x0001e20000100800 */
[----:B------:R-:W-:Y:S01]  /*12c00*/  PRMT R46, RZ, 0x7610, R46 ;  /* 0x00007610ff2e7816 */ /* 0x000fe2000000002e */
[----:B------:R-:W1:Y:S01]  /*12c10*/  LDCU UR15, c[0x0][0x3b0] ;  /* 0x00007600ff0f77ac */ /* 0x000e620008000800 */
[C---:B---3--:R-:W-:Y:S01]  /*12c20*/  IADD3 R58, P6, PT, R33.reuse, R13, RZ ;  /* 0x0000000d213a7210 */ /* 0x048fe20007fde0ff */
[----:B0-----:R-:W3:Y:S03]  /*12c30*/  LDL R69, [R1+0x1fac] ;  /* 0x001fac0001457983 */ /* 0x001ee60000100800 */
[----:B------:R-:W-:Y:S01]  /*12c40*/  LEA.HI.X.SX32 R11, R33, R12, 0x1, P6 ;  /* 0x0000000c210b7211 */ /* 0x000fe200030f0eff */
[----:B------:R-:W-:Y:S04]  /*12c50*/  STL [R1+0x193c], R51 ;  /* 0x00193c3301007387 */ /* 0x000fe80000100800 */
[----:B------:R0:W-:Y:S01]  /*12c60*/  STL [R1+0xf38], R5 ;  /* 0x000f380501007387 */ /* 0x0001e20000100800 */
[----:B--2---:R-:W-:-:S03]  /*12c70*/  @P0 IMAD.MOV.U32 R4, RZ, RZ, R58 ;  /* 0x000000ffff040224 */ /* 0x004fc600078e003a */
[----:B------:R-:W-:Y:S01]  /*12c80*/  STL [R1+0x1934], R58 ;  /* 0x0019343a01007387 */ /* 0x000fe20000100800 */
[----:B0-----:R-:W-:-:S05]  /*12c90*/  @P0 IMAD.MOV.U32 R5, RZ, RZ, R11 ;  /* 0x000000ffff050224 */ /* 0x001fca00078e000b */
[----:B------:R0:W2:Y:S01]  /*12ca0*/  @P0 LDG.E.U8 R45, desc[UR20][R4.64] ;  /* 0x00000014042d0981 */ /* 0x0000a2000c1e1100 */
[----:B------:R-:W-:Y:S01]  /*12cb0*/  IMAD R31, R31, UR5, RZ ;  /* 0x000000051f1f7c24 */ /* 0x000fe2000f8e02ff */
[----:B------:R-:W-:Y:S01]  /*12cc0*/  SEL R30, R14, R30, !P1 ;  /* 0x0000001e0e1e7207 */ /* 0x000fe20004800000 */
[----:B------:R-:W0:Y:S01]  /*12cd0*/  LDCU UR5, c[0x0][0x3b0] ;  /* 0x00007600ff0577ac */ /* 0x000e220008000800 */
[----:B----4-:R4:W-:Y:S04]  /*12ce0*/  STL [R1+0x1e84], R9 ;  /* 0x001e840901007387 */ /* 0x0109e80000100800 */
[----:B------:R0:W-:Y:S01]  /*12cf0*/  STL [R1+0xf3c], R11 ;  /* 0x000f3c0b01007387 */ /* 0x0001e20000100800 */
[----:B----4-:R-:W-:-:S05]  /*12d00*/  IADD3 R9, P6, PT, R32, R13, RZ ;  /* 0x0000000d20097210 */ /* 0x010fca0007fde0ff */
[----:B------:R-:W-:Y:S04]  /*12d10*/  STL [R1+0x1938], R9 ;  /* 0x0019380901007387 */ /* 0x000fe80000100800 */
[----:B------:R4:W-:Y:S01]  /*12d20*/  STL [R1+0x1e64], R10 ;  /* 0x001e640a01007387 */ /* 0x0009e20000100800 */
[----:B0-----:R-:W-:Y:S02]  /*12d30*/  @P0 IMAD.MOV.U32 R4, RZ, RZ, R9 ;  /* 0x000000ffff040224 */ /* 0x001fe400078e0009 */
[----:B------:R-:W-:Y:S01]  /*12d40*/  IMAD R30, R30, UR16, RZ ;  /* 0x000000101e1e7c24 */ /* 0x000fe2000f8e02ff */
[----:B------:R-:W3:Y:S01]  /*12d50*/  LDL.LU R11, [R1+0x2bd0] ;  /* 0x002bd000010b7983 */ /* 0x000ee20000300800 */
[----:B------:R-:W-:Y:S01]  /*12d60*/  PRMT R3, RZ, 0x7610, R3 ;  /* 0x00007610ff037816 */ /* 0x000fe20000000003 */
[----:B------:R-:W0:Y:S01]  /*12d70*/  LDCU UR16, c[0x0][0x3b0] ;  /* 0x00007600ff1077ac */ /* 0x000e220008000800 */
[----:B----4-:R-:W-:-:S05]  /*12d80*/  LEA.HI.X.SX32 R10, R32, R12, 0x1, P6 ;  /* 0x0000000c200a7211 */ /* 0x010fca00030f0eff */
[----:B------:R-:W-:Y:S01]  /*12d90*/  @P0 IMAD.MOV.U32 R5, RZ, RZ, R10 ;  /* 0x000000ffff050224 */ /* 0x000fe200078e000a */
[----:B------:R-:W-:-:S04]  /*12da0*/  IADD3 R51, P6, PT, R31, R13, RZ ;  /* 0x0000000d1f337210 */ /* 0x000fc80007fde0ff */
[----:B------:R4:W3:Y:S01]  /*12db0*/  @P0 LDG.E.U8 R8, desc[UR20][R4.64] ;  /* 0x0000001404080981 */ /* 0x0008e2000c1e1100 */
[----:B------:R-:W-:Y:S01]  /*12dc0*/  LEA.HI.X.SX32 R58, R31, R12, 0x1, P6 ;  /* 0x0000000c1f3a7211 */ /* 0x000fe200030f0eff */
[----:B----4-:R-:W-:-:S04]  /*12dd0*/  @P0 IMAD.MOV.U32 R4, RZ, RZ, R51 ;  /* 0x000000ffff040224 */ /* 0x010fc800078e0033 */
[----:B------:R-:W-:-:S05]  /*12de0*/  @P0 IMAD.MOV.U32 R5, RZ, RZ, R58 ;  /* 0x000000ffff050224 */ /* 0x000fca00078e003a */
[----:B------:R4:W3:Y:S04]  /*12df0*/  @P0 LDG.E.U8 R46, desc[UR20][R4.64] ;  /* 0x00000014042e0981 */ /* 0x0008e8000c1e1100 */
[----:B------:R0:W-:Y:S04]  /*12e00*/  STL [R1+0x192c], R10 ;  /* 0x00192c0a01007387 */ /* 0x0001e80000100800 */
[----:B------:R-:W-:Y:S04]  /*12e10*/  STL [R1+0x1930], R51 ;  /* 0x0019303301007387 */ /* 0x000fe80000100800 */
[----:B--2---:R2:W-:Y:S01]  /*12e20*/  STL [R1+0x1f04], R45 ;  /* 0x001f042d01007387 */ /* 0x0045e20000100800 */
[----:B------:R-:W-:-:S03]  /*12e30*/  SEL R29, R14, R29, !P1 ;  /* 0x0000001d0e1d7207 */ /* 0x000fc60004800000 */
[----:B0-----:R-:W3:Y:S04]  /*12e40*/  LDL.LU R10, [R1+0x2bcc] ;  /* 0x002bcc00010a7983 */ /* 0x001ee80000300800 */
[----:B------:R-:W3:Y:S01]  /*12e50*/  LDL.LU R9, [R1+0x2bc8] ;  /* 0x002bc80001097983 */ /* 0x000ee20000300800 */
[----:B--2---:R-:W-:-:S04]  /*12e60*/  IADD3 R45, P6, PT, R30, R13, RZ ;  /* 0x0000000d1e2d7210 */ /* 0x004fc80007fde0ff */
[----:B------:R-:W-:Y:S02]  /*12e70*/  LEA.HI.X.SX32 R30, R30, R12, 0x1, P6 ;  /* 0x0000000c1e1e7211 */ /* 0x000fe400030f0eff */
[----:B---3--:R-:W-:Y:S01]  /*12e80*/  ISETP.GE.AND P6, PT, R69, RZ, PT ;  /* 0x000000ff4500720c */ /* 0x008fe20003fc6270 */
[----:B----4-:R-:W-:Y:S02]  /*12e90*/  @P0 IMAD.MOV.U32 R4, RZ, RZ, R45 ;  /* 0x000000ffff040224 */ /* 0x010fe400078e002d */
[----:B------:R-:W-:-:S05]  /*12ea0*/  @P0 IMAD.MOV.U32 R5, RZ, RZ, R30 ;  /* 0x000000ffff050224 */ /* 0x000fca00078e001e */
[----:B------:R0:W2:Y:S02]  /*12eb0*/  @P0 LDG.E.U8 R3, desc[UR20][R4.64] ;  /* 0x0000001404030981 */ /* 0x0000a4000c1e1100 */
[----:B0-----:R-:W-:Y:S01]  /*12ec0*/  IMAD R5, R29, UR5, RZ ;  /* 0x000000051d057c24 */ /* 0x001fe2000f8e02ff */
[----:B------:R-:W-:Y:S01]  /*12ed0*/  SEL R4, R14, R27, !P1 ;  /* 0x0000001b0e047207 */ /* 0x000fe20004800000 */
[----:B------:R-:W0:Y:S04]  /*12ee0*/  LDCU UR5, c[0x0][0x3b0] ;  /* 0x00007600ff0577ac */ /* 0x000e280008000800 */
[----:B------:R-:W-:Y:S01]  /*12ef0*/  IMAD R4, R4, UR6, RZ ;  /* 0x0000000604047c24 */ /* 0x000fe2000f8e02ff */
[----:B------:R-:W-:Y:S01]  /*12f00*/  PRMT R6, RZ, 0x7610, R6 ;  /* 0x00007610ff067816 */ /* 0x000fe20000000006 */
[----:B------:R-:W3:Y:S01]  /*12f10*/  LDCU UR6, c[0x0][0x3b0] ;  /* 0x00007600ff0677ac */ /* 0x000ee20008000800 */
[----:B------:R4:W-:Y:S04]  /*12f20*/  STL [R1+0x1f00], R8 ;  /* 0x001f000801007387 */ /* 0x0009e80000100800 */
[----:B----4-:R-:W4:Y:S04]  /*12f30*/  LDL.LU R8, [R1+0x2bc4] ;  /* 0x002bc40001087983 */ /* 0x010f280000300800 */
[----:B------:R-:W-:Y:S04]  /*12f40*/  STL [R1+0xf40], R58 ;  /* 0x000f403a01007387 */ /* 0x000fe80000100800 */
[----:B------:R-:W-:Y:S04]  /*12f50*/  STL [R1+0x1928], R45 ;  /* 0x0019282d01007387 */ /* 0x000fe80000100800 */
[----:B------:R0:W-:Y:S04]  /*12f60*/  STL [R1+0xf44], R30 ;  /* 0x000f441e01007387 */ /* 0x0001e80000100800 */
[----:B------:R-:W3:Y:S01]  /*12f70*/  LDL.LU R69, [R1+0x2c] ;  /* 0x00002c0001457983 */ /* 0x000ee20000300800 */
[----:B0-----:R-:W-:-:S04]  /*12f80*/  IMAD.MOV.U32 R30, RZ, RZ, R7 ;  /* 0x000000ffff1e7224 */ /* 0x001fc800078e0007 */
[----:B------:R-:W-:Y:S01]  /*12f90*/  @!P6 IMAD.MOV R30, RZ, RZ, -R30 ;  /* 0x000000ffff1ee224 */ /* 0x000fe200078e0a1e */
[----:B------:R-:W-:-:S05]  /*12fa0*/  IADD3 R45, P6, PT, R5, R13, RZ ;  /* 0x0000000d052d7210 */ /* 0x000fca0007fde0ff */
[----:B------:R-:W-:Y:S04]  /*12fb0*/  STL [R1+0xf4c], R45 ;  /* 0x000f4c2d01007387 */ /* 0x000fe80000100800 */
[----:B------:R0:W-:Y:S02]  /*12fc0*/  STL [R1+0x1efc], R46 ;  /* 0x001efc2e01007387 */ /* 0x0001e40000100800 */
[----:B0-----:R-:W-:Y:S02]  /*12fd0*/  LEA.HI.X.SX32 R46, R5, R12, 0x1, P6 ;  /* 0x0000000c052e7211 */ /* 0x001fe400030f0eff */
[----:B------:R-:W-:-:S03]  /*12fe0*/  IADD3 R58, P6, PT, R4, R13, RZ ;  /* 0x0000000d043a7210 */ /* 0x000fc60007fde0ff */
[----:B------:R-:W-:Y:S01]  /*12ff0*/  @P0 IMAD.MOV.U32 R5, RZ, RZ, R46 ;  /* 0x000000ffff050224 */ /* 0x000fe200078e002e */
[----:B------:R-:W-:Y:S01]  /*13000*/  LEA.HI.X.SX32 R7, R4, R12, 0x1, P6 ;  /* 0x0000000c04077211 */ /* 0x000fe200030f0eff */
[----:B------:R-:W-:-:S05]  /*13010*/  @P0 IMAD.MOV.U32 R4, RZ, RZ, R45 ;  /* 0x000000ffff040224 */ /* 0x000fca00078e002d */
[----:B------:R0:W3:Y:S01]  /*13020*/  @P0 LDG.E.U8 R6, desc[UR20][R4.64] ;  /* 0x0000001404060981 */ /* 0x0000e2000c1e1100 */
[----:B------:R-:W-:-:S03]  /*13030*/  SEL R27, R14, R28, !P1 ;  /* 0x0000001c0e1b7207 */ /* 0x000fc60004800000 */
[----:B------:R-:W-:Y:S02]  /*13040*/  STL [R1+0xf48], R46 ;  /* 0x000f482e01007387 */ /* 0x000fe40000100800 */
[----:B-1----:R-:W-:Y:S01]  /*13050*/  IMAD R27, R27, UR13, RZ ;  /* 0x0000000d1b1b7c24 */ /* 0x002fe2000f8e02ff */
[----:B------:R-:W-:Y:S01]  /*13060*/  PRMT R49, RZ, 0x7610, R49 ;  /* 0x00007610ff317816 */ /* 0x000fe20000000031 */
[----:B------:R-:W-:Y:S01]  /*13070*/  STL [R1+0x1920], R58 ;  /* 0x0019203a01007387 */ /* 0x000fe20000100800 */
[----:B------:R-:W-:Y:S01]  /*13080*/  PRMT R53, RZ, 0x7610, R53 ;  /* 0x00007610ff357816 */ /* 0x000fe20000000035 */
[----:B0-----:R-:W-:Y:S01]  /*13090*/  @P0 IMAD.MOV.U32 R4, RZ, RZ, R58 ;  /* 0x000000ffff040224 */ /* 0x001fe200078e003a */
[C---:B------:R-:W-:Y:S01]  /*130a0*/  SEL R26, R14.reuse, R26, !P1 ;  /* 0x0000001a0e1a7207 */ /* 0x040fe20004800000 */
[----:B--2---:R0:W-:Y:S01]  /*130b0*/  STL [R1+0x1ef8], R3 ;  /* 0x001ef80301007387 */ /* 0x0041e20000100800 */
[----:B------:R-:W-:Y:S01]  /*130c0*/  @P0 IMAD.MOV.U32 R5, RZ, RZ, R7 ;  /* 0x000000ffff050224 */ /* 0x000fe200078e0007 */
[----:B------:R-:W-:Y:S01]  /*130d0*/  SEL R25, R14, R25, !P1 ;  /* 0x000000190e197207 */ /* 0x000fe20004800000 */
[----:B------:R-:W1:Y:S01]  /*130e0*/  LDCU UR13, c[0x0][0x3b0] ;  /* 0x00007600ff0d77ac */ /* 0x000e620008000800 */
[----:B------:R-:W-:Y:S04]  /*130f0*/  STL [R1+0x191c], R7 ;  /* 0x00191c0701007387 */ /* 0x000fe80000100800 */
[----:B------:R2:W4:Y:S01]  /*13100*/  @P0 LDG.E.U8 R49, desc[UR20][R4.64] ;  /* 0x0000001404310981 */ /* 0x000522000c1e1100 */
[----:B0-----:R-:W-:-:S05]  /*13110*/  IADD3 R3, P6, PT, R27, R13, RZ ;  /* 0x0000000d1b037210 */ /* 0x001fca0007fde0ff */
[----:B------:R-:W-:Y:S01]  /*13120*/  STL [R1+0x1924], R3 ;  /* 0x0019240301007387 */ /* 0x000fe20000100800 */
[----:B--2---:R-:W-:-:S03]  /*13130*/  @P0 IMAD.MOV.U32 R4, RZ, RZ, R3 ;  /* 0x000000ffff040224 */ /* 0x004fc600078e0003 */
[----:B---3--:R0:W-:Y:S02]  /*13140*/  STL [R1+0x1ef0], R6 ;  /* 0x001ef00601007387 */ /* 0x0081e40000100800 */
[----:B0-----:R-:W-:-:S05]  /*13150*/  LEA.HI.X.SX32 R6, R27, R12, 0x1, P6 ;  /* 0x0000000c1b067211 */ /* 0x001fca00030f0eff */
[----:B------:R-:W-:-:S05]  /*13160*/  @P0 IMAD.MOV.U32 R5, RZ, RZ, R6 ;  /* 0x000000ffff050224 */ /* 0x000fca00078e0006 */
[----:B------:R0:W2:Y:S01]  /*13170*/  @P0 LDG.E.U8 R53, desc[UR20][R4.64] ;  /* 0x0000001404350981 */ /* 0x0000a2000c1e1100 */
[----:B------:R-:W-:Y:S01]  /*13180*/  IMAD R26, R26, UR15, RZ ;  /* 0x0000000f1a1a7c24 */ /* 0x000fe2000f8e02ff */
[----:B------:R-:W-:Y:S01]  /*13190*/  SEL R24, R14, R24, !P1 ;  /* 0x000000180e187207 */ /* 0x000fe20004800000 */
[----:B------:R-:W-:Y:S01]  /*131a0*/  IMAD R25, R25, UR5, RZ ;  /* 0x0000000519197c24 */ /* 0x000fe2000f8e02ff */
[----:B------:R3:W-:Y:S01]  /*131b0*/  STL [R1+0xf50], R6 ;  /* 0x000f500601007387 */ /* 0x0007e20000100800 */
[----:B------:R-:W-:Y:S01]  /*131c0*/  PRMT R48, RZ, 0x7610, R48 ;  /* 0x00007610ff307816 */ /* 0x000fe20000000030 */
[----:B------:R-:W1:Y:S01]  /*131d0*/  LDCU UR5, c[0x0][0x3b0] ;  /* 0x00007600ff0577ac */ /* 0x000e620008000800 */
[C---:B------:R-:W-:Y:S02]  /*131e0*/  IADD3 R46, P6, PT, R26.reuse, R13, RZ ;  /* 0x0000000d1a2e7210 */ /* 0x040fe40007fde0ff */
[----:B------:R-:W-:Y:S01]  /*131f0*/  PRMT R52, RZ, 0x7610, R52 ;  /* 0x00007610ff347816 */ /* 0x000fe20000000034 */
[----:B------:R-:W1:Y:S01]  /*13200*/  LDCU UR15, c[0x0][0x3b0] ;  /* 0x00007600ff0f77ac */ /* 0x000e620008000800 */
[----:B------:R-:W-:-:S02]  /*13210*/  LEA.HI.X.SX32 R45, R26, R12, 0x1, P6 ;  /* 0x0000000c1a2d7211 */ /* 0x000fc400030f0eff */
[C---:B------:R-:W-:Y:S01]  /*13220*/  IADD3 R51, P6, PT, R25.reuse, R13, RZ ;  /* 0x0000000d19337210 */ /* 0x040fe20007fde0ff */
[----:B------:R-:W-:Y:S01]  /*13230*/  STL [R1+0x1914], R46 ;  /* 0x0019142e01007387 */ /* 0x000fe20000100800 */
[----:B------:R-:W-:Y:S01]  /*13240*/  IMAD R24, R24, UR6, RZ ;  /* 0x0000000618187c24 */ /* 0x000fe2000f8e02ff */
[----:B------:R-:W-:Y:S01]  /*13250*/  PRMT R56, RZ, 0x7610, R56 ;  /* 0x00007610ff387816 */ /* 0x000fe20000000038 */
[----:B0-----:R-:W-:Y:S01]  /*13260*/  @P0 IMAD.MOV.U32 R4, RZ, RZ, R46 ;  /* 0x000000ffff040224 */ /* 0x001fe200078e002e */
[----:B------:R-:W2:Y:S01]  /*13270*/  LDL.LU R7, [R1+0x2bc0] ;  /* 0x002bc00001077983 */ /* 0x000ea20000300800 */
[----:B------:R-:W-:Y:S01]  /*13280*/  @P0 IMAD.MOV.U32 R5, RZ, RZ, R45 ;  /* 0x000000ffff050224 */ /* 0x000fe200078e002d */
[----:B------:R-:W0:Y:S02]  /*13290*/  LDCU UR6, c[0x0][0x3b0] ;  /* 0x00007600ff0677ac */ /* 0x000e240008000800 */
[----:B------:R-:W-:Y:S04]  /*132a0*/  STL [R1+0xf54], R45 ;  /* 0x000f542d01007387 */ /* 0x000fe80000100800 */
[----:B------:R-:W-:Y:S04]  /*132b0*/  STL [R1+0x1918], R51 ;  /* 0x0019183301007387 */ /* 0x000fe80000100800 */
[----:B----4-:R4:W-:Y:S04]  /*132c0*/  STL [R1+0x1eec], R49 ;  /* 0x001eec3101007387 */ /* 0x0109e80000100800 */
[----:B---3--:R-:W3:Y:S04]  /*132d0*/  LDL.LU R6, [R1+0x2bbc] ;  /* 0x002bbc0001067983 */ /* 0x008ee80000300800 */
[----:B------:R-:W3:Y:S01]  /*132e0*/  LDL.LU R3, [R1+0x2bb8] ;  /* 0x002bb80001037983 */ /* 0x000ee20000300800 */
[----:B----4-:R-:W-:-:S02]  /*132f0*/  LEA.HI.X.SX32 R49, R25, R12, 0x1, P6 ;  /* 0x0000000c19317211 */ /* 0x010fc400030f0eff */
[----:B------:R-:W-:Y:S01]  /*13300*/  IADD3 R58, P6, PT, R24, R13, RZ ;  /* 0x0000000d183a7210 */ /* 0x000fe20007fde0ff */
[----:B------:R4:W3:Y:S04]  /*13310*/  @P0 LDG.E.U8 R48, desc[UR20][R4.64] ;  /* 0x0000001404300981 */ /* 0x0008e8000c1e1100 */
[----:B------:R-:W-:Y:S04]  /*13320*/  STL [R1+0xf58], R49 ;  /* 0x000f583101007387 */ /* 0x000fe80000100800 */
[----:B------:R-:W-:Y:S01]  /*13330*/  STL [R1+0x185c], R58 ;  /* 0x00185c3a01007387 */ /* 0x000fe20000100800 */
[----:B----4-:R-:W-:-:S02]  /*13340*/  @P0 IMAD.MOV.U32 R4, RZ, RZ, R51 ;  /* 0x000000ffff040224 */ /* 0x010fc400078e0033 */
[----:B------:R-:W-:-:S05]  /*13350*/  @P0 IMAD.MOV.U32 R5, RZ, RZ, R49 ;  /* 0x000000ffff050224 */ /* 0x000fca00078e0031 */
[----:B------:R4:W3:Y:S02]  /*13360*/  @P0 LDG.E.U8 R52, desc[UR20][R4.64] ;  /* 0x0000001404340981 */ /* 0x0008e4000c1e1100 */
[----:B----4-:R-:W-:Y:S02]  /*13370*/  @P0 IMAD.MOV.U32 R4, RZ, RZ, R58 ;  /* 0x000000ffff040224 */ /* 0x010fe400078e003a */
[----:B--2---:R2:W-:Y:S02]  /*13380*/  STL [R1+0x1df8], R53 ;  /* 0x001df83501007387 */ /* 0x0045e40000100800 */
[----:B--2---:R-:W-:-:S05]  /*13390*/  LEA.HI.X.SX32 R53, R24, R12, 0x1, P6 ;  /* 0x0000000c18357211 */ /* 0x004fca00030f0eff */
[----:B------:R-:W-:-:S05]  /*133a0*/  @P0 IMAD.MOV.U32 R5, RZ, RZ, R53 ;  /* 0x000000ffff050224 */ /* 0x000fca00078e0035 */
[----:B------:R2:W4:Y:S01]  /*133b0*/  @P0 LDG.E.U8 R56, desc[UR20][R4.64] ;  /* 0x0000001404380981 */ /* 0x000522000c1e1100 */
[----:B------:R-:W-:Y:S02]  /*133c0*/  ISETP.GT.U32.AND P6, PT, R15, R69, PT ;  /* 0x000000450f00720c */ /* 0x000fe40003fc4070 */
[----:B------:R-:W-:-:S05]  /*133d0*/  SEL R23, R14, R23, !P1 ;  /* 0x000000170e177207 */ /* 0x000fca0004800000 */
[----:B-1----:R-:W-:Y:S01]  /*133e0*/  IMAD R23, R23, UR5, RZ ;  /* 0x0000000517177c24 */ /* 0x002fe2000f8e02ff */
[----:B------:R-:W-:Y:S01]  /*133f0*/  STL [R1+0xf5c], R53 ;  /* 0x000f5c3501007387 */ /* 0x000fe20000100800 */
[----:B------:R-:W-:Y:S01]  /*13400*/  SEL R22, R14, R22, !P1 ;  /* 0x000000160e167207 */ /* 0x000fe20004800000 */
[----:B------:R-:W1:Y:S02]  /*13410*/  LDCU UR5, c[0x0][0x3b0] ;  /* 0x00007600ff0577ac */ /* 0x000e640008000800 */
[----:B------:R-:W4:Y:S01]  /*13420*/  LDL.LU R45, [R1+0x2bb4] ;  /* 0x002bb400012d7983 */ /* 0x000f220000300800 */
[----:B------:R-:W-:Y:S01]  /*13430*/  @!P6 IMAD.IADD R69, R69, 0x1, -R15 ;  /* 0x000000014545e824 */ /* 0x000fe200078e0a0f */
[----:B------:R-:W-:Y:S02]  /*13440*/  IADD3 R58, P6, PT, R23, R13, RZ ;  /* 0x0000000d173a7210 */ /* 0x000fe40007fde0ff */
[----:B------:R-:W4:Y:S01]  /*13450*/  LDL.LU R46, [R1+0x2bb0] ;  /* 0x002bb000012e7983 */ /* 0x000f220000300800 */
[----:B------:R-:W-:-:S02]  /*13460*/  PRMT R57, RZ, 0x7610, R57 ;  /* 0x00007610ff397816 */ /* 0x000fc40000000039 */
[----:B--2---:R-:W-:Y:S01]  /*13470*/  LEA.HI.X.SX32 R5, R23, R12, 0x1, P6 ;  /* 0x0000000c17057211 */ /* 0x004fe200030f0eff */
[----:B------:R-:W-:Y:S01]  /*13480*/  @P0 IMAD.MOV.U32 R4, RZ, RZ, R58 ;  /* 0x000000ffff040224 */ /* 0x000fe200078e003a */
[----:B---3--:R2:W-:Y:S01]  /*13490*/  STL [R1+0x1de8], R48 ;  /* 0x001de83001007387 */ /* 0x0085e20000100800 */
[----:B0-----:R-:W-:Y:S01]  /*134a0*/  IMAD R22, R22, UR6, RZ ;  /* 0x0000000616167c24 */ /* 0x001fe2000f8e02ff */
[----:B------:R-:W-:Y:S01]  /*134b0*/  PRMT R59, RZ, 0x7610, R59 ;  /* 0x00007610ff3b7816 */ /* 0x000fe2000000003b */
[----:B------:R-:W0:Y:S01]  /*134c0*/  LDCU UR6, c[0x0][0x3b0] ;  /* 0x00007600ff0677ac */ /* 0x000e220008000800 */
[----:B------:R3:W4:Y:S04]  /*134d0*/  @P0 LDG.E.U8 R57, desc[UR20][R4.64] ;  /* 0x0000001404390981 */ /* 0x000728000c1e1100 */
[----:B--2---:R-:W2:Y:S04]  /*134e0*/  LDL.LU R48, [R1+0x2bac] ;  /* 0x002bac0001307983 */ /* 0x004ea80000300800 */
[----:B------:R-:W2:Y:S04]  /*134f0*/  LDL.LU R49, [R1+0x2ba8] ;  /* 0x002ba80001317983 */ /* 0x000ea80000300800 */
[----:B------:R-:W2:Y:S04]  /*13500*/  LDL.LU R51, [R1+0x2ba4] ;  /* 0x002ba40001337983 */ /* 0x000ea80000300800 */
[----:B------:R0:W-:Y:S04]  /*13510*/  STL [R1+0x1ee4], R52 ;  /* 0x001ee43401007387 */ /* 0x0001e80000100800 */
[----:B0-----:R-:W2:Y:S04]  /*13520*/  LDL.LU R52, [R1+0x2ba0] ;  /* 0x002ba00001347983 */ /* 0x001ea80000300800 */
[----:B------:R-:W2:Y:S04]  /*13530*/  LDL.LU R53, [R1+0x2b9c] ;  /* 0x002b9c0001357983 */ /* 0x000ea80000300800 */
[----:B------:R-:W-:Y:S04]  /*13540*/  STL [R1+0x190c], R58 ;  /* 0x00190c3a01007387 */ /* 0x000fe80000100800 */
[----:B------:R-:W-:Y:S04]  /*13550*/  STL [R1+0x1908], R5 ;  /* 0x0019080501007387 */ /* 0x000fe80000100800 */
[----:B----4-:R0:W-:Y:S02]  /*13560*/  STL [R1+0x1ee0], R56 ;  /* 0x001ee03801007387 */ /* 0x0101e40000100800 */
[----:B0-----:R-:W-:-:S04]  /*13570*/  IADD3 R56, P6, PT, R22, R13, RZ ;  /* 0x0000000d16387210 */ /* 0x001fc80007fde0ff */
[----:B---3--:R-:W-:Y:S01]  /*13580*/  LEA.HI.X.SX32 R5, R22, R12, 0x1, P6 ;  /* 0x0000000c16057211 */ /* 0x008fe200030f0eff */
[----:B------:R-:W-:-:S05]  /*13590*/  @P0 IMAD.MOV.U32 R4, RZ, RZ, R56 ;  /* 0x000000ffff040224 */ /* 0x000fca00078e0038 */
[----:B------:R0:W3:Y:S01]  /*135a0*/  @P0 LDG.E.U8 R59, desc[UR20][R4.64] ;  /* 0x00000014043b0981 */ /* 0x0000e2000c1e1100 */
[----:B------:R-:W-:-:S05]  /*135b0*/  SEL R21, R14, R21, !P1 ;  /* 0x000000150e157207 */ /* 0x000fca0004800000 */
[----:B------:R-:W-:Y:S01]  /*135c0*/  IMAD R21, R21, UR13, RZ ;  /* 0x0000000d15157c24 */ /* 0x000fe2000f8e02ff */
[----:B------:R4:W-:Y:S01]  /*135d0*/  STL [R1+0x1910], R56 ;  /* 0x0019103801007387 */ /* 0x0009e20000100800 */
[----:B------:R-:W-:Y:S01]  /*135e0*/  SEL R20, R14, R20, !P1 ;  /* 0x000000140e147207 */ /* 0x000fe20004800000 */
[----:B------:R-:W2:Y:S02]  /*135f0*/  LDCU UR13, c[0x0][0x3b0] ;  /* 0x00007600ff0d77ac */ /* 0x000ea40008000800 */
[----:B------:R-:W-:Y:S01]  /*13600*/  IADD3 R58, P6, PT, R21, R13, RZ ;  /* 0x0000000d153a7210 */ /* 0x000fe20007fde0ff */
[----:B------:R-:W-:Y:S04]  /*13610*/  STL [R1+0x18fc], R5 ;  /* 0x0018fc0501007387 */ /* 0x000fe80000100800 */
[----:B------:R-:W-:Y:S04]  /*13620*/  STL [R1+0x1904], R58 ;  /* 0x0019043a01007387 */ /* 0x000fe80000100800 */
[----:B------:R4:W-:Y:S01]  /*13630*/  STL [R1+0x1ed0], R57 ;  /* 0x001ed03901007387 */ /* 0x0009e20000100800 */
[----:B------:R-:W-:Y:S01]  /*13640*/  PRMT R63, RZ, 0x7610, R63 ;  /* 0x00007610ff3f7816 */ /* 0x000fe2000000003f */
[----:B0-----:R-:W-:-:S02]  /*13650*/  @P0 IMAD.MOV.U32 R4, RZ, RZ, R58 ;  /* 0x000000ffff040224 */ /* 0x001fc400078e003a */
[----:B-1----:R-:W-:Y:S01]  /*13660*/  IMAD R20, R20, UR5, RZ ;  /* 0x0000000514147c24 */ /* 0x002fe2000f8e02ff */
[----:B----4-:R-:W4:Y:S01]  /*13670*/  LDL.LU R56, [R1+0x2b98] ;  /* 0x002b980001387983 */ /* 0x010f220000300800 */
[----:B------:R-:W-:Y:S01]  /*13680*/  PRMT R60, RZ, 0x7610, R60 ;  /* 0x00007610ff3c7816 */ /* 0x000fe2000000003c */
[----:B------:R-:W0:Y:S01]  /*13690*/  LDCU UR5, c[0x0][0x3b0] ;  /* 0x00007600ff0577ac */ /* 0x000e220008000800 */
[----:B------:R-:W-:-:S05]  /*136a0*/  LEA.HI.X.SX32 R57, R21, R12, 0x1, P6 ;  /* 0x0000000c15397211 */ /* 0x000fca00030f0eff */
[----:B------:R-:W-:Y:S01]  /*136b0*/  @P0 IMAD.MOV.U32 R5, RZ, RZ, R57 ;  /* 0x000000ffff050224 */ /* 0x000fe200078e0039 */
[----:B------:R1:W-:Y:S04]  /*136c0*/  STL [R1+0x1900], R57 ;  /* 0x0019003901007387 */ /* 0x0003e80000100800 */
[----:B------:R0:W2:Y:S04]  /*136d0*/  @P0 LDG.E.U8 R63, desc[UR20][R4.64] ;  /* 0x00000014043f0981 */ /* 0x0000a8000c1e1100 */
[----:B---3--:R3:W-:Y:S01]  /*136e0*/  STL [R1+0x1ebc], R59 ;  /* 0x001ebc3b01007387 */ /* 0x0087e20000100800 */
[----:B------:R-:W-:-:S03]  /*136f0*/  SEL R19, R14, R19, !P1 ;  /* 0x000000130e137207 */ /* 0x000fc60004800000 */
[----:B-1----:R-:W4:Y:S01]  /*13700*/  LDL.LU R57, [R1+0x2b94] ;  /* 0x002b940001397983 */ /* 0x002f220000300800 */
[----:B---3--:R-:W-:Y:S01]  /*13710*/  IADD3 R59, P6, PT, R20, R13, RZ ;  /* 0x0000000d143b7210 */ /* 0x008fe20007fde0ff */
[----:B------:R-:W-:Y:S02]  /*13720*/  IMAD R19, R19, UR15, RZ ;  /* 0x0000000f13137c24 */ /* 0x000fe4000f8e02ff */
[----:B------:R-:W3:Y:S01]  /*13730*/  LDL.LU R58, [R1+0x2b90] ;  /* 0x002b9000013a7983 */ /* 0x000ee20000300800 */
[----:B------:R-:W-:Y:S01]  /*13740*/  SEL R18, R14, R18, !P1 ;  /* 0x000000120e127207 */ /* 0x000fe20004800000 */
[----:B------:R-:W1:Y:S01]  /*13750*/  LDCU UR15, c[0x0][0x3b0] ;  /* 0x00007600ff0f77ac */ /* 0x000e620008000800 */
[----:B0-----:R-:W-:Y:S01]  /*13760*/  LEA.HI.X.SX32 R5, R20, R12, 0x1, P6 ;  /* 0x0000000c14057211 */ /* 0x001fe200030f0eff */
[----:B------:R-:W-:-:S05]  /*13770*/  @P0 IMAD.MOV.U32 R4, RZ, RZ, R59 ;  /* 0x000000ffff040224 */ /* 0x000fca00078e003b */
[----:B------:R0:W3:Y:S04]  /*13780*/  @P0 LDG.E.U8 R60, desc[UR20][R4.64] ;  /* 0x00000014043c0981 */ /* 0x0000e8000c1e1100 */
[----:B------:R0:W-:Y:S04]  /*13790*/  STL [R1+0x18f8], R59 ;  /* 0x0018f83b01007387 */ /* 0x0001e80000100800 */
[----:B------:R-:W-:Y:S01]  /*137a0*/  STL [R1+0x18f0], R5 ;  /* 0x0018f00501007387 */ /* 0x000fe20000100800 */
[----:B------:R-:W-:Y:S01]  /*137b0*/  PRMT R62, RZ, 0x7610, R62 ;  /* 0x00007610ff3e7816 */ /* 0x000fe2000000003e */
[----:B------:R-:W-:Y:S01]  /*137c0*/  IMAD R18, R18, UR6, RZ ;  /* 0x0000000612127c24 */ /* 0x000fe2000f8e02ff */
[----:B------:R-:W-:Y:S01]  /*137d0*/  PRMT R64, RZ, 0x7610, R64 ;  /* 0x00007610ff407816 */ /* 0x000fe20000000040 */
[----:B------:R-:W1:Y:S01]  /*137e0*/  LDCU UR6, c[0x0][0x3b0] ;  /* 0x00007600ff0677ac */ /* 0x000e620008000800 */
[----:B--2---:R2:W-:Y:S04]  /*137f0*/  STL [R1+0x1eb4], R63 ;  /* 0x001eb43f01007387 */ /* 0x0045e80000100800 */
[----:B0-----:R-:W4:Y:S01]  /*13800*/  LDL.LU R59, [R1+0x2b8c] ;  /* 0x002b8c00013b7983 */ /* 0x001f220000300800 */
[----:B--2---:R-:W-:-:S04]  /*13810*/  IADD3 R63, P6, PT, R19, R13, RZ ;  /* 0x0000000d133f7210 */ /* 0x004fc80007fde0ff */
[----:B------:R-:W-:Y:S01]  /*13820*/  LEA.HI.X.SX32 R5, R19, R12, 0x1, P6 ;  /* 0x0000000c13057211 */ /* 0x000fe200030f0eff */
[----:B------:R-:W-:Y:S01]  /*13830*/  @P0 IMAD.MOV.U32 R4, RZ, RZ, R63 ;  /* 0x000000ffff040224 */ /* 0x000fe200078e003f */
[----:B------:R-:W-:Y:S04]  /*13840*/  STL [R1+0x18f4], R63 ;  /* 0x0018f43f01007387 */ /* 0x000fe80000100800 */
[----:B------:R0:W2:Y:S04]  /*13850*/  @P0 LDG.E.U8 R62, desc[UR20][R4.64] ;  /* 0x00000014043e0981 */ /* 0x0000a8000c1e1100 */
[----:B------:R-:W-:Y:S04]  /*13860*/  STL [R1+0x18e8], R5 ;  /* 0x0018e80501007387 */ /* 0x000fe80000100800 */
[----:B---3--:R3:W-:Y:S02]  /*13870*/  STL [R1+0x1e94], R60 ;  /* 0x001e943c01007387 */ /* 0x0087e40000100800 */
[----:B---3--:R-:W-:-:S04]  /*13880*/  IADD3 R60, P6, PT, R18, R13, RZ ;  /* 0x0000000d123c7210 */ /* 0x008fc80007fde0ff */
[----:B0-----:R-:W-:Y:S01]  /*13890*/  LEA.HI.X.SX32 R5, R18, R12, 0x1, P6 ;  /* 0x0000000c12057211 */ /* 0x001fe200030f0eff */
[----:B------:R-:W-:-:S05]  /*138a0*/  @P0 IMAD.MOV.U32 R4, RZ, RZ, R60 ;  /* 0x000000ffff040224 */ /* 0x000fca00078e003c */
[----:B------:R0:W3:Y:S01]  /*138b0*/  @P0 LDG.E.U8 R64, desc[UR20][R4.64] ;  /* 0x0000001404400981 */ /* 0x0000e2000c1e1100 */
[----:B------:R-:W-:-:S05]  /*138c0*/  SEL R17, R14, R17, !P1 ;  /* 0x000000110e117207 */ /* 0x000fca0004800000 */
[----:B------:R-:W-:Y:S01]  /*138d0*/  IMAD R17, R17, UR13, RZ ;  /* 0x0000000d11117c24 */ /* 0x000fe2000f8e02ff */
[----:B------:R0:W-:Y:S01]  /*138e0*/  STL [R1+0x18ec], R60 ;  /* 0x0018ec3c01007387 */ /* 0x0001e20000100800 */
[----:B------:R-:W-:Y:S01]  /*138f0*/  SEL R11, R14, R11, !P1 ;  /* 0x0000000b0e0b7207 */ /* 0x000fe20004800000 */
[----:B------:R-:W1:Y:S02]  /*13900*/  LDCU UR13, c[0x0][0x3b0] ;  /* 0x00007600ff0d77ac */ /* 0x000e640008000800 */
[----:B------:R-:W-:Y:S01]  /*13910*/  IADD3 R63, P6, PT, R17, R13, RZ ;  /* 0x0000000d113f7210 */ /* 0x000fe20007fde0ff */
[----:B------:R-:W-:Y:S04]  /*13920*/  STL [R1+0x18dc], R5 ;  /* 0x0018dc0501007387 */ /* 0x000fe80000100800 */
[----:B------:R-:W-:Y:S04]  /*13930*/  STL [R1+0x18e4], R63 ;  /* 0x0018e43f01007387 */ /* 0x000fe80000100800 */
[----:B--2---:R2:W-:Y:S01]  /*13940*/  STL [R1+0x1dac], R62 ;  /* 0x001dac3e01007387 */ /* 0x0045e20000100800 */
[----:B------:R-:W-:Y:S01]  /*13950*/  PRMT R65, RZ, 0x7610, R65 ;  /* 0x00007610ff417816 */ /* 0x000fe20000000041 */
[----:B0-----:R-:W-:-:S02]  /*13960*/  @P0 IMAD.MOV.U32 R4, RZ, RZ, R63 ;  /* 0x000000ffff040224 */ /* 0x001fc400078e003f */
[----:B------:R-:W-:Y:S01]  /*13970*/  IMAD R11, R11, UR5, RZ ;  /* 0x000000050b0b7c24 */ /* 0x000fe2000f8e02ff */
[----:B------:R-:W4:Y:S01]  /*13980*/  LDL.LU R60, [R1+0x2b88] ;  /* 0x002b8800013c7983 */ /* 0x000f220000300800 */
[----:B------:R-:W-:Y:S01]  /*13990*/  PRMT R83, RZ, 0x7610, R83 ;  /* 0x00007610ff537816 */ /* 0x000fe20000000053 */
[----:B------:R-:W0:Y:S01]  /*139a0*/  LDCU UR5, c[0x0][0x3b0] ;  /* 0x00007600ff0577ac */ /* 0x000e220008000800 */
[----:B--2---:R-:W-:-:S05]  /*139b0*/  LEA.HI.X.SX32 R62, R17, R12, 0x1, P6 ;  /* 0x0000000c113e7211 */ /* 0x004fca00030f0eff */
[----:B------:R-:W-:Y:S01]  /*139c0*/  @P0 IMAD.MOV.U32 R5, RZ, RZ, R62 ;  /* 0x000000ffff050224 */ /* 0x000fe200078e003e */
[----:B------:R2:W-:Y:S04]  /*139d0*/  STL [R1+0x18e0], R62 ;  /* 0x0018e03e01007387 */ /* 0x0005e80000100800 */
[----:B------:R0:W4:Y:S04]  /*139e0*/  @P0 LDG.E.U8 R65, desc[UR20][R4.64] ;  /* 0x0000001404410981 */ /* 0x000128000c1e1100 */
[----:B---3--:R3:W-:Y:S01]  /*139f0*/  STL [R1+0x1da8], R64 ;  /* 0x001da84001007387 */ /* 0x0087e20000100800 */
[----:B------:R-:W-:-:S03]  /*13a00*/  SEL R10, R14, R10, !P1 ;  /* 0x0000000a0e0a7207 */ /* 0x000fc60004800000 */
[----:B--2---:R-:W2:Y:S01]  /*13a10*/  LDL.LU R62, [R1+0x2b84] ;  /* 0x002b8400013e7983 */ /* 0x004ea20000300800 */
[C---:B---3--:R-:W-:Y:S01]  /*13a20*/  IADD3 R64, P6, PT, R11.reuse, R13, RZ ;  /* 0x0000000d0b407210 */ /* 0x048fe20007fde0ff */
[----:B-1----:R-:W-:Y:S02]  /*13a30*/  IMAD R10, R10, UR6, RZ ;  /* 0x000000060a0a7c24 */ /* 0x002fe4000f8e02ff */
[----:B------:R-:W3:Y:S01]  /*13a40*/  LDL.LU R63, [R1+0x2b80] ;  /* 0x002b8000013f7983 */ /* 0x000ee20000300800 */
[----:B------:R-:W-:Y:S01]  /*13a50*/  SEL R9, R14, R9, !P1 ;  /* 0x000000090e097207 */ /* 0x000fe20004800000 */
[----:B------:R-:W1:Y:S01]  /*13a60*/  LDCU UR6, c[0x0][0x3b0] ;  /* 0x00007600ff0677ac */ /* 0x000e620008000800 */
[----:B0-----:R-:W-:Y:S01]  /*13a70*/  LEA.HI.X.SX32 R5, R11, R12, 0x1, P6 ;  /* 0x0000000c0b057211 */ /* 0x001fe200030f0eff */
[----:B------:R-:W-:-:S05]  /*13a80*/  @P0 IMAD.MOV.U32 R4, RZ, RZ, R64 ;  /* 0x000000ffff040224 */ /* 0x000fca00078e0040 */
[----:B------:R0:W2:Y:S04]  /*13a90*/  @P0 LDG.E.U8 R83, desc[UR20][R4.64] ;  /* 0x0000001404530981 */ /* 0x0000a8000c1e1100 */
[----:B------:R0:W-:Y:S04]  /*13aa0*/  STL [R1+0x18d8], R64 ;  /* 0x0018d84001007387 */ /* 0x0001e80000100800 */
[----:B------:R-:W-:Y:S01]  /*13ab0*/  STL [R1+0x18d0], R5 ;  /* 0x0018d00501007387 */ /* 0x000fe20000100800 */
[----:B------:R-:W-:Y:S01]  /*13ac0*/  PRMT R66, RZ, 0x7610, R66 ;  /* 0x00007610ff427816 */ /* 0x000fe20000000042 */
[----:B------:R-:W-:Y:S01]  /*13ad0*/  IMAD R9, R9, UR13, RZ ;  /* 0x0000000d09097c24 */ /* 0x000fe2000f8e02ff */
[----:B------:R-:W-:Y:S01]  /*13ae0*/  PRMT R67, RZ, 0x7610, R67 ;  /* 0x00007610ff437816 */ /* 0x000fe20000000043 */
[----:B------:R-:W1:Y:S01]  /*13af0*/  LDCU UR13, c[0x0][0x3b0] ;  /* 0x00007600ff0d77ac */ /* 0x000e620008000800 */
[----:B----4-:R4:W-:Y:S04]  /*13b00*/  STL [R1+0x1e60], R65 ;  /* 0x001e604101007387 */ /* 0x0109e80000100800 */
[----:B0-----:R-:W3:Y:S01]  /*13b10*/  LDL.LU R64, [R1+0x2b7c] ;  /* 0x002b7c0001407983 */ /* 0x001ee20000300800 */
[----:B----4-:R-:W-:-:S04]  /*13b20*/  IADD3 R65, P6, PT, R10, R13, RZ ;  /* 0x0000000d0a417210 */ /* 0x010fc80007fde0ff */
[----:B------:R-:W-:Y:S01]  /*13b30*/  LEA.HI.X.SX32 R5, R10, R12, 0x1, P6 ;  /* 0x0000000c0a057211 */ /* 0x000fe200030f0eff */
[----:B------:R-:W-:Y:S01]  /*13b40*/  @P0 IMAD.MOV.U32 R4, RZ, RZ, R65 ;  /* 0x000000ffff040224 */ /* 0x000fe200078e0041 */
[----:B------:R0:W-:Y:S04]  /*13b50*/  STL [R1+0x18d4], R65 ;  /* 0x0018d44101007387 */ /* 0x0001e80000100800 */
[----:B------:R4:W3:Y:S04]  /*13b60*/  @P0 LDG.E.U8 R66, desc[UR20][R4.64] ;  /* 0x0000001404420981 */ /* 0x0008e8000c1e1100 */
[----:B------:R-:W-:Y:S04]  /*13b70*/  STL [R1+0x18c8], R5 ;  /* 0x0018c80501007387 */ /* 0x000fe80000100800 */
[----:B--2---:R2:W-:Y:S01]  /*13b80*/  STL [R1+0x1e3c], R83 ;  /* 0x001e3c5301007387 */ /* 0x0045e20000100800 */
[----:B------:R-:W-:-:S03]  /*13b90*/  SEL R8, R14, R8, !P1 ;  /* 0x000000080e087207 */ /* 0x000fc60004800000 */
[----:B0-----:R-:W3:Y:S01]  /*13ba0*/  LDL.LU R65, [R1+0x2b78] ;  /* 0x002b780001417983 */ /* 0x001ee20000300800 */
[----:B--2---:R-:W-:-:S04]  /*13bb0*/  IADD3 R83, P6, PT, R9, R13, RZ ;  /* 0x0000000d09537210 */ /* 0x004fc80007fde0ff */
[----:B----4-:R-:W-:Y:S01]  /*13bc0*/  LEA.HI.X.SX32 R5, R9, R12, 0x1, P6 ;  /* 0x0000000c09057211 */ /* 0x010fe200030f0eff */
[----:B------:R-:W-:-:S05]  /*13bd0*/  @P0 IMAD.MOV.U32 R4, RZ, RZ, R83 ;  /* 0x000000ffff040224 */ /* 0x000fca00078e0053 */
[----:B------:R0:W2:Y:S01]  /*13be0*/  @P0 LDG.E.U8 R67, desc[UR20][R4.64] ;  /* 0x0000001404430981 */ /* 0x0000a2000c1e1100 */
[----:B------:R-:W-:Y:S01]  /*13bf0*/  IMAD R8, R8, UR5, RZ ;  /* 0x0000000508087c24 */ /* 0x000fe2000f8e02ff */
[----:B------:R-:W-:Y:S01]  /*13c00*/  PRMT R86, RZ, 0x7610, R86 ;  /* 0x00007610ff567816 */ /* 0x000fe20000000056 */
[----:B------:R-:W4:Y:S01]  /*13c10*/  LDCU UR5, c[0x0][0x3b0] ;  /* 0x00007600ff0577ac */ /* 0x000f220008000800 */
[----:B------:R-:W-:Y:S04]  /*13c20*/  STL [R1+0x18cc], R83 ;  /* 0x0018cc5301007387 */ /* 0x000fe80000100800 */
[----:B------:R-:W-:Y:S04]  /*13c30*/  STL [R1+0x18c0], R5 ;  /* 0x0018c00501007387 */ /* 0x000fe80000100800 */
[----:B---3--:R3:W-:Y:S02]  /*13c40*/  STL [R1+0x1e24], R66 ;  /* 0x001e244201007387 */ /* 0x0087e40000100800 */
[----:B---3--:R-:W-:-:S04]  /*13c50*/  IADD3 R66, P6, PT, R8, R13, RZ ;  /* 0x0000000d08427210 */ /* 0x008fc80007fde0ff */
[----:B0-----:R-:W-:Y:S01]  /*13c60*/  LEA.HI.X.SX32 R4, R8, R12, 0x1, P6 ;  /* 0x0000000c08047211 */ /* 0x001fe200030f0eff */
[----:B------:R-:W-:Y:S01]  /*13c70*/  IMAD.MOV.U32 R5, RZ, RZ, R66 ;  /* 0x000000ffff057224 */ /* 0x000fe200078e0042 */
[----:B------:R-:W-:Y:S04]  /*13c80*/  STL [R1+0x18c4], R66 ;  /* 0x0018c44201007387 */ /* 0x000fe80000100800 */
[-C--:B------:R-:W-:Y:S01]  /*13c90*/  @P0 LOP3.LUT R5, R5, R4.reuse, RZ, 0x3c, !PT ;  /* 0x0000000405050212 */ /* 0x080fe200078e3cff */
[----:B--2---:R-:W-:Y:S04]  /*13ca0*/  STL [R1+0x1e10], R67 ;  /* 0x001e104301007387 */ /* 0x004fe80000100800 */
[----:B------:R0:W-:Y:S02]  /*13cb0*/  STL [R1+0x18b0], R4 ;  /* 0x0018b00401007387 */ /* 0x0001e40000100800 */
[----:B0-----:R-:W-:-:S04]  /*13cc0*/  @P0 LOP3.LUT R4, R5, R4, RZ, 0x3c, !PT ;  /* 0x0000000405040212 */ /* 0x001fc800078e3cff */
[----:B------:R-:W-:-:S05]  /*13cd0*/  @P0 LOP3.LUT R5, R5, R4, RZ, 0x3c, !PT ;  /* 0x0000000405050212 */ /* 0x000fca00078e3cff */
[----:B------:R0:W2:Y:S01]  /*13ce0*/  @P0 LDG.E.U8 R86, desc[UR20][R4.64] ;  /* 0x0000001404560981 */ /* 0x0000a2000c1e1100 */
[C---:B------:R-:W-:Y:S02]  /*13cf0*/  SEL R7, R14.reuse, R7, !P1 ;  /* 0x000000070e077207 */ /* 0x040fe40004800000 */
[----:B------:R-:W-:-:S03]  /*13d00*/  SEL R6, R14, R6, !P1 ;  /* 0x000000060e067207 */ /* 0x000fc60004800000 */
[----:B-1----:R-:W-:Y:S01]  /*13d10*/  IMAD R7, R7, UR6, RZ ;  /* 0x0000000607077c24 */ /* 0x002fe2000f8e02ff */
[----:B------:R-:W-:Y:S01]  /*13d20*/  SEL R3, R14, R3, !P1 ;  /* 0x000000030e037207 */ /* 0x000fe20004800000 */
[----:B------:R-:W-:Y:S01]  /*13d30*/  IMAD R6, R6, UR15, RZ ;  /* 0x0000000f06067c24 */ /* 0x000fe2000f8e02ff */
[----:B------:R-:W-:Y:S01]  /*13d40*/  PRMT R93, RZ, 0x7610, R93 ;  /* 0x00007610ff5d7816 */ /* 0x000fe2000000005d */
[----:B------:R-:W1:Y:S01]  /*13d50*/  LDCU UR6, c[0x0][0x3b0] ;  /* 0x00007600ff0677ac */ /* 0x000e620008000800 */
[-C--:B------:R-:W-:Y:S01]  /*13d60*/  IADD3 R67, P6, PT, R7, R13.reuse, RZ ;  /* 0x0000000d07437210 */ /* 0x080fe20007fde0ff */
[----:B------:R-:W-:Y:S01]  /*13d70*/  IMAD R3, R3, UR13, RZ ;  /* 0x0000000d03037c24 */ /* 0x000fe2000f8e02ff */
[----:B------:R-:W-:Y:S01]  /*13d80*/  PRMT R68, RZ, 0x7610, R68 ;  /* 0x00007610ff447816 */ /* 0x000fe20000000044 */
[----:B------:R-:W3:Y:S01]  /*13d90*/  LDCU UR13, c[0x0][0x3b0] ;  /* 0x00007600ff0d77ac */ /* 0x000ee20008000800 */
[----:B------:R-:W-:Y:S02]  /*13da0*/  LEA.HI.X.SX32 R66, R7, R12, 0x1, P6 ;  /* 0x0000000c07427211 */ /* 0x000fe400030f0eff */
[----:B------:R-:W-:Y:S01]  /*13db0*/  IADD3 R83, P6, PT, R6, R13, RZ ;  /* 0x0000000d06537210 */ /* 0x000fe20007fde0ff */
[----:B------:R-:W-:Y:S01]  /*13dc0*/  STL [R1+0x18b8], R67 ;  /* 0x0018b84301007387 */ /* 0x000fe20000100800 */
[----:B0-----:R-:W-:Y:S01]  /*13dd0*/  @P0 IMAD.MOV.U32 R4, RZ, RZ, R67 ;  /* 0x000000ffff040224 */ /* 0x001fe200078e0043 */
[----:B------:R-:W-:Y:S01]  /*13de0*/  PRMT R81, RZ, 0x7610, R81 ;  /* 0x00007610ff517816 */ /* 0x000fe20000000051 */
[----:B------:R-:W0:Y:S01]  /*13df0*/  LDCU UR15, c[0x0][0x3b0] ;  /* 0x00007600ff0f77ac */ /* 0x000e220008000800 */
[----:B------:R0:W-:Y:S01]  /*13e00*/  STL [R1+0x18b4], R66 ;  /* 0x0018b44201007387 */ /* 0x0001e20000100800 */
[----:B------:R-:W-:-:S03]  /*13e10*/  @P0 IMAD.MOV.U32 R5, RZ, RZ, R66 ;  /* 0x000000ffff050224 */ /* 0x000fc600078e0042 */
[----:B------:R-:W-:Y:S04]  /*13e20*/  STL [R1+0x18bc], R83 ;  /* 0x0018bc5301007387 */ /* 0x000fe80000100800 */
[----:B------:R0:W3:Y:S01]  /*13e30*/  @P0 LDG.E.U8 R93, desc[UR20][R4.64] ;  /* 0x00000014045d0981 */ /* 0x0000e2000c1e1100 */
[----:B------:R-:W-:Y:S01]  /*13e40*/  PRMT R7, RZ, 0x7610, R7 ;  /* 0x00007610ff077816 */ /* 0x000fe20000000007 */
[----:B0-----:R-:W-:Y:S02]  /*13e50*/  @P0 IMAD.MOV.U32 R4, RZ, RZ, R83 ;  /* 0x000000ffff040224 */ /* 0x001fe400078e0053 */
[----:B--2---:R0:W-:Y:S04]  /*13e60*/  STL [R1+0x1e0c], R86 ;  /* 0x001e0c5601007387 */ /* 0x0041e80000100800 */
[----:B------:R-:W2:Y:S04]  /*13e70*/  LDL.LU R66, [R1+0x2b74] ;  /* 0x002b740001427983 */ /* 0x000ea80000300800 */
[----:B------:R-:W2:Y:S01]  /*13e80*/  LDL.LU R67, [R1+0x2b70] ;  /* 0x002b700001437983 */ /* 0x000ea20000300800 */
[----:B0-----:R-:W-:-:S02]  /*13e90*/  LEA.HI.X.SX32 R86, R6, R12, 0x1, P6 ;  /* 0x0000000c06567211 */ /* 0x001fc400030f0eff */
[----:B------:R-:W-:-:S03]  /*13ea0*/  IADD3 R8, P6, PT, R3, R13, RZ ;  /* 0x0000000d03087210 */ /* 0x000fc60007fde0ff */
[----:B------:R-:W-:Y:S01]  /*13eb0*/  @P0 IMAD.MOV.U32 R5, RZ, RZ, R86 ;  /* 0x000000ffff050224 */ /* 0x000fe200078e0056 */
[----:B------:R-:W-:-:S04]  /*13ec0*/  LEA.HI.X.SX32 R3, R3, R12, 0x1, P6 ;  /* 0x0000000c03037211 */ /* 0x000fc800030f0eff */
[----:B------:R0:W2:Y:S02]  /*13ed0*/  @P0 LDG.E.U8 R68, desc[UR20][R4.64] ;  /* 0x0000001404440981 */ /* 0x0000a4000c1e1100 */
[----:B0-----:R-:W-:Y:S02]  /*13ee0*/  @P0 IMAD.MOV.U32 R4, RZ, RZ, R8 ;  /* 0x000000ffff040224 */ /* 0x001fe400078e0008 */
[----:B------:R-:W-:-:S05]  /*13ef0*/  @P0 IMAD.MOV.U32 R5, RZ, RZ, R3 ;  /* 0x000000ffff050224 */ /* 0x000fca00078e0003 */
[----:B------:R0:W2:Y:S01]  /*13f00*/  @P0 LDG.E.U8 R7, desc[UR20][R4.64] ;  /* 0x0000001404070981 */ /* 0x0000a2000c1e1100 */
[----:B------:R-:W-:Y:S02]  /*13f10*/  ISETP.GT.U32.AND P6, PT, R15, R69, PT ;  /* 0x000000450f00720c */ /* 0x000fe40003fc4070 */
[----:B------:R-:W-:Y:S01]  /*13f20*/  SEL R6, R14, R45, !P1 ;  /* 0x0000002d0e067207 */ /* 0x000fe20004800000 */
[----:B------:R0:W-:Y:S04]  /*13f30*/  STL [R1+0x18a8], R86 ;  /* 0x0018a85601007387 */ /* 0x0001e80000100800 */
[----:B----4-:R-:W-:Y:S01]  /*13f40*/  IMAD R6, R6, UR5, RZ ;  /* 0x0000000506067c24 */ /* 0x010fe2000f8e02ff */
[----:B------:R-:W-:Y:S01]  /*13f50*/  STL [R1+0x18ac], R8 ;  /* 0x0018ac0801007387 */ /* 0x000fe20000100800 */
[----:B------:R-:W-:Y:S01]  /*13f60*/  PRMT R87, RZ, 0x7610, R87 ;  /* 0x00007610ff577816 */ /* 0x000fe20000000057 */
[----:B------:R-:W4:Y:S03]  /*13f70*/  LDCU UR5, c[0x0][0x3b0] ;  /* 0x00007600ff0577ac */ /* 0x000f260008000800 */
[----:B------:R-:W-:Y:S01]  /*13f80*/  @!P6 IMAD.IADD R69, R69, 0x1, -R15 ;  /* 0x000000014545e824 */ /* 0x000fe200078e0a0f */
[C---:B------:R-:W-:Y:S01]  /*13f90*/  IADD3 R83, P6, PT, R6.reuse, R13, RZ ;  /* 0x0000000d06537210 */ /* 0x040fe20007fde0ff */
[----:B------:R1:W-:Y:S03]  /*13fa0*/  STL [R1+0x18a4], R3 ;  /* 0x0018a40301007387 */ /* 0x0003e60000100800 */
[----:B0-----:R-:W-:Y:S01]  /*13fb0*/  LEA.HI.X.SX32 R86, R6, R12, 0x1, P6 ;  /* 0x0000000c06567211 */ /* 0x001fe200030f0eff */
[----:B------:R-:W-:Y:S01]  /*13fc0*/  STL [R1+0x189c], R83 ;  /* 0x00189c5301007387 */ /* 0x000fe20000100800 */
[----:B-1----:R-:W-:Y:S01]  /*13fd0*/  SEL R3, R14, R46, !P1 ;  /* 0x0000002e0e037207 */ /* 0x002fe20004800000 */
[----:B------:R-:W-:-:S02]  /*13fe0*/  @P0 IMAD.MOV.U32 R4, RZ, RZ, R83 ;  /* 0x000000ffff040224 */ /* 0x000fc400078e0053 */
[----:B------:R-:W-:Y:S02]  /*13ff0*/  @P0 IMAD.MOV.U32 R5, RZ, RZ, R86 ;  /* 0x000000ffff050224 */ /* 0x000fe400078e0056 */
[----:B------:R-:W-:Y:S01]  /*14000*/  IMAD R3, R3, UR6, RZ ;  /* 0x0000000603037c24 */ /* 0x000fe2000f8e02ff */
[----:B------:R-:W-:Y:S01]  /*14010*/  SEL R8, R14, R48, !P1 ;  /* 0x000000300e087207 */ /* 0x000fe20004800000 */
[----:B------:R-:W0:Y:S01]  /*14020*/  LDCU UR6, c[0x0][0x3b0] ;  /* 0x00007600ff0677ac */ /* 0x000e220008000800 */
[----:B------:R1:W4:Y:S04]  /*14030*/  @P0 LDG.E.U8 R81, desc[UR20][R4.64] ;  /* 0x0000001404510981 */ /* 0x000328000c1e1100 */
[----:B--2---:R-:W-:Y:S04]  /*14040*/  STL [R1+0x1d8c], R7 ;  /* 0x001d8c0701007387 */ /* 0x004fe80000100800 */
[----:B------:R-:W-:Y:S04]  /*14050*/  STL [R1+0x1898], R86 ;  /* 0x0018985601007387 */ /* 0x000fe80000100800 */
[----:B------:R2:W-:Y:S02]  /*14060*/  STL [R1+0x1d88], R68 ;  /* 0x001d884401007387 */ /* 0x0005e40000100800 */
[----:B--2---:R-:W-:-:S04]  /*14070*/  IADD3 R68, P6, PT, R3, R13, RZ ;  /* 0x0000000d03447210 */ /* 0x004fc80007fde0ff */
[----:B-1----:R-:W-:Y:S01]  /*14080*/  LEA.HI.X.SX32 R5, R3, R12, 0x1, P6 ;  /* 0x0000000c03057211 */ /* 0x002fe200030f0eff */
[----:B------:R-:W-:-:S05]  /*14090*/  @P0 IMAD.MOV.U32 R4, RZ, RZ, R68 ;  /* 0x000000ffff040224 */ /* 0x000fca00078e0044 */
[----:B------:R1:W2:Y:S01]  /*140a0*/  @P0 LDG.E.U8 R87, desc[UR20][R4.64] ;  /* 0x0000001404570981 */ /* 0x0002a2000c1e1100 */
[----:B---3--:R-:W-:Y:S01]  /*140b0*/  IMAD R8, R8, UR13, RZ ;  /* 0x0000000d08087c24 */ /* 0x008fe2000f8e02ff */
[----:B------:R-:W-:Y:S01]  /*140c0*/  SEL R7, R14, R49, !P1 ;  /* 0x000000310e077207 */ /* 0x000fe20004800000 */
[----:B------:R-:W3:Y:S01]  /*140d0*/  LDCU UR13, c[0x0][0x3b0] ;  /* 0x00007600ff0d77ac */ /* 0x000ee20008000800 */
[----:B------:R0:W-:Y:S03]  /*140e0*/  STL [R1+0x1e00], R93 ;  /* 0x001e005d01007387 */ /* 0x0001e60000100800 */
[----:B------:R-:W-:Y:S01]  /*140f0*/  IMAD R7, R7, UR15, RZ ;  /* 0x0000000f07077c24 */ /* 0x000fe2000f8e02ff */
[----:B------:R-:W3:Y:S01]  /*14100*/  LDL R83, [R1+0x1fb0] ;  /* 0x001fb00001537983 */ /* 0x000ee20000100800 */
[----:B------:R-:W-:Y:S01]  /*14110*/  PRMT R82, RZ, 0x7610, R82 ;  /* 0x00007610ff527816 */ /* 0x000fe20000000052 */
[----:B------:R-:W1:Y:S01]  /*14120*/  LDCU UR15, c[0x0][0x3b0] ;  /* 0x00007600ff0f77ac */ /* 0x000e620008000800 */
[----:B0-----:R-:W-:Y:S01]  /*14130*/  IADD3 R93, P6, PT, R8, R13, RZ ;  /* 0x0000000d085d7210 */ /* 0x001fe20007fde0ff */
[----:B------:R0:W-:Y:S04]  /*14140*/  STL [R1+0x18a0], R68 ;  /* 0x0018a04401007387 */ /* 0x0001e80000100800 */
[----:B------:R-:W-:Y:S04]  /*14150*/  STL [R1+0x1888], R5 ;  /* 0x0018880501007387 */ /* 0x000fe80000100800 */
[----:B------:R-:W-:Y:S04]  /*14160*/  STL [R1+0x1890], R93 ;  /* 0x0018905d01007387 */ /* 0x000fe80000100800 */
[----:B----4-:R4:W-:Y:S01]  /*14170*/  STL [R1+0x1de4], R81 ;  /* 0x001de45101007387 */ /* 0x0109e20000100800 */
[----:B-1----:R-:W-:-:S03]  /*14180*/  @P0 IMAD.MOV.U32 R4, RZ, RZ, R93 ;  /* 0x000000ffff040224 */ /* 0x002fc600078e005d */
[----:B0-----:R-:W3:Y:S01]  /*14190*/  LDL.LU R68, [R1+0x2b6c] ;  /* 0x002b6c0001447983 */ /* 0x001ee20000300800 */
[----:B----4-:R-:W-:Y:S02]  /*141a0*/  LEA.HI.X.SX32 R81, R8, R12, 0x1, P6 ;  /* 0x0000000c08517211 */ /* 0x010fe400030f0eff */
[----:B------:R-:W-:-:S03]  /*141b0*/  IADD3 R86, P6, PT, R7, R13, RZ ;  /* 0x0000000d07567210 */ /* 0x000fc60007fde0ff */
[----:B------:R-:W-:Y:S01]  /*141c0*/  STL [R1+0x188c], R81 ;  /* 0x00188c5101007387 */ /* 0x000fe20000100800 */
[----:B------:R-:W-:-:S03]  /*141d0*/  IMAD.MOV.U32 R5, RZ, RZ, R81 ;  /* 0x000000ffff057224 */ /* 0x000fc600078e0051 */
[----:B------:R-:W-:Y:S01]  /*141e0*/  STL [R1+0x1894], R86 ;  /* 0x0018945601007387 */ /* 0x000fe20000100800 */
[----:B------:R-:W-:-:S03]  /*141f0*/  PRMT R8, RZ, 0x7610, R8 ;  /* 0x00007610ff087816 */ /* 0x000fc60000000008 */
[----:B------:R0:W4:Y:S02]  /*14200*/  @P0 LDG.E.U8 R82, desc[UR20][R4.64] ;  /* 0x0000001404520981 */ /* 0x000124000c1e1100 */
[----:B0-----:R-:W-:Y:S02]  /*14210*/  @P0 IMAD.MOV.U32 R4, RZ, RZ, R86 ;  /* 0x000000ffff040224 */ /* 0x001fe400078e0056 */
[----:B--2---:R0:W-:Y:S02]  /*14220*/  STL [R1+0x1dd4], R87 ;  /* 0x001dd45701007387 */ /* 0x0041e40000100800 */
[----:B0-----:R-:W-:-:S05]  /*14230*/  LEA.HI.X.SX32 R87, R7, R12, 0x1, P6 ;  /* 0x0000000c07577211 */ /* 0x001fca00030f0eff */
[----:B------:R-:W-:-:S05]  /*14240*/  @P0 IMAD.MOV.U32 R5, RZ, RZ, R87 ;  /* 0x000000ffff050224 */ /* 0x000fca00078e0057 */
[----:B------:R0:W2:Y:S01]  /*14250*/  @P0 LDG.E.U8 R8, desc[UR20][R4.64] ;  /* 0x0000001404080981 */ /* 0x0000a2000c1e1100 */
[C---:B------:R-:W-:Y:S02]  /*14260*/  SEL R6, R14.reuse, R51, !P1 ;  /* 0x000000330e067207 */ /* 0x040fe40004800000 */
[----:B------:R-:W-:-:S03]  /*14270*/  SEL R3, R14, R52, !P1 ;  /* 0x000000340e037207 */ /* 0x000fc60004800000 */
[----:B------:R-:W-:Y:S01]  /*14280*/  IMAD R6, R6, UR5, RZ ;  /* 0x0000000506067c24 */ /* 0x000fe2000f8e02ff */
[----:B------:R-:W-:Y:S01]  /*14290*/  STL [R1+0x1880], R87 ;  /* 0x0018805701007387 */ /* 0x000fe20000100800 */
[----:B------:R-:W-:Y:S01]  /*142a0*/  IMAD R3, R3, UR16, RZ ;  /* 0x0000001003037c24 */ /* 0x000fe2000f8e02ff */
[----:B------:R-:W1:Y:S02]  /*142b0*/  LDCU UR5, c[0x0][0x3b0] ;  /* 0x00007600ff0577ac */ /* 0x000e640008000800 */
[----:B------:R-:W-:Y:S02]  /*142c0*/  IADD3 R81, P6, PT, R6, R13, RZ ;  /* 0x0000000d06517210 */ /* 0x000fe40007fde0ff */
[----:B------:R-:W-:Y:S01]  /*142d0*/  PRMT R80, RZ, 0x7610, R80 ;  /* 0x00007610ff507816 */ /* 0x000fe20000000050 */
[----:B------:R-:W1:Y:S02]  /*142e0*/  LDCU UR16, c[0x0][0x3b0] ;  /* 0x00007600ff1077ac */ /* 0x000e640008000800 */
[----:B------:R-:W-:Y:S01]  /*142f0*/  STL [R1+0x1884], R81 ;  /* 0x0018845101007387 */ /* 0x000fe20000100800 */
[----:B0-----:R-:W-:-:S03]  /*14300*/  @P0 IMAD.MOV.U32 R4, RZ, RZ, R81 ;  /* 0x000000ffff040224 */ /* 0x001fc600078e0051 */
[----:B----4-:R0:W-:Y:S02]  /*14310*/  STL [R1+0x1dc0], R82 ;  /* 0x001dc05201007387 */ /* 0x0101e40000100800 */
[----:B0-----:R-:W-:Y:S02]  /*14320*/  LEA.HI.X.SX32 R82, R6, R12, 0x1, P6 ;  /* 0x0000000c06527211 */ /* 0x001fe400030f0eff */
[----:B------:R-:W-:Y:S02]  /*14330*/  IADD3 R7, P6, PT, R3, R13, RZ ;  /* 0x0000000d03077210 */ /* 0x000fe40007fde0ff */
[----:B------:R-:W-:Y:S01]  /*14340*/  PRMT R6, RZ, 0x7610, R6 ;  /* 0x00007610ff067816 */ /* 0x000fe20000000006 */
[----:B------:R-:W-:Y:S01]  /*14350*/  STL [R1+0x1878], R82 ;  /* 0x0018785201007387 */ /* 0x000fe20000100800 */
[----:B------:R-:W-:-:S03]  /*14360*/  @P0 IMAD.MOV.U32 R5, RZ, RZ, R82 ;  /* 0x000000ffff050224 */ /* 0x000fc600078e0052 */
[----:B------:R-:W-:Y:S04]  /*14370*/  STL [R1+0x187c], R7 ;  /* 0x00187c0701007387 */ /* 0x000fe80000100800 */
[----:B------:R0:W4:Y:S02]  /*14380*/  @P0 LDG.E.U8 R6, desc[UR20][R4.64] ;  /* 0x0000001404060981 */ /* 0x000124000c1e1100 */
[----:B0-----:R-:W-:Y:S02]  /*14390*/  @P0 IMAD.MOV.U32 R4, RZ, RZ, R7 ;  /* 0x000000ffff040224 */ /* 0x001fe400078e0007 */
[----:B--2---:R0:W-:Y:S02]  /*143a0*/  STL [R1+0x1dbc], R8 ;  /* 0x001dbc0801007387 */ /* 0x0041e40000100800 */
[----:B0-----:R-:W-:-:S02]  /*143b0*/  LEA.HI.X.SX32 R8, R3, R12, 0x1, P6 ;  /* 0x0000000c03087211 */ /* 0x001fc400030f0eff */
[----:B------:R-:W-:-:S03]  /*143c0*/  PRMT R3, RZ, 0x7610, R3 ;  /* 0x00007610ff037816 */ /* 0x000fc60000000003 */
[----:B------:R-:W-:-:S05]  /*143d0*/  @P0 IMAD.MOV.U32 R5, RZ, RZ, R8 ;  /* 0x000000ffff050224 */ /* 0x000fca00078e0008 */
[----:B------:R0:W2:Y:S01]  /*143e0*/  @P0 LDG.E.U8 R3, desc[UR20][R4.64] ;  /* 0x0000001404030981 */ /* 0x0000a2000c1e1100 */
[----:B---3--:R-:W-:-:S03]  /*143f0*/  ISETP.GE.AND P6, PT, R83, RZ, PT ;  /* 0x000000ff5300720c */ /* 0x008fc60003fc6270 */
[----:B------:R3:W-:Y:S01]  /*14400*/  STL [R1+0x1874], R8 ;  /* 0x0018740801007387 */ /* 0x0007e20000100800 */
[C---:B0-----:R-:W-:Y:S02]  /*14410*/  SEL R4, R14.reuse, R56, !P1 ;  /* 0x000000380e047207 */ /* 0x041fe40004800000 */
[----:B------:R-:W-:-:S03]  /*14420*/  SEL R7, R14, R57, !P1 ;  /* 0x000000390e077207 */ /* 0x000fc60004800000 */
[----:B------:R-:W-:Y:S01]  /*14430*/  IMAD R4, R4, UR6, RZ ;  /* 0x0000000604047c24 */ /* 0x000fe2000f8e02ff */
[C---:B------:R-:W-:Y:S01]  /*14440*/  SEL R5, R14.reuse, R58, !P1 ;  /* 0x0000003a0e057207 */ /* 0x040fe20004800000 */
[----:B----4-:R0:W-:Y:S01]  /*14450*/  STL [R1+0x1db4], R6 ;  /* 0x001db40601007387 */ /* 0x0101e20000100800 */
[----:B---3--:R-:W-:Y:S01]  /*14460*/  IMAD R8, R7, UR13, RZ ;  /* 0x0000000d07087c24 */ /* 0x008fe2000f8e02ff */
[----:B------:R-:W3:Y:S01]  /*14470*/  LDCU UR6, c[0x0][0x3b0] ;  /* 0x00007600ff0677ac */ /* 0x000ee20008000800 */
[----:B0-----:R-:W-:Y:S01]  /*14480*/  SEL R6, R14, R53, !P1 ;  /* 0x000000350e067207 */ /* 0x001fe20004800000 */
[----:B------:R-:W-:Y:S01]  /*14490*/  IMAD R7, R5, UR15, RZ ;  /* 0x0000000f05077c24 */ /* 0x000fe2000f8e02ff */
[----:B------:R-:W-:Y:S01]  /*144a0*/  PRMT R85, RZ, 0x7610, R85 ;  /* 0x00007610ff557816 */ /* 0x000fe20000000055 */
[----:B------:R-:W0:Y:S02]  /*144b0*/  LDCU UR13, c[0x0][0x3b0] ;  /* 0x00007600ff0d77ac */ /* 0x000e240008000800 */
[----:B-1----:R-:W-:Y:S01]  /*144c0*/  IMAD R6, R6, UR5, RZ ;  /* 0x0000000506067c24 */ /* 0x002fe2000f8e02ff */
[----:B------:R-:W-:Y:S01]  /*144d0*/  PRMT R88, RZ, 0x7610, R88 ;  /* 0x00007610ff587816 */ /* 0x000fe20000000058 */
[----:B------:R-:W1:Y:S01]  /*144e0*/  LDCU UR5, c[0x0][0x3b0] ;  /* 0x00007600ff0577ac */ /* 0x000e620008000800 */
[----:B------:R-:W-:-:S02]  /*144f0*/  PRMT R84, RZ, 0x7610, R84 ;  /* 0x00007610ff547816 */ /* 0x000fc40000000054 */
[----:B------:R-:W-:Y:S01]  /*14500*/  PRMT R89, RZ, 0x7610, R89 ;  /* 0x00007610ff597816 */ /* 0x000fe20000000059 */
[----:B------:R-:W4:Y:S01]  /*14510*/  LDCU UR15, c[0x0][0x3b0] ;  /* 0x00007600ff0f77ac */ /* 0x000f220008000800 */
[----:B--2---:R2:W-:Y:S04]  /*14520*/  STL [R1+0x1db0], R3 ;  /* 0x001db00301007387 */ /* 0x0045e80000100800 */
[----:B------:R-:W3:Y:S01]  /*14530*/  LDL.LU R93, [R1+0x30] ;  /* 0x00003000015d7983 */ /* 0x000ee20000300800 */
[----:B--2---:R-:W-:-:S04]  /*14540*/  IMAD.MOV.U32 R3, RZ, RZ, R69 ;  /* 0x000000ffff037224 */ /* 0x004fc800078e0045 */
[----:B------:R-:W-:Y:S01]  /*14550*/  @!P6 IMAD.MOV R3, RZ, RZ, -R3 ;  /* 0x000000ffff03e224 */ /* 0x000fe200078e0a03 */
[----:B------:R-:W-:-:S04]  /*14560*/  IADD3 R82, P6, PT, R6, R13, RZ ;  /* 0x0000000d06527210 */ /* 0x000fc80007fde0ff */
[----:B------:R-:W-:Y:S02]  /*14570*/  LEA.HI.X.SX32 R83, R6, R12, 0x1, P6 ;  /* 0x0000000c06537211 */ /* 0x000fe400030f0eff */
[----:B------:R-:W-:-:S03]  /*14580*/  IADD3 R87, P6, PT, R4, R13, RZ ;  /* 0x0000000d04577210 */ /* 0x000fc60007fde0ff */
[----:B------:R-:W-:Y:S01]  /*14590*/  @P0 IMAD.MOV.U32 R5, RZ, RZ, R83 ;  /* 0x000000ffff050224 */ /* 0x000fe200078e0053 */
[----:B------:R-:W-:Y:S01]  /*145a0*/  LEA.HI.X.SX32 R69, R4, R12, 0x1, P6 ;  /* 0x0000000c04457211 */ /* 0x000fe200030f0eff */
[----:B------:R-:W-:-:S05]  /*145b0*/  @P0 IMAD.MOV.U32 R4, RZ, RZ, R82 ;  /* 0x000000ffff040224 */ /* 0x000fca00078e0052 */
[----:B------:R2:W3:Y:S01]  /*145c0*/  @P0 LDG.E.U8 R80, desc[UR20][R4.64] ;  /* 0x0000001404500981 */ /* 0x0004e2000c1e1100 */
[----:B------:R-:W-:-:S03]  /*145d0*/  IADD3 R81, P6, PT, R8, R13, RZ ;  /* 0x0000000d08517210 */ /* 0x000fc60007fde0ff */
[----:B------:R-:W-:Y:S04]  /*145e0*/  STL [R1+0x1864], R82 ;  /* 0x0018645201007387 */ /* 0x000fe80000100800 */
[----:B------:R-:W-:Y:S01]  /*145f0*/  STL [R1+0x1860], R83 ;  /* 0x0018605301007387 */ /* 0x000fe20000100800 */
[----:B--2---:R-:W-:-:S03]  /*14600*/  SEL R4, R14, R60, !P1 ;  /* 0x0000003c0e047207 */ /* 0x004fc60004800000 */
[----:B------:R-:W-:Y:S04]  /*14610*/  STL [R1+0x186c], R87 ;  /* 0x00186c5701007387 */ /* 0x000fe80000100800 */
[----:B------:R-:W-:Y:S04]  /*14620*/  STL [R1+0x1868], R69 ;  /* 0x0018684501007387 */ /* 0x000fe80000100800 */
[----:B------:R-:W-:Y:S01]  /*14630*/  STL [R1+0x1870], R81 ;  /* 0x0018705101007387 */ /* 0x000fe20000100800 */
[----:B------:R-:W-:-:S03]  /*14640*/  @P0 IMAD.MOV.U32 R5, RZ, RZ, R69 ;  /* 0x000000ffff050224 */ /* 0x000fc600078e0045 */
[----:B---3--:R2:W-:Y:S02]  /*14650*/  STL [R1+0x1d68], R80 ;  /* 0x001d685001007387 */ /* 0x0085e40000100800 */
[----:B--2---:R-:W-:Y:S01]  /*14660*/  LEA.HI.X.SX32 R80, R8, R12, 0x1, P6 ;  /* 0x0000000c08507211 */ /* 0x004fe200030f0eff */
[----:B------:R-:W-:Y:S01]  /*14670*/  IMAD R8, R4, UR6, RZ ;  /* 0x0000000604087c24 */ /* 0x000fe2000f8e02ff */
[----:B------:R-:W-:Y:S01]  /*14680*/  SEL R6, R14, R59, !P1 ;  /* 0x0000003b0e067207 */ /* 0x000fe20004800000 */
[----:B------:R-:W-:Y:S01]  /*14690*/  @P0 IMAD.MOV.U32 R4, RZ, RZ, R87 ;  /* 0x000000ffff040224 */ /* 0x000fe200078e0057 */
[----:B------:R-:W-:Y:S01]  /*146a0*/  IADD3 R83, P6, PT, R7, R13, RZ ;  /* 0x0000000d07537210 */ /* 0x000fe20007fde0ff */
[----:B------:R2:W-:Y:S01]  /*146b0*/  STL [R1+0x184c], R80 ;  /* 0x00184c5001007387 */ /* 0x0005e20000100800 */
[----:B------:R-:W3:Y:S03]  /*146c0*/  LDCU UR6, c[0x0][0x3b0] ;  /* 0x00007600ff0677ac */ /* 0x000ee60008000800 */
[----:B------:R0:W2:Y:S02]  /*146d0*/  @P0 LDG.E.U8 R85, desc[UR20][R4.64] ;  /* 0x0000001404550981 */ /* 0x0000a4000c1e1100 */
[----:B0-----:R-:W-:-:S02]  /*146e0*/  @P0 IMAD.MOV.U32 R4, RZ, RZ, R81 ;  /* 0x000000ffff040224 */ /* 0x001fc400078e0051 */
[----:B------:R-:W-:-:S05]  /*146f0*/  @P0 IMAD.MOV.U32 R5, RZ, RZ, R80 ;  /* 0x000000ffff050224 */ /* 0x000fca00078e0050 */
[----:B------:R0:W3:Y:S01]  /*14700*/  @P0 LDG.E.U8 R88, desc[UR20][R4.64] ;  /* 0x0000001404580981 */ /* 0x0000e2000c1e1100 */
[----:B-1----:R-:W-:Y:S01]  /*14710*/  IMAD R6, R6, UR5, RZ ;  /* 0x0000000506067c24 */ /* 0x002fe2000f8e02ff */
[----:B------:R-:W-:Y:S01]  /*14720*/  LEA.HI.X.SX32 R82, R7, R12, 0x1, P6 ;  /* 0x0000000c07527211 */ /* 0x000fe200030f0eff */
[----:B------:R-:W1:Y:S01]  /*14730*/  LDCU UR5, c[0x0][0x3b0] ;  /* 0x00007600ff0577ac */ /* 0x000e620008000800 */
[----:B------:R-:W-:Y:S02]  /*14740*/  STL [R1+0x1854], R83 ;  /* 0x0018545301007387 */ /* 0x000fe40000100800 */
[----:B------:R-:W-:Y:S02]  /*14750*/  IADD3 R86, P6, PT, R6, R13, RZ ;  /* 0x0000000d06567210 */ /* 0x000fe40007fde0ff */
[----:B------:R-:W4:Y:S04]  /*14760*/  LDL.LU R69, [R1+0x2b68] ;  /* 0x002b680001457983 */ /* 0x000f280000300800 */
[----:B------:R-:W-:Y:S01]  /*14770*/  STL [R1+0x1850], R82 ;  /* 0x0018505201007387 */ /* 0x000fe20000100800 */
[----:B0-----:R-:W-:-:S03]  /*14780*/  @P0 IMAD.MOV.U32 R4, RZ, RZ, R83 ;  /* 0x000000ffff040224 */ /* 0x001fc600078e0053 */
[----:B------:R-:W-:Y:S01]  /*14790*/  STL [R1+0x1858], R86 ;  /* 0x0018585601007387 */ /* 0x000fe20000100800 */
[----:B------:R-:W-:-:S05]  /*147a0*/  @P0 IMAD.MOV.U32 R5, RZ, RZ, R82 ;  /* 0x000000ffff050224 */ /* 0x000fca00078e0052 */
[----:B------:R0:W4:Y:S01]  /*147b0*/  @P0 LDG.E.U8 R84, desc[UR20][R4.64] ;  /* 0x0000001404540981 */ /* 0x000122000c1e1100 */
[----:B------:R-:W-:Y:S01]  /*147c0*/  PRMT R7, RZ, 0x7610, R7 ;  /* 0x00007610ff077816 */ /* 0x000fe20000000007 */
[----:B0-----:R-:W-:Y:S02]  /*147d0*/  @P0 IMAD.MOV.U32 R4, RZ, RZ, R86 ;  /* 0x000000ffff040224 */ /* 0x001fe400078e0056 */
[----:B--2---:R0:W-:Y:S04]  /*147e0*/  STL [R1+0x1d60], R85 ;  /* 0x001d605501007387 */ /* 0x0041e80000100800 */
[----:B------:R-:W2:Y:S04]  /*147f0*/  LDL.LU R80, [R1+0x2b64] ;  /* 0x002b640001507983 */ /* 0x000ea80000300800 */
[----:B------:R-:W2:Y:S01]  /*14800*/  LDL.LU R81, [R1+0x2b60] ;  /* 0x002b600001517983 */ /* 0x000ea20000300800 */
[----:B0-----:R-:W-:-:S02]  /*14810*/  LEA.HI.X.SX32 R85, R6, R12, 0x1, P6 ;  /* 0x0000000c06557211 */ /* 0x001fc400030f0eff */
[----:B------:R-:W-:-:S03]  /*14820*/  IADD3 R87, P6, PT, R8, R13, RZ ;  /* 0x0000000d08577210 */ /* 0x000fc60007fde0ff */
[----:B------:R-:W-:Y:S01]  /*14830*/  STL [R1+0x1844], R85 ;  /* 0x0018445501007387 */ /* 0x000fe20000100800 */
[----:B------:R-:W-:-:S03]  /*14840*/  @P0 IMAD.MOV.U32 R5, RZ, RZ, R85 ;  /* 0x000000ffff050224 */ /* 0x000fc600078e0055 */
[----:B------:R-:W-:Y:S04]  /*14850*/  STL [R1+0x1848], R87 ;  /* 0x0018485701007387 */ /* 0x000fe80000100800 */
[----:B---3--:R0:W-:Y:S04]  /*14860*/  STL [R1+0x1da4], R88 ;  /* 0x001da45801007387 */ /* 0x0081e80000100800 */
[----:B------:R3:W2:Y:S01]  /*14870*/  @P0 LDG.E.U8 R89, desc[UR20][R4.64] ;  /* 0x0000001404590981 */ /* 0x0006a2000c1e1100 */
[----:B0-----:R-:W-:Y:S01]  /*14880*/  LEA.HI.X.SX32 R88, R8, R12, 0x1, P6 ;  /* 0x0000000c08587211 */ /* 0x001fe200030f0eff */
[----:B---3--:R-:W-:-:S04]  /*14890*/  @P0 IMAD.MOV.U32 R4, RZ, RZ, R87 ;  /* 0x000000ffff040224 */ /* 0x008fc800078e0057 */
[----:B------:R-:W-:-:S05]  /*148a0*/  @P0 IMAD.MOV.U32 R5, RZ, RZ, R88 ;  /* 0x000000ffff050224 */ /* 0x000fca00078e0058 */
[----:B------:R0:W3:Y:S01]  /*148b0*/  @P0 LDG.E.U8 R7, desc[UR20][R4.64] ;  /* 0x0000001404070981 */ /* 0x0000e2000c1e1100 */
[----:B------:R-:W-:Y:S02]  /*148c0*/  ISETP.GT.U32.AND P6, PT, R15, R93, PT ;  /* 0x0000005d0f00720c */ /* 0x000fe40003fc4070 */
[----:B------:R-:W-:Y:S01]  /*148d0*/  SEL R6, R14, R62, !P1 ;  /* 0x0000003e0e067207 */ /* 0x000fe20004800000 */
[----:B------:R4:W-:Y:S04]  /*148e0*/  STL [R1+0x1840], R88 ;  /* 0x0018405801007387 */ /* 0x0009e80000100800 */
[----:B-1----:R-:W-:Y:S01]  /*148f0*/  IMAD R6, R6, UR5, RZ ;  /* 0x0000000506067c24 */ /* 0x002fe2000f8e02ff */
[----:B------:R-:W2:Y:S01]  /*14900*/  LDL.LU R82, [R1+0x2b5c] ;  /* 0x002b5c0001527983 */ /* 0x000ea20000300800 */
[----:B0-----:R-:W-:Y:S01]  /*14910*/  SEL R4, R14, R63, !P1 ;  /* 0x0000003f0e047207 */ /* 0x001fe20004800000 */
[----:B------:R-:W0:Y:S02]  /*14920*/  LDCU UR5, c[0x0][0x3b0] ;  /* 0x00007600ff0577ac */ /* 0x000e240008000800 */
[----:B------:R-:W2:Y:S01]  /*14930*/  LDL.LU R83, [R1+0x2b58] ;  /* 0x002b580001537983 */ /* 0x000ea20000300800 */
[----:B------:R-:W-:Y:S01]  /*14940*/  @!P6 IMAD.IADD R93, R93, 0x1, -R15 ;  /* 0x000000015d5de824 */ /* 0x000fe200078e0a0f */
[----:B----4-:R-:W-:-:S02]  /*14950*/  IADD3 R88, P6, PT, R6, R13, RZ ;  /* 0x0000000d06587210 */ /* 0x010fc40007fde0ff */
[----:B------:R1:W-:Y:S01]  /*14960*/  STL [R1+0x1da0], R84 ;  /* 0x001da05401007387 */ /* 0x0003e20000100800 */
[----:B------:R-:W-:-:S03]  /*14970*/  SEL R5, R14, R64, !P1 ;  /* 0x000000400e057207 */ /* 0x000fc60004800000 */
[----:B-1----:R-:W4:Y:S04]  /*14980*/  LDL.LU R84, [R1+0x2b54] ;  /* 0x002b540001547983 */ /* 0x002f280000300800 */
[----:B------:R-:W4:Y:S04]  /*14990*/  LDL.LU R85, [R1+0x2b50] ;  /* 0x002b500001557983 */ /* 0x000f280000300800 */
[----:B------:R-:W4:Y:S01]  /*149a0*/  LDL.LU R86, [R1+0x2b4c] ;  /* 0x002b4c0001567983 */ /* 0x000f220000300800 */
[----:B------:R-:W-:-:S03]  /*149b0*/  PRMT R8, RZ, 0x7610, R8 ;  /* 0x00007610ff087816 */ /* 0x000fc60000000008 */
[----:B---3--:R1:W-:Y:S04]  /*149c0*/  STL [R1+0x1d98], R7 ;  /* 0x001d980701007387 */ /* 0x0083e80000100800 */
[----:B------:R-:W-:Y:S04]  /*149d0*/  STL [R1+0xf64], R88 ;  /* 0x000f645801007387 */ /* 0x000fe80000100800 */
[----:B--2---:R2:W-:Y:S01]  /*149e0*/  STL [R1+0x1d9c], R89 ;  /* 0x001d9c5901007387 */ /* 0x0045e20000100800 */
[----:B-1----:R-:W-:Y:S01]  /*149f0*/  IMAD R7, R4, UR6, RZ ;  /* 0x0000000604077c24 */ /* 0x002fe2000f8e02ff */
[----:B------:R-:W-:Y:S01]  /*14a00*/  PRMT R90, RZ, 0x7610, R90 ;  /* 0x00007610ff5a7816 */ /* 0x000fe2000000005a */
[----:B------:R-:W-:Y:S01]  /*14a10*/  @P0 IMAD.MOV.U32 R4, RZ, RZ, R88 ;  /* 0x000000ffff040224 */ /* 0x000fe200078e0058 */
[----:B------:R-:W1:Y:S01]  /*14a20*/  LDCU UR6, c[0x0][0x3b0] ;  /* 0x00007600ff0677ac */ /* 0x000e620008000800 */
[----:B--2---:R-:W-:Y:S01]  /*14a30*/  LEA.HI.X.SX32 R89, R6, R12, 0x1, P6 ;  /* 0x0000000c06597211 */ /* 0x004fe200030f0eff */
[----:B------:R-:W-:Y:S01]  /*14a40*/  IMAD R6, R5, UR13, RZ ;  /* 0x0000000d05067c24 */ /* 0x000fe2000f8e02ff */
[----:B------:R-:W-:Y:S01]  /*14a50*/  IADD3 R87, P6, PT, R7, R13, RZ ;  /* 0x0000000d07577210 */ /* 0x000fe20007fde0ff */
[----:B------:R-:W2:Y:S02]  /*14a60*/  LDCU UR13, c[0x0][0x3b0] ;  /* 0x00007600ff0d77ac */ /* 0x000ea40008000800 */
[----:B------:R-:W-:-:S05]  /*14a70*/  @P0 IMAD.MOV.U32 R5, RZ, RZ, R89 ;  /* 0x000000ffff050224 */ /* 0x000fca00078e0059 */
[----:B------:R3:W2:Y:S04]  /*14a80*/  @P0 LDG.E.U8 R8, desc[UR20][R4.64] ;  /* 0x0000001404080981 */ /* 0x0006a8000c1e1100 */
[----:B------:R0:W-:Y:S01]  /*14a90*/  STL [R1+0xf60], R89 ;  /* 0x000f605901007387 */ /* 0x0001e20000100800 */
[----:B---3--:R-:W-:Y:S02]  /*14aa0*/  LEA.HI.X.SX32 R5, R7, R12, 0x1, P6 ;  /* 0x0000000c07057211 */ /* 0x008fe400030f0eff */
[----:B------:R-:W-:Y:S01]  /*14ab0*/  SEL R4, R14, R65, !P1 ;  /* 0x000000410e047207 */ /* 0x000fe20004800000 */
[----:B------:R-:W-:Y:S01]  /*14ac0*/  STL [R1+0xf6c], R87 ;  /* 0x000f6c5701007387 */ /* 0x000fe20000100800 */
[----:B------:R-:W-:-:S03]  /*14ad0*/  PRMT R7, RZ, 0x7610, R7 ;  /* 0x00007610ff077816 */ /* 0x000fc60000000007 */
[----:B------:R-:W-:Y:S01]  /*14ae0*/  STL [R1+0xf68], R5 ;  /* 0x000f680501007387 */ /* 0x000fe20000100800 */
[----:B0-----:R-:W-:-:S04]  /*14af0*/  IADD3 R89, P6, PT, R6, R13, RZ ;  /* 0x0000000d06597210 */ /* 0x001fc80007fde0ff */
[----:B------:R-:W-:Y:S01]  /*14b00*/  LEA.HI.X.SX32 R88, R6, R12, 0x1, P6 ;  /* 0x0000000c06587211 */ /* 0x000fe200030f0eff */
[----:B--2---:R0:W-:Y:S02]  /*14b10*/  STL [R1+0x1d94], R8 ;  /* 0x001d940801007387 */ /* 0x0041e40000100800 */
[----:B0-----:R-:W-:Y:S02]  /*14b20*/  IMAD R8, R4, UR5, RZ ;  /* 0x0000000504087c24 */ /* 0x001fe4000f8e02ff */
[----:B------:R-:W-:Y:S01]  /*14b30*/  STL [R1+0xf74], R89 ;  /* 0x000f745901007387 */ /* 0x000fe20000100800 */
[----:B------:R-:W-:Y:S01]  /*14b40*/  @P0 IMAD.MOV.U32 R4, RZ, RZ, R87 ;  /* 0x000000ffff040224 */ /* 0x000fe200078e0057 */
[----:B------:R-:W-:Y:S01]  /*14b50*/  SEL R6, R14, R66, !P1 ;  /* 0x000000420e067207 */ /* 0x000fe20004800000 */
[----:B------:R-:W0:Y:S01]  /*14b60*/  LDCU UR5, c[0x0][0x3b0] ;  /* 0x00007600ff0577ac */ /* 0x000e220008000800 */
[----:B------:R-:W2:Y:S04]  /*14b70*/  LDL.LU R87, [R1+0x2b48] ;  /* 0x002b480001577983 */ /* 0x000ea80000300800 */
[----:B------:R3:W2:Y:S02]  /*14b80*/  @P0 LDG.E.U8 R7, desc[UR20][R4.64] ;  /* 0x0000001404070981 */ /* 0x0006a4000c1e1100 */
[----:B---3--:R-:W-:-:S02]  /*14b90*/  @P0 IMAD.MOV.U32 R4, RZ, RZ, R89 ;  /* 0x000000ffff040224 */ /* 0x008fc400078e0059 */
[----:B------:R-:W-:-:S05]  /*14ba0*/  @P0 IMAD.MOV.U32 R5, RZ, RZ, R88 ;  /* 0x000000ffff050224 */ /* 0x000fca00078e0058 */
[----:B------:R3:W4:Y:S04]  /*14bb0*/  @P0 LDG.E.U8 R90, desc[UR20][R4.64] ;  /* 0x00000014045a0981 */ /* 0x000728000c1e1100 */
[----:B------:R0:W-:Y:S01]  /*14bc0*/  STL [R1+0xf70], R88 ;  /* 0x000f705801007387 */ /* 0x0001e20000100800 */
[----:B------:R-:W-:Y:S02]  /*14bd0*/  PRMT R75, RZ, 0x7610, R75 ;  /* 0x00007610ff4b7816 */ /* 0x000fe4000000004b */
[----:B------:R-:W-:Y:S01]  /*14be0*/  PRMT R79, RZ, 0x7610, R79 ;  /* 0x00007610ff4f7816 */ /* 0x000fe2000000004f */
[----:B--2---:R2:W-:Y:S04]  /*14bf0*/  STL [R1+0x1d90], R7 ;  /* 0x001d900701007387 */ /* 0x0045e80000100800 */
[----:B0-----:R-:W4:Y:S04]  /*14c00*/  LDL.LU R88, [R1+0x2b44] ;  /* 0x002b440001587983 */ /* 0x001f280000300800 */
[----:B------:R-:W4:Y:S01]  /*14c10*/  LDL.LU R89, [R1+0x2b40] ;  /* 0x002b400001597983 */ /* 0x000f220000300800 */
[----:B--2---:R-:W-:-:S04]  /*14c20*/  IADD3 R7, P6, PT, R8, R13, RZ ;  /* 0x0000000d08077210 */ /* 0x004fc80007fde0ff */
[----:B---3--:R-:W-:Y:S01]  /*14c30*/  LEA.HI.X.SX32 R4, R8, R12, 0x1, P6 ;  /* 0x0000000c08047211 */ /* 0x008fe200030f0eff */
[----:B------:R-:W-:Y:S01]  /*14c40*/  IMAD.MOV.U32 R5, RZ, RZ, R7 ;  /* 0x000000ffff057224 */ /* 0x000fe200078e0007 */
[----:B------:R-:W-:Y:S04]  /*14c50*/  STL [R1+0xf7c], R7 ;  /* 0x000f7c0701007387 */ /* 0x000fe80000100800 */
[-C--:B------:R-:W-:Y:S01]  /*14c60*/  @P0 LOP3.LUT R5, R5, R4.reuse, RZ, 0x3c, !PT ;  /* 0x0000000405050212 */ /* 0x080fe200078e3cff */
[----:B------:R0:W-:Y:S03]  /*14c70*/  STL [R1+0xf78], R4 ;  /* 0x000f780401007387 */ /* 0x0001e60000100800 */
[----:B0-----:R-:W-:Y:S01]  /*14c80*/  @P0 LOP3.LUT R4, R5, R4, RZ, 0x3c, !PT ;  /* 0x0000000405040212 */ /* 0x001fe200078e3cff */
[----:B------:R-:W-:-:S03]  /*14c90*/  IMAD R7, R6, UR15, RZ ;  /* 0x0000000f06077c24 */ /* 0x000fc6000f8e02ff */
[----:B------:R-:W-:Y:S01]  /*14ca0*/  @P0 LOP3.LUT R5, R5, R4, RZ, 0x3c, !PT ;  /* 0x0000000405050212 */ /* 0x000fe200078e3cff */
[----:B----4-:R0:W-:Y:S01]  /*14cb0*/  STL [R1+0x1d48], R90 ;  /* 0x001d485a01007387 */ /* 0x0101e20000100800 */
[----:B------:R-:W-:Y:S01]  /*14cc0*/  SEL R6, R14, R67, !P1 ;  /* 0x000000430e067207 */ /* 0x000fe20004800000 */
[----:B------:R-:W2:Y:S02]  /*14cd0*/  LDCU UR15, c[0x0][0x3b0] ;  /* 0x00007600ff0f77ac */ /* 0x000ea40008000800 */
[----:B------:R3:W4:Y:S02]  /*14ce0*/  @P0 LDG.E.U8 R75, desc[UR20][R4.64] ;  /* 0x00000014044b0981 */ /* 0x000724000c1e1100 */
[----:B-1----:R-:W-:Y:S01]  /*14cf0*/  IMAD R8, R6, UR6, RZ ;  /* 0x0000000606087c24 */ /* 0x002fe2000f8e02ff */
[----:B------:R-:W-:Y:S01]  /*14d00*/  PRMT R91, RZ, 0x7610, R91 ;  /* 0x00007610ff5b7816 */ /* 0x000fe2000000005b */
[----:B------:R-:W1:Y:S01]  /*14d10*/  LDCU UR6, c[0x0][0x3b0] ;  /* 0x00007600ff0677ac */ /* 0x000e620008000800 */
[----:B0-----:R-:W-:-:S02]  /*14d20*/  IADD3 R90, P6, PT, R7, R13, RZ ;  /* 0x0000000d075a7210 */ /* 0x001fc40007fde0ff */
[----:B---3--:R-:W-:Y:S02]  /*14d30*/  SEL R4, R14, R68, !P1 ;  /* 0x000000440e047207 */ /* 0x008fe40004800000 */
[----:B------:R-:W-:-:S03]  /*14d40*/  LEA.HI.X.SX32 R5, R7, R12, 0x1, P6 ;  /* 0x0000000c07057211 */ /* 0x000fc600030f0eff */
[----:B------:R-:W-:Y:S01]  /*14d50*/  IMAD R6, R4, UR13, RZ ;  /* 0x0000000d04067c24 */ /* 0x000fe2000f8e02ff */
[----:B------:R0:W-:Y:S01]  /*14d60*/  STL [R1+0xf84], R90 ;  /* 0x000f845a01007387 */ /* 0x0001e20000100800 */
[----:B------:R-:W-:Y:S01]  /*14d70*/  @P0 IMAD.MOV.U32 R4, RZ, RZ, R90 ;  /* 0x000000ffff040224 */ /* 0x000fe200078e005a */
[----:B------:R-:W-:Y:S01]  /*14d80*/  PRMT R7, RZ, 0x7610, R7 ;  /* 0x00007610ff077816 */ /* 0x000fe20000000007 */
[----:B------:R-:W3:Y:S03]  /*14d90*/  LDCU UR13, c[0x0][0x3b0] ;  /* 0x00007600ff0d77ac */ /* 0x000ee60008000800 */
[----:B------:R0:W2:Y:S04]  /*14da0*/  @P0 LDG.E.U8 R79, desc[UR20][R4.64] ;  /* 0x00000014044f0981 */ /* 0x0000a8000c1e1100 */
[----:B------:R-:W-:Y:S01]  /*14db0*/  STL [R1+0xf80], R5 ;  /* 0x000f800501007387 */ /* 0x000fe20000100800 */
[----:B0-----:R-:W-:-:S03]  /*14dc0*/  SEL R4, R14, R69, !P1 ;  /* 0x000000450e047207 */ /* 0x001fc60004800000 */
[----:B----4-:R0:W-:Y:S04]  /*14dd0*/  STL [R1+0x1d84], R75 ;  /* 0x001d844b01007387 */ /* 0x0101e80000100800 */
[----:B------:R-:W4:Y:S01]  /*14de0*/  LDL.LU R90, [R1+0x2b3c] ;  /* 0x002b3c00015a7983 */ /* 0x000f220000300800 */
[----:B0-----:R-:W-:-:S05]  /*14df0*/  IADD3 R75, P6, PT, R8, R13, RZ ;  /* 0x0000000d084b7210 */ /* 0x001fca0007fde0ff */
[----:B------:R-:W-:Y:S01]  /*14e00*/  STL [R1+0xf8c], R75 ;  /* 0x000f8c4b01007387 */ /* 0x000fe20000100800 */
[----:B------:R-:W-:-:S03]  /*14e10*/  IMAD.MOV.U32 R5, RZ, RZ, R75 ;  /* 0x000000ffff057224 */ /* 0x000fc600078e004b */
[----:B--2---:R0:W-:Y:S02]  /*14e20*/  STL [R1+0x1d80], R79 ;  /* 0x001d804f01007387 */ /* 0x0041e40000100800 */
[----:B0-----:R-:W-:Y:S01]  /*14e30*/  LEA.HI.X.SX32 R79, R8, R12, 0x1, P6 ;  /* 0x0000000c084f7211 */ /* 0x001fe200030f0eff */
[----:B------:R-:W-:Y:S01]  /*14e40*/  IMAD R8, R4, UR5, RZ ;  /* 0x0000000504087c24 */ /* 0x000fe2000f8e02ff */
[----:B------:R-:W-:Y:S01]  /*14e50*/  IADD3 R75, P6, PT, R6, R13, RZ ;  /* 0x0000000d064b7210 */ /* 0x000fe20007fde0ff */
[----:B------:R-:W0:Y:S02]  /*14e60*/  LDCU UR5, c[0x0][0x3b0] ;  /* 0x00007600ff0577ac */ /* 0x000e240008000800 */
[----:B------:R-:W-:-:S05]  /*14e70*/  IMAD.MOV.U32 R4, RZ, RZ, R79 ;  /* 0x000000ffff047224 */ /* 0x000fca00078e004f */
[----:B------:R-:W-:-:S04]  /*14e80*/  @P0 LOP3.LUT R5, R5, R4, RZ, 0x3c, !PT ;  /* 0x0000000405050212 */ /* 0x000fc800078e3cff */
[C---:B------:R-:W-:Y:S01]  /*14e90*/  @P0 LOP3.LUT R4, R5.reuse, R4, RZ, 0x3c, !PT ;  /* 0x0000000405040212 */ /* 0x040fe200078e3cff */
[----:B------:R2:W-:Y:S03]  /*14ea0*/  STL [R1+0xf88], R79 ;  /* 0x000f884f01007387 */ /* 0x0005e60000100800 */
[----:B------:R-:W-:-:S05]  /*14eb0*/  @P0 LOP3.LUT R5, R5, R4, RZ, 0x3c, !PT ;  /* 0x0000000405050212 */ /* 0x000fca00078e3cff */
[----:B------:R0:W3:Y:S01]  /*14ec0*/  @P0 LDG.E.U8 R91, desc[UR20][R4.64] ;  /* 0x00000014045b0981 */ /* 0x0000e2000c1e1100 */
[----:B--2---:R-:W-:-:S05]  /*14ed0*/  LEA.HI.X.SX32 R79, R6, R12, 0x1, P6 ;  /* 0x0000000c064f7211 */ /* 0x004fca00030f0eff */
[----:B0-----:R-:W-:Y:S02]  /*14ee0*/  IMAD.MOV.U32 R5, RZ, RZ, R79 ;  /* 0x000000ffff057224 */ /* 0x001fe400078e004f */
[----:B------:R-:W-:-:S05]  /*14ef0*/  @P0 IMAD.MOV.U32 R4, RZ, RZ, R75 ;  /* 0x000000ffff040224 */ /* 0x000fca00078e004b */
[----:B------:R-:W2:Y:S04]  /*14f00*/  @P0 LDG.E.U8 R7, desc[UR20][R4.64] ;  /* 0x0000001404070981 */ /* 0x000ea8000c1e1100 */
[----:B------:R-:W-:Y:S01]  /*14f10*/  STL [R1+0xf94], R75 ;  /* 0x000f944b01007387 */ /* 0x000fe20000100800 */
[----:B------:R-:W-:Y:S02]  /*14f20*/  SEL R6, R14, R80, !P1 ;  /* 0x000000500e067207 */ /* 0x000fe40004800000 */
[----:B------:R-:W-:Y:S02]  /*14f30*/  PRMT R78, RZ, 0x7610, R78 ;  /* 0x00007610ff4e7816 */ /* 0x000fe4000000004e */
[----:B------:R-:W-:Y:S01]  /*14f40*/  PRMT R9, RZ, 0x7610, R9 ;  /* 0x00007610ff097816 */ /* 0x000fe20000000009 */
[----:B---3--:R0:W-:Y:S04]  /*14f50*/  STL [R1+0x1d7c], R91 ;  /* 0x001d7c5b01007387 */ /* 0x0081e80000100800 */
[----:B0-----:R-:W3:Y:S04]  /*14f60*/  LDL.LU R91, [R1+0x2b38] ;  /* 0x002b3800015b7983 */ /* 0x001ee80000300800 */
[----:B------:R0:W-:Y:S02]  /*14f70*/  STL [R1+0xf90], R79 ;  /* 0x000f904f01007387 */ /* 0x0001e40000100800 */
[----:B0-----:R-:W-:-:S04]  /*14f80*/  IADD3 R79, P6, PT, R8, R13, RZ ;  /* 0x0000000d084f7210 */ /* 0x001fc80007fde0ff */
[----:B------:R-:W-:Y:S01]  /*14f90*/  LEA.HI.X.SX32 R8, R8, R12, 0x1, P6 ;  /* 0x0000000c08087211 */ /* 0x000fe200030f0eff */
[----:B------:R-:W-:Y:S04]  /*14fa0*/  STL [R1+0xf9c], R79 ;  /* 0x000f9c4f01007387 */ /* 0x000fe80000100800 */
[----:B--2---:R1:W-:Y:S01]  /*14fb0*/  STL [R1+0x1d78], R7 ;  /* 0x001d780701007387 */ /* 0x0043e20000100800 */
[----:B------:R-:W-:Y:S02]  /*14fc0*/  @P0 IMAD.MOV.U32 R4, RZ, RZ, R79 ;  /* 0x000000ffff040224 */ /* 0x000fe400078e004f */
[----:B------:R-:W-:-:S05]  /*14fd0*/  @P0 IMAD.MOV.U32 R5, RZ, RZ, R8 ;  /* 0x000000ffff050224 */ /* 0x000fca00078e0008 */
[----:B------:R0:W2:Y:S01]  /*14fe0*/  @P0 LDG.E.U8 R78, desc[UR20][R4.64] ;  /* 0x00000014044e0981 */ /* 0x0000a2000c1e1100 */
[----:B-1----:R-:W-:Y:S01]  /*14ff0*/  IMAD R7, R6, UR6, RZ ;  /* 0x0000000606077c24 */ /* 0x002fe2000f8e02ff */
[----:B------:R-:W1:Y:S04]  /*15000*/  LDCU UR6, c[0x0][0x3b0] ;  /* 0x00007600ff0677ac */ /* 0x000e680008000800 */
[----:B------:R-:W-:-:S04]  /*15010*/  IADD3 R75, P6, PT, R7, R13, RZ ;  /* 0x0000000d074b7210 */ /* 0x000fc80007fde0ff */
[----:B------:R-:W-:Y:S01]  /*15020*/  LEA.HI.X.SX32 R7, R7, R12, 0x1, P6 ;  /* 0x0000000c07077211 */ /* 0x000fe200030f0eff */
[----:B0-----:R-:W-:-:S04]  /*15030*/  @P0 IMAD.MOV.U32 R4, RZ, RZ, R75 ;  /* 0x000000ffff040224 */ /* 0x001fc800078e004b */
[----:B------:R-:W-:-:S05]  /*15040*/  @P0 IMAD.MOV.U32 R5, RZ, RZ, R7 ;  /* 0x000000ffff050224 */ /* 0x000fca00078e0007 */
[----:B------:R0:W3:Y:S01]  /*15050*/  @P0 LDG.E.U8 R9, desc[UR20][R4.64] ;  /* 0x0000001404090981 */ /* 0x0000e2000c1e1100 */
[----:B------:R-:W-:-:S03]  /*15060*/  SEL R6, R14, R81, !P1 ;  /* 0x000000510e067207 */ /* 0x000fc60004800000 */
[----:B------:R0:W-:Y:S04]  /*15070*/  STL [R1+0xf98], R8 ;  /* 0x000f980801007387 */ /* 0x0001e80000100800 */
[----:B------:R-:W-:Y:S01]  /*15080*/  STL [R1+0xfa4], R75 ;  /* 0x000fa44b01007387 */ /* 0x000fe20000100800 */
[----:B0-----:R-:W-:-:S03]  /*15090*/  IMAD R8, R6, UR13, RZ ;  /* 0x0000000d06087c24 */ /* 0x001fc6000f8e02ff */
[----:B------:R1:W-:Y:S01]  /*150a0*/  STL [R1+0xfa0], R7 ;  /* 0x000fa00701007387 */ /* 0x0003e20000100800 */
[----:B------:R-:W0:Y:S01]  /*150b0*/  LDCU UR13, c[0x0][0x3b0] ;  /* 0x00007600ff0d77ac */ /* 0x000e220008000800 */
[C---:B------:R-:W-:Y:S02]  /*150c0*/  SEL R4, R14.reuse, R83, !P1 ;  /* 0x000000530e047207 */ /* 0x040fe40004800000 */
[----:B------:R-:W-:Y:S02]  /*150d0*/  SEL R6, R14, R82, !P1 ;  /* 0x000000520e067207 */ /* 0x000fe40004800000 */
[----:B------:R-:W-:Y:S01]  /*150e0*/  PRMT R73, RZ, 0x7610, R73 ;  /* 0x00007610ff497816 */ /* 0x000fe20000000049 */
[----:B-1----:R-:W-:Y:S01]  /*150f0*/  IMAD R7, R4, UR6, RZ ;  /* 0x0000000604077c24 */ /* 0x002fe2000f8e02ff */
[----:B------:R-:W-:Y:S01]  /*15100*/  PRMT R70, RZ, 0x7610, R70 ;  /* 0x00007610ff467816 */ /* 0x000fe20000000046 */
[----:B------:R-:W1:Y:S01]  /*15110*/  LDCU UR6, c[0x0][0x3b0] ;  /* 0x00007600ff0677ac */ /* 0x000e620008000800 */
[----:B--2---:R2:W-:Y:S02]  /*15120*/  STL [R1+0x1d74], R78 ;  /* 0x001d744e01007387 */ /* 0x0045e40000100800 */
[----:B--2---:R-:W-:-:S04]  /*15130*/  IADD3 R78, P6, PT, R8, R13, RZ ;  /* 0x0000000d084e7210 */ /* 0x004fc80007fde0ff */
[----:B------:R-:W-:Y:S01]  /*15140*/  LEA.HI.X.SX32 R8, R8, R12, 0x1, P6 ;  /* 0x0000000c08087211 */ /* 0x000fe200030f0eff */
[----:B------:R-:W-:Y:S01]  /*15150*/  STL [R1+0xfac], R78 ;  /* 0x000fac4e01007387 */ /* 0x000fe20000100800 */
[----:B------:R-:W-:-:S03]  /*15160*/  @P0 IMAD.MOV.U32 R4, RZ, RZ, R78 ;  /* 0x000000ffff040224 */ /* 0x000fc600078e004e */
[----:B------:R-:W-:Y:S01]  /*15170*/  @P0 IMAD.MOV.U32 R5, RZ, RZ, R8 ;  /* 0x000000ffff050224 */ /* 0x000fe200078e0008 */
[----:B---3--:R2:W-:Y:S04]  /*15180*/  STL [R1+0x1d70], R9 ;  /* 0x001d700901007387 */ /* 0x0085e80000100800 */
[----:B------:R3:W4:Y:S01]  /*15190*/  @P0 LDG.E.U8 R73, desc[UR20][R4.64] ;  /* 0x0000001404490981 */ /* 0x000722000c1e1100 */
[----:B--2---:R-:W-:Y:S01]  /*151a0*/  IMAD R9, R6, UR5, RZ ;  /* 0x0000000506097c24 */ /* 0x004fe2000f8e02ff */
[----:B---3--:R-:W-:Y:S02]  /*151b0*/  SEL R4, R14, R85, !P1 ;  /* 0x000000550e047207 */ /* 0x008fe40004800000 */
[----:B------:R0:W-:Y:S02]  /*151c0*/  STL [R1+0xfa8], R8 ;  /* 0x000fa80801007387 */ /* 0x0001e40000100800 */
[CC--:B------:R-:W-:Y:S01]  /*151d0*/  IADD3 R75, P6, PT, R9.reuse, R13.reuse, RZ ;  /* 0x0000000d094b7210 */ /* 0x0c0fe20007fde0ff */
[----:B------:R-:W2:Y:S03]  /*151e0*/  LDCU UR5, c[0x0][0x3b0] ;  /* 0x00007600ff0577ac */ /* 0x000ea60008000800 */
[----:B------:R-:W-:Y:S01]  /*151f0*/  LEA.HI.X.SX32 R5, R9, R12, 0x1, P6 ;  /* 0x0000000c09057211 */ /* 0x000fe200030f0eff */
[----:B0-----:R-:W-:Y:S01]  /*15200*/  IMAD R8, R4, UR13, RZ ;  /* 0x0000000d04087c24 */ /* 0x001fe2000f8e02ff */
[----:B------:R-:W-:Y:S01]  /*15210*/  SEL R6, R14, R84, !P1 ;  /* 0x000000540e067207 */ /* 0x000fe20004800000 */
[----:B------:R-:W-:Y:S01]  /*15220*/  @P0 IMAD.MOV.U32 R4, RZ, RZ, R75 ;  /* 0x000000ffff040224 */ /* 0x000fe200078e004b */
[C---:B------:R-:W-:Y:S01]  /*15230*/  IADD3 R79, P6, PT, R7.reuse, R13, RZ ;  /* 0x0000000d074f7210 */ /* 0x040fe20007fde0ff */
[----:B------:R-:W-:Y:S01]  /*15240*/  STL [R1+0xfb4], R75 ;  /* 0x000fb44b01007387 */ /* 0x000fe20000100800 */
[----:B------:R-:W-:Y:S01]  /*15250*/  PRMT R77, RZ, 0x7610, R77 ;  /* 0x00007610ff4d7816 */ /* 0x000fe2000000004d */
[----:B------:R-:W0:Y:S02]  /*15260*/  LDCU UR13, c[0x0][0x3b0] ;  /* 0x00007600ff0d77ac */ /* 0x000e240008000800 */
[----:B------:R3:W2:Y:S01]  /*15270*/  @P0 LDG.E.U8 R70, desc[UR20][R4.64] ;  /* 0x0000001404460981 */ /* 0x0006a2000c1e1100 */
[----:B------:R-:W-:Y:S01]  /*15280*/  IMAD R6, R6, UR15, RZ ;  /* 0x0000000f06067c24 */ /* 0x000fe2000f8e02ff */
[----:B------:R-:W-:Y:S01]  /*15290*/  LEA.HI.X.SX32 R78, R7, R12, 0x1, P6 ;  /* 0x0000000c074e7211 */ /* 0x000fe200030f0eff */
[----:B------:R-:W0:Y:S01]  /*152a0*/  LDCU UR15, c[0x0][0x3b0] ;  /* 0x00007600ff0f77ac */ /* 0x000e220008000800 */
[----:B------:R1:W-:Y:S04]  /*152b0*/  STL [R1+0xfb0], R5 ;  /* 0x000fb00501007387 */ /* 0x0003e80000100800 */
[----:B------:R-:W-:Y:S01]  /*152c0*/  STL [R1+0xfbc], R79 ;  /* 0x000fbc4f01007387 */ /* 0x000fe20000100800 */
[----:B---3--:R-:W-:-:S02]  /*152d0*/  @P0 IMAD.MOV.U32 R4, RZ, RZ, R79 ;  /* 0x000000ffff040224 */ /* 0x008fc400078e004f */
[----:B-1----:R-:W-:Y:S01]  /*152e0*/  @P0 IMAD.MOV.U32 R5, RZ, RZ, R78 ;  /* 0x000000ffff050224 */ /* 0x002fe200078e004e */
[----:B------:R-:W-:-:S04]  /*152f0*/  PRMT R72, RZ, 0x7610, R72 ;  /* 0x00007610ff487816 */ /* 0x000fc80000000048 */
[----:B------:R1:W3:Y:S01]  /*15300*/  @P0 LDG.E.U8 R77, desc[UR20][R4.64] ;  /* 0x00000014044d0981 */ /* 0x0002e2000c1e1100 */
[----:B------:R-:W-:-:S03]  /*15310*/  PRMT R7, RZ, 0x7610, R7 ;  /* 0x00007610ff077816 */ /* 0x000fc60000000007 */
[----:B----4-:R4:W-:Y:S04]  /*15320*/  STL [R1+0x1d6c], R73 ;  /* 0x001d6c4901007387 */ /* 0x0109e80000100800 */
[----:B------:R0:W-:Y:S01]  /*15330*/  STL [R1+0xfb8], R78 ;  /* 0x000fb84e01007387 */ /* 0x0001e20000100800 */
[----:B----4-:R-:W-:-:S04]  /*15340*/  IADD3 R73, P6, PT, R6, R13, RZ ;  /* 0x0000000d06497210 */ /* 0x010fc80007fde0ff */
[----:B------:R-:W-:Y:S01]  /*15350*/  LEA.HI.X.SX32 R75, R6, R12, 0x1, P6 ;  /* 0x0000000c064b7211 */ /* 0x000fe200030f0eff */
[----:B------:R-:W-:Y:S01]  /*15360*/  STL [R1+0xfc4], R73 ;  /* 0x000fc44901007387 */ /* 0x000fe20000100800 */
[----:B-1----:R-:W-:-:S03]  /*15370*/  @P0 IMAD.MOV.U32 R4, RZ, RZ, R73 ;  /* 0x000000ffff040224 */ /* 0x002fc600078e0049 */
[----:B------:R-:W-:-:S05]  /*15380*/  @P0 IMAD.MOV.U32 R5, RZ, RZ, R75 ;  /* 0x000000ffff050224 */ /* 0x000fca00078e004b */
[----:B------:R1:W4:Y:S04]  /*15390*/  @P0 LDG.E.U8 R72, desc[UR20][R4.64] ;  /* 0x0000001404480981 */ /* 0x000328000c1e1100 */
[----:B--2---:R2:W-:Y:S01]  /*153a0*/  STL [R1+0x1d24], R70 ;  /* 0x001d244601007387 */ /* 0x0045e20000100800 */
[----:B------:R-:W-:-:S03]  /*153b0*/  SEL R6, R14, R86, !P1 ;  /* 0x000000560e067207 */ /* 0x000fc60004800000 */
[----:B0-----:R-:W3:Y:S01]  /*153c0*/  LDL.LU R78, [R1+0x2b34] ;  /* 0x002b3400014e7983 */ /* 0x001ee20000300800 */
[----:B--2---:R-:W-:Y:S01]  /*153d0*/  IADD3 R70, P6, PT, R8, R13, RZ ;  /* 0x0000000d08467210 */ /* 0x004fe20007fde0ff */
[----:B------:R-:W-:Y:S02]  /*153e0*/  IMAD R6, R6, UR5, RZ ;  /* 0x0000000506067c24 */ /* 0x000fe4000f8e02ff */
[----:B------:R-:W2:Y:S01]  /*153f0*/  LDL.LU R79, [R1+0x2b30] ;  /* 0x002b3000014f7983 */ /* 0x000ea20000300800 */
[----:B------:R-:W-:Y:S01]  /*15400*/  PRMT R9, RZ, 0x7610, R9 ;  /* 0x00007610ff097816 */ /* 0x000fe20000000009 */
[----:B------:R-:W0:Y:S01]  /*15410*/  LDCU UR5, c[0x0][0x3b0] ;  /* 0x00007600ff0577ac */ /* 0x000e220008000800 */
[----:B------:R-:W-:Y:S01]  /*15420*/  LEA.HI.X.SX32 R8, R8, R12, 0x1, P6 ;  /* 0x0000000c08087211 */ /* 0x000fe200030f0eff */
[----:B-1----:R-:W-:-:S04]  /*15430*/  @P0 IMAD.MOV.U32 R4, RZ, RZ, R70 ;  /* 0x000000ffff040224 */ /* 0x002fc800078e0046 */
[----:B------:R-:W-:-:S05]  /*15440*/  @P0 IMAD.MOV.U32 R5, RZ, RZ, R8 ;  /* 0x000000ffff050224 */ /* 0x000fca00078e0008 */
[----:B------:R1:W2:Y:S01]  /*15450*/  @P0 LDG.E.U8 R7, desc[UR20][R4.64] ;  /* 0x0000001404070981 */ /* 0x0002a2000c1e1100 */
[----:B------:R-:W-:-:S03]  /*15460*/  ISETP.GT.U32.AND P6, PT, R15, R93, PT ;  /* 0x0000005d0f00720c */ /* 0x000fc60003fc4070 */
[----:B------:R-:W-:Y:S04]  /*15470*/  STL [R1+0xfc0], R75 ;  /* 0x000fc04b01007387 */ /* 0x000fe80000100800 */
[----:B------:R0:W-:Y:S06]  /*15480*/  STL [R1+0xfcc], R70 ;  /* 0x000fcc4601007387 */ /* 0x0001ec0000100800 */
[----:B------:R-:W-:Y:S01]  /*15490*/  @!P6 IMAD.IADD R93, R93, 0x1, -R15 ;  /* 0x000000015d5de824 */ /* 0x000fe200078e0a0f */
[----:B------:R1:W-:Y:S01]  /*154a0*/  STL [R1+0xfc8], R8 ;  /* 0x000fc80801007387 */ /* 0x0003e20000100800 */
[----:B0-----:R-:W-:-:S02]  /*154b0*/  IADD3 R70, P6, PT, R6, R13, RZ ;  /* 0x0000000d06467210 */ /* 0x001fc40007fde0ff */
[C---:B-1----:R-:W-:Y:S02]  /*154c0*/  SEL R4, R14.reuse, R87, !P1 ;  /* 0x000000570e047207 */ /* 0x042fe40004800000 */
[----:B------:R-:W-:-:S05]  /*154d0*/  SEL R5, R14, R88, !P1 ;  /* 0x000000580e057207 */ /* 0x000fca0004800000 */
[----:B------:R-:W-:Y:S01]  /*154e0*/  IMAD R8, R5, UR13, RZ ;  /* 0x0000000d05087c24 */ /* 0x000fe2000f8e02ff */
[----:B------:R-:W-:Y:S01]  /*154f0*/  PRMT R16, RZ, 0x7610, R16 ;  /* 0x00007610ff107816 */ /* 0x000fe20000000010 */
[----:B------:R-:W0:Y:S01]  /*15500*/  LDCU UR13, c[0x0][0x3b0] ;  /* 0x00007600ff0d77ac */ /* 0x000e220008000800 */
[----:B--2---:R1:W-:Y:S04]  /*15510*/  STL [R1+0x1d58], R7 ;  /* 0x001d580701007387 */ /* 0x0043e80000100800 */
[----:B------:R-:W-:Y:S04]  /*15520*/  STL [R1+0xfd4], R70 ;  /* 0x000fd44601007387 */ /* 0x000fe80000100800 */
[----:B----4-:R2:W-:Y:S01]  /*15530*/  STL [R1+0x1d5c], R72 ;  /* 0x001d5c4801007387 */ /* 0x0105e20000100800 */
[----:B-1----:R-:W-:Y:S01]  /*15540*/  IMAD R7, R4, UR6, RZ ;  /* 0x0000000604077c24 */ /* 0x002fe2000f8e02ff */
[----:B------:R-:W-:Y:S01]  /*15550*/  PRMT R71, RZ, 0x7610, R71 ;  /* 0x00007610ff477816 */ /* 0x000fe20000000047 */
[----:B------:R-:W-:Y:S01]  /*15560*/  @P0 IMAD.MOV.U32 R4, RZ, RZ, R70 ;  /* 0x000000ffff040224 */ /* 0x000fe200078e0046 */
[----:B------:R-:W-:Y:S01]  /*15570*/  PRMT R2, RZ, 0x7610, R2 ;  /* 0x00007610ff027816 */ /* 0x000fe20000000002 */
[----:B------:R-:W1:Y:S01]  /*15580*/  LDCU UR6, c[0x0][0x3b0] ;  /* 0x00007600ff0677ac */ /* 0x000e620008000800 */
[----:B--2---:R-:W-:-:S05]  /*15590*/  LEA.HI.X.SX32 R72, R6, R12, 0x1, P6 ;  /* 0x0000000c06487211 */ /* 0x004fca00030f0eff */
[----:B------:R-:W-:-:S05]  /*155a0*/  @P0 IMAD.MOV.U32 R5, RZ, RZ, R72 ;  /* 0x000000ffff050224 */ /* 0x000fca00078e0048 */
[----:B------:R2:W4:Y:S01]  /*155b0*/  @P0 LDG.E.U8 R9, desc[UR20][R4.64] ;  /* 0x0000001404090981 */ /* 0x000522000c1e1100 */
[CC--:B------:R-:W-:Y:S02]  /*155c0*/  IADD3 R73, P6, PT, R7.reuse, R13.reuse, RZ ;  /* 0x0000000d07497210 */ /* 0x0c0fe40007fde0ff */
[----:B--2---:R-:W-:Y:S02]  /*155d0*/  SEL R4, R14, R90, !P1 ;  /* 0x0000005a0e047207 */ /* 0x004fe40004800000 */
[-C--:B------:R-:W-:Y:S02]  /*155e0*/  LEA.HI.X.SX32 R5, R7, R12.reuse, 0x1, P6 ;  /* 0x0000000c07057211 */ /* 0x080fe400030f0eff */
[----:B------:R-:W-:Y:S01]  /*155f0*/  IADD3 R70, P6, PT, R8, R13, RZ ;  /* 0x0000000d08467210 */ /* 0x000fe20007fde0ff */
[----:B------:R-:W-:Y:S01]  /*15600*/  IMAD R7, R4, UR5, RZ ;  /* 0x0000000504077c24 */ /* 0x000fe2000f8e02ff */
[----:B------:R-:W-:Y:S01]  /*15610*/  STL [R1+0xfd0], R72 ;  /* 0x000fd04801007387 */ /* 0x000fe20000100800 */
[----:B------:R-:W-:Y:S01]  /*15620*/  @P0 IMAD.MOV.U32 R4, RZ, RZ, R73 ;  /* 0x000000ffff040224 */ /* 0x000fe200078e0049 */
[----:B------:R-:W-:Y:S01]  /*15630*/  LEA.HI.X.SX32 R75, R8, R12, 0x1, P6 ;  /* 0x0000000c084b7211 */ /* 0x000fe200030f0eff */
[----:B------:R-:W2:Y:S01]  /*15640*/  LDCU UR5, c[0x0][0x3b0] ;  /* 0x00007600ff0577ac */ /* 0x000ea20008000800 */
[----:B---3--:R3:W-:Y:S01]  /*15650*/  STL [R1+0x1d64], R77 ;  /* 0x001d644d01007387 */ /* 0x0087e20000100800 */
[----:B------:R-:W-:-:S03]  /*15660*/  PRMT R8, RZ, 0x7610, R8 ;  /* 0x00007610ff087816 */ /* 0x000fc60000000008 */
[----:B------:R0:W2:Y:S04]  /*15670*/  @P0 LDG.E.U8 R16, desc[UR20][R4.64] ;  /* 0x0000001404100981 */ /* 0x0000a8000c1e1100 */
[----:B---3--:R-:W3:Y:S04]  /*15680*/  LDL R77, [R1+0x1f98] ;  /* 0x001f9800014d7983 */ /* 0x008ee80000100800 */
[----:B------:R-:W-:Y:S01]  /*15690*/  STL [R1+0xfdc], R73 ;  /* 0x000fdc4901007387 */ /* 0x000fe20000100800 */
[----:B0-----:R-:W-:-:S03]  /*156a0*/  @P0 IMAD.MOV.U32 R4, RZ, RZ, R70 ;  /* 0x000000ffff040224 */ /* 0x001fc600078e0046 */
[----:B----4-:R-:W-:Y:S04]  /*156b0*/  STL [R1+0x1d54], R9 ;  /* 0x001d540901007387 */ /* 0x010fe80000100800 */
[----:B------:R0:W-:Y:S02]  /*156c0*/  STL [R1+0xfd8], R5 ;  /* 0x000fd80501007387 */ /* 0x0001e40000100800 */
[----:B0-----:R-:W-:-:S05]  /*156d0*/  @P0 IMAD.MOV.U32 R5, RZ, RZ, R75 ;  /* 0x000000ffff050224 */ /* 0x001fca00078e004b */
[----:B------:R0:W4:Y:S01]  /*156e0*/  @P0 LDG.E.U8 R8, desc[UR20][R4.64] ;  /* 0x0000001404080981 */ /* 0x000122000c1e1100 */
[----:B------:R-:W-:-:S05]  /*156f0*/  SEL R6, R14, R89, !P1 ;  /* 0x000000590e067207 */ /* 0x000fca0004800000 */
[----:B------:R-:W-:Y:S01]  /*15700*/  IMAD R9, R6, UR15, RZ ;  /* 0x0000000f06097c24 */ /* 0x000fe2000f8e02ff */
[----:B------:R-:W-:Y:S01]  /*15710*/  STL [R1+0xfe4], R70 ;  /* 0x000fe44601007387 */ /* 0x000fe20000100800 */
[----:B------:R-:W-:Y:S01]  /*15720*/  SEL R6, R14, R91, !P1 ;  /* 0x0000005b0e067207 */ /* 0x000fe20004800000 */
[----:B------:R-:W1:Y:S02]  /*15730*/  LDCU UR15, c[0x0][0x3b0] ;  /* 0x00007600ff0f77ac */ /* 0x000e640008000800 */
[C---:B------:R-:W-:Y:S01]  /*15740*/  IADD3 R72, P6, PT, R9.reuse, R13, RZ ;  /* 0x0000000d09487210 */ /* 0x040fe20007fde0ff */
[----:B------:R-:W-:Y:S03]  /*15750*/  STL [R1+0xfe0], R75 ;  /* 0x000fe04b01007387 */ /* 0x000fe60000100800 */
[----:B------:R-:W-:Y:S01]  /*15760*/  LEA.HI.X.SX32 R73, R9, R12, 0x1, P6 ;  /* 0x0000000c09497211 */ /* 0x000fe200030f0eff */
[----:B------:R-:W-:Y:S01]  /*15770*/  STL [R1+0xfec], R72 ;  /* 0x000fec4801007387 */ /* 0x000fe20000100800 */
[----:B------:R-:W-:-:S02]  /*15780*/  IMAD R6, R6, UR16, RZ ;  /* 0x0000001006067c24 */ /* 0x000fc4000f8e02ff */
[----:B0-----:R-:W-:Y:S01]  /*15790*/  @P0 IMAD.MOV.U32 R4, RZ, RZ, R72 ;  /* 0x000000ffff040224 */ /* 0x001fe200078e0048 */
[----:B--2---:R0:W-:Y:S01]  /*157a0*/  STL [R1+0x1d50], R16 ;  /* 0x001d501001007387 */ /* 0x0041e20000100800 */
[----:B------:R-:W-:Y:S01]  /*157b0*/  @P0 IMAD.MOV.U32 R5, RZ, RZ, R73 ;  /* 0x000000ffff050224 */ /* 0x000fe200078e0049 */
[----:B------:R-:W-:Y:S01]  /*157c0*/  PRMT R9, RZ, 0x7610, R9 ;  /* 0x00007610ff097816 */ /* 0x000fe20000000009 */
[----:B------:R-:W2:Y:S01]  /*157d0*/  LDCU UR16, c[0x0][0x3b0] ;  /* 0x00007600ff1077ac */ /* 0x000ea20008000800 */
[----:B------:R-:W-:Y:S04]  /*157e0*/  STL [R1+0xfe8], R73 ;  /* 0x000fe84901007387 */ /* 0x000fe80000100800 */
[----:B------:R1:W2:Y:S01]  /*157f0*/  @P0 LDG.E.U8 R71, desc[UR20][R4.64] ;  /* 0x0000001404470981 */ /* 0x0002a2000c1e1100 */
[----:B0-----:R-:W-:-:S04]  /*15800*/  IADD3 R16, P6, PT, R7, R13, RZ ;  /* 0x0000000d07107210 */ /* 0x001fc80007fde0ff */
[----:B------:R-:W-:Y:S01]  /*15810*/  LEA.HI.X.SX32 R70, R7, R12, 0x1, P6 ;  /* 0x0000000c07467211 */ /* 0x000fe200030f0eff */
[----:B------:R-:W-:Y:S01]  /*15820*/  STL [R1+0xff4], R16 ;  /* 0x000ff41001007387 */ /* 0x000fe20000100800 */
[----:B-1----:R-:W-:-:S03]  /*15830*/  @P0 IMAD.MOV.U32 R4, RZ, RZ, R16 ;  /* 0x000000ffff040224 */ /* 0x002fc600078e0010 */
[----:B------:R-:W-:-:S05]  /*15840*/  @P0 IMAD.MOV.U32 R5, RZ, RZ, R70 ;  /* 0x000000ffff050224 */ /* 0x000fca00078e0046 */
[----:B------:R0:W2:Y:S04]  /*15850*/  @P0 LDG.E.U8 R9, desc[UR20][R4.64] ;  /* 0x0000001404090981 */ /* 0x0000a8000c1e1100 */
[----:B----4-:R1:W-:Y:S02]  /*15860*/  STL [R1+0x1d4c], R8 ;  /* 0x001d4c0801007387 */ /* 0x0103e40000100800 */
[----:B-1----:R-:W-:-:S04]  /*15870*/  IADD3 R8, P6, PT, R6, R13, RZ ;  /* 0x0000000d06087210 */ /* 0x002fc80007fde0ff */
[----:B------:R-:W-:Y:S01]  /*15880*/  LEA.HI.X.SX32 R7, R6, R12, 0x1, P6 ;  /* 0x0000000c06077211 */ /* 0x000fe200030f0eff */
[----:B0-----:R-:W-:-:S04]  /*15890*/  @P0 IMAD.MOV.U32 R4, RZ, RZ, R8 ;  /* 0x000000ffff040224 */ /* 0x001fc800078e0008 */
[----:B------:R-:W-:-:S05]  /*158a0*/  @P0 IMAD.MOV.U32 R5, RZ, RZ, R7 ;  /* 0x000000ffff050224 */ /* 0x000fca00078e0007 */
[----:B------:R0:W4:Y:S01]  /*158b0*/  @P0 LDG.E.U8 R2, desc[UR20][R4.64] ;  /* 0x0000001404020981 */ /* 0x000122000c1e1100 */
[----:B---3--:R-:W-:Y:S02]  /*158c0*/  ISETP.GE.AND P6, PT, R77, RZ, PT ;  /* 0x000000ff4d00720c */ /* 0x008fe40003fc6270 */
[----:B------:R-:W-:Y:S01]  /*158d0*/  SEL R6, R14, R78, !P1 ;  /* 0x0000004e0e067207 */ /* 0x000fe20004800000 */
[----:B------:R-:W-:Y:S04]  /*158e0*/  STL [R1+0xff0], R70 ;  /* 0x000ff04601007387 */ /* 0x000fe80000100800 */
[----:B------:R-:W-:Y:S01]  /*158f0*/  STL [R1+0xffc], R8 ;  /* 0x000ffc0801007387 */ /* 0x000fe20000100800 */
[----:B0-----:R-:W-:-:S03]  /*15900*/  IMAD.MOV.U32 R4, RZ, RZ, R93 ;  /* 0x000000ffff047224 */ /* 0x001fc600078e005d */
[----:B------:R0:W-:Y:S02]  /*15910*/  STL [R1+0xff8], R7 ;  /* 0x000ff80701007387 */ /* 0x0001e40000100800 */
[----:B------:R-:W-:Y:S02]  /*15920*/  @!P6 IMAD.MOV R4, RZ, RZ, -R4 ;  /* 0x000000ffff04e224 */ /* 0x000fe400078e0a04 */
[----:B------:R-:W3:Y:S01]  /*15930*/  LDL.LU R16, [R1+0x68] ;  /* 0x0000680001107983 */ /* 0x000ee20000300800 */
[----:B0-----:R-:W-:Y:S01]  /*15940*/  IMAD R7, R6, UR5, RZ ;  /* 0x0000000506077c24 */ /* 0x001fe2000f8e02ff */
[----:B------:R-:W-:Y:S01]  /*15950*/  SEL R6, R14, R76, !P1 ;  /* 0x0000004c0e067207 */ /* 0x000fe20004800000 */
[----:B------:R-:W0:Y:S01]  /*15960*/  LDCU UR5, c[0x0][0x3b0] ;  /* 0x00007600ff0577ac */ /* 0x000e220008000800 */
[----:B------:R-:W-:Y:S01]  /*15970*/  PRMT R0, RZ, 0x7610, R0 ;  /* 0x00007610ff007816 */ /* 0x000fe20000000000 */
[----:B----4-:R1:W-:Y:S02]  /*15980*/  STL [R1+0x1d40], R2 ;  /* 0x001d400201007387 */ /* 0x0103e40000100800 */
[----:B-1----:R-:W-:-:S02]  /*15990*/  IADD3 R2, P6, PT, R7, R13, RZ ;  /* 0x0000000d07027210 */ /* 0x002fc40007fde0ff */
[----:B--2---:R1:W-:Y:S02]  /*159a0*/  STL [R1+0x1d04], R9 ;  /* 0x001d040901007387 */ /* 0x0043e40000100800 */
[----:B------:R-:W-:-:S05]  /*159b0*/  LEA.HI.X.SX32 R70, R7, R12, 0x1, P6 ;  /* 0x0000000c07467211 */ /* 0x000fca00030f0eff */
[----:B------:R-:W-:Y:S02]  /*159c0*/  @P0 IMAD.MOV.U32 R7, RZ, RZ, R70 ;  /* 0x000000ffff070224 */ /* 0x000fe400078e0046 */
[----:B-1----:R-:W-:Y:S01]  /*159d0*/  IMAD R9, R6, UR13, RZ ;  /* 0x0000000d06097c24 */ /* 0x002fe2000f8e02ff */
[C---:B------:R-:W-:Y:S01]  /*159e0*/  SEL R5, R14.reuse, R79, !P1 ;  /* 0x0000004f0e057207 */ /* 0x040fe20004800000 */
[----:B------:R-:W-:Y:S01]  /*159f0*/  @P0 IMAD.MOV.U32 R6, RZ, RZ, R2 ;  /* 0x000000ffff060224 */ /* 0x000fe200078e0002 */
[----:B------:R-:W-:Y:S01]  /*15a00*/  STL [R1+0x1004], R2 ;  /* 0x0010040201007387 */ /* 0x000fe20000100800 */
[C---:B------:R-:W-:Y:S01]  /*15a10*/  SEL R4, R14.reuse, R4, !P1 ;  /* 0x000000040e047207 */ /* 0x040fe20004800000 */
[----:B------:R-:W1:Y:S02]  /*15a20*/  LDCU UR13, c[0x0][0x3b0] ;  /* 0x00007600ff0d77ac */ /* 0x000e640008000800 */
[----:B------:R2:W4:Y:S01]  /*15a30*/  @P0 LDG.E.U8 R0, desc[UR20][R6.64] ;  /* 0x0000001406000981 */ /* 0x000522000c1e1100 */
[----:B------:R-:W-:Y:S01]  /*15a40*/  IMAD R8, R5, UR6, RZ ;  /* 0x0000000605087c24 */ /* 0x000fe2000f8e02ff */
[----:B------:R-:W2:Y:S01]  /*15a50*/  LDCU UR6, c[0x0][0x3b0] ;  /* 0x00007600ff0677ac */ /* 0x000ea20008000800 */
[----:B------:R-:W-:-:S03]  /*15a60*/  SEL R5, R14, R30, !P1 ;  /* 0x0000001e0e057207 */ /* 0x000fc60004800000 */
[CC--:B------:R-:W-:Y:S02]  /*15a70*/  IADD3 R75, P6, PT, R8.reuse, R13.reuse, RZ ;  /* 0x0000000d084b7210 */ /* 0x0c0fe40007fde0ff */
[----:B------:R-:W-:Y:S01]  /*15a80*/  IMAD R5, R5, UR15, RZ ;  /* 0x0000000f05057c24 */ /* 0x000fe2000f8e02ff */
[----:B------:R-:W-:Y:S01]  /*15a90*/  STL [R1+0x1d44], R71 ;  /* 0x001d444701007387 */ /* 0x000fe20000100800 */
[----:B------:R-:W-:Y:S01]  /*15aa0*/  LEA.HI.X.SX32 R73, R8, R12, 0x1, P6 ;  /* 0x0000000c08497211 */ /* 0x000fe200030f0eff */
[----:B------:R-:W0:Y:S01]  /*15ab0*/  LDCU UR15, c[0x0][0x3b0] ;  /* 0x00007600ff0f77ac */ /* 0x000e220008000800 */
[----:B------:R-:W-:Y:S01]  /*15ac0*/  IADD3 R93, P6, PT, R9, R13, RZ ;  /* 0x0000000d095d7210 */ /* 0x000fe20007fde0ff */
[----:B------:R1:W-:Y:S01]  /*15ad0*/  STL [R1+0x1000], R70 ;  /* 0x0010004601007387 */ /* 0x0003e20000100800 */
[----:B------:R-:W-:-:S03]  /*15ae0*/  PRMT R74, RZ, 0x7610, R74 ;  /* 0x00007610ff4a7816 */ /* 0x000fc6000000004a */
[----:B------:R-:W-:Y:S01]  /*15af0*/  STL [R1+0x100c], R75 ;  /* 0x00100c4b01007387 */ /* 0x000fe20000100800 */
[-C--:B-1----:R-:W-:Y:S02]  /*15b00*/  LEA.HI.X.SX32 R70, R9, R12.reuse, 0x1, P6 ;  /* 0x0000000c09467211 */ /* 0x082fe400030f0eff */
[C---:B------:R-:W-:Y:S01]  /*15b10*/  IADD3 R72, P6, PT, R5.reuse, R13, RZ ;  /* 0x0000000d05487210 */ /* 0x040fe20007fde0ff */
[----:B------:R1:W-:Y:S01]  /*15b20*/  STL [R1+0x1008], R73 ;  /* 0x0010084901007387 */ /* 0x0003e20000100800 */
[----:B--2---:R-:W-:Y:S01]  /*15b30*/  IMAD R6, R4, UR6, RZ ;  /* 0x0000000604067c24 */ /* 0x004fe2000f8e02ff */
[----:B------:R-:W-:Y:S01]  /*15b40*/  SEL R3, R14, R3, !P1 ;  /* 0x000000030e037207 */ /* 0x000fe20004800000 */
[----:B------:R-:W-:Y:S01]  /*15b50*/  @P0 IMAD.MOV.U32 R4, RZ, RZ, R75 ;  /* 0x000000ffff040224 */ /* 0x000fe200078e004b */
[----:B------:R-:W2:Y:S01]  /*15b60*/  LDL.LU R77, [R1+0x59c] ;  /* 0x00059c00014d7983 */ /* 0x000ea20000300800 */
[----:B------:R-:W-:Y:S01]  /*15b70*/  LEA.HI.X.SX32 R71, R5, R12, 0x1, P6 ;  /* 0x0000000c05477211 */ /* 0x000fe200030f0eff */
[----:B------:R-:W-:Y:S01]  /*15b80*/  @P0 IMAD.MOV.U32 R5, RZ, RZ, R73 ;  /* 0x000000ffff050224 */ /* 0x000fe200078e0049 */
[----:B------:R-:W-:Y:S01]  /*15b90*/  PRMT R92, RZ, 0x7610, R92 ;  /* 0x00007610ff5c7816 */ /* 0x000fe2000000005c */
[----:B------:R-:W-:Y:S01]  /*15ba0*/  STL [R1+0x1014], R93 ;  /* 0x0010145d01007387 */ /* 0x000fe20000100800 */
[----:B------:R-:W-:Y:S01]  /*15bb0*/  PRMT R7, RZ, 0x7610, R7 ;  /* 0x00007610ff077816 */ /* 0x000fe20000000007 */
[----:B------:R-:W0:Y:S02]  /*15bc0*/  LDCU UR6, c[0x0][0x3b0] ;  /* 0x00007600ff0677ac */ /* 0x000e240008000800 */
[----:B------:R-:W2:Y:S04]  /*15bd0*/  LDL.LU R2, [R1+0x5a0] ;  /* 0x0005a00001027983 */ /* 0x000ea80000300800 */
[----:B------:R-:W-:Y:S04]  /*15be0*/  STL [R1+0x1010], R70 ;  /* 0x0010104601007387 */ /* 0x000fe80000100800 */
[----:B------:R-:W-:Y:S04]  /*15bf0*/  STL [R1+0x1774], R72 ;  /* 0x0017744801007387 */ /* 0x000fe80000100800 */
[----:B------:R0:W2:Y:S04]  /*15c00*/  @P0 LDG.E.U8 R74, desc[UR20][R4.64] ;  /* 0x00000014044a0981 */ /* 0x0000a8000c1e1100 */
[----:B----4-:R4:W-:Y:S04]  /*15c10*/  STL [R1+0x1d3c], R0 ;  /* 0x001d3c0001007387 */ /* 0x0109e80000100800 */
[----:B-1----:R-:W3:Y:S01]  /*15c20*/  LDL.LU R73, [R1+0x2b2c] ;  /* 0x002b2c0001497983 */ /* 0x002ee20000300800 */
[----:B0-----:R-:W-:Y:S01]  /*15c30*/  IMAD R3, R3, UR5, RZ ;  /* 0x0000000503037c24 */ /* 0x001fe2000f8e02ff */
[----:B------:R-:W0:Y:S01]  /*15c40*/  LDCU UR5, c[0x0][0x3b0] ;  /* 0x00007600ff0577ac */ /* 0x000e220008000800 */
[----:B------:R-:W-:-:S03]  /*15c50*/  @P0 IMAD.MOV.U32 R4, RZ, RZ, R93 ;  /* 0x000000ffff040224 */ /* 0x000fc600078e005d */
[C---:B----4-:R-:W-:Y:S01]  /*15c60*/  IADD3 R0, P6, PT, R3.reuse, R13, RZ ;  /* 0x0000000d03007210 */ /* 0x050fe20007fde0ff */
[----:B------:R-:W-:Y:S01]  /*15c70*/  @P0 IMAD.MOV.U32 R5, RZ, RZ, R70 ;  /* 0x000000ffff050224 */ /* 0x000fe200078e0046 */
[----:B------:R-:W-:Y:S02]  /*15c80*/  STL [R1+0x1018], R71 ;  /* 0x0010184701007387 */ /* 0x000fe40000100800 */
[----:B------:R-:W-:Y:S02]  /*15c90*/  LEA.HI.X.SX32 R75, R3, R12, 0x1, P6 ;  /* 0x0000000c034b7211 */ /* 0x000fe400030f0eff */
[----:B------:R-:W-:Y:S04]  /*15ca0*/  STL [R1+0x1788], R0 ;  /* 0x0017880001007387 */ /* 0x000fe80000100800 */
[----:B------:R-:W4:Y:S04]  /*15cb0*/  LDL.LU R3, [R1+0x598] ;  /* 0x0005980001037983 */ /* 0x000f280000300800 */
[----:B------:R1:W4:Y:S02]  /*15cc0*/  @P0 LDG.E.U8 R92, desc[UR20][R4.64] ;  /* 0x00000014045c0981 */ /* 0x000324000c1e1100 */
[----:B-1----:R-:W-:-:S02]  /*15cd0*/  @P0 IMAD.MOV.U32 R4, RZ, RZ, R72 ;  /* 0x000000ffff040224 */ /* 0x002fc400078e0048 */
[----:B------:R-:W-:Y:S01]  /*15ce0*/  @P0 IMAD.MOV.U32 R5, RZ, RZ, R71 ;  /* 0x000000ffff050224 */ /* 0x000fe200078e0047 */
[----:B--2---:R1:W-:Y:S04]  /*15cf0*/  STL [R1+0x1d38], R74 ;  /* 0x001d384a01007387 */ /* 0x0043e80000100800 */
[----:B------:R-:W2:Y:S01]  /*15d00*/  LDL.LU R70, [R1+0x2b28] ;  /* 0x002b280001467983 */ /* 0x000ea20000300800 */
[----:B-1----:R-:W-:-:S04]  /*15d10*/  IADD3 R74, P6, PT, R6, R13, RZ ;  /* 0x0000000d064a7210 */ /* 0x002fc80007fde0ff */
[----:B------:R-:W-:Y:S02]  /*15d20*/  LEA.HI.X.SX32 R93, R6, R12, 0x1, P6 ;  /* 0x0000000c065d7211 */ /* 0x000fe400030f0eff */
[----:B------:R-:W-:Y:S02]  /*15d30*/  PRMT R6, RZ, 0x7610, R6 ;  /* 0x00007610ff067816 */ /* 0x000fe40000000006 */
[----:B---3--:R-:W-:-:S06]  /*15d40*/  PRMT R73, RZ, 0x7610, R73 ;  /* 0x00007610ff497816 */ /* 0x008fcc0000000049 */
[----:B------:R1:W3:Y:S02]  /*15d50*/  @P0 LDG.E.U8 R73, desc[UR20][R4.64] ;  /* 0x0000001404490981 */ /* 0x0002e4000c1e1100 */
[----:B-1----:R-:W-:Y:S02]  /*15d60*/  @P0 IMAD.MOV.U32 R4, RZ, RZ, R0 ;  /* 0x000000ffff040224 */ /* 0x002fe400078e0000 */
[----:B------:R-:W-:-:S05]  /*15d70*/  @P0 IMAD.MOV.U32 R5, RZ, RZ, R75 ;  /* 0x000000ffff050224 */ /* 0x000fca00078e004b */
[----:B------:R1:W2:Y:S02]  /*15d80*/  @P0 LDG.E.U8 R6, desc[UR20][R4.64] ;  /* 0x0000001404060981 */ /* 0x0002a4000c1e1100 */
[----:B-1----:R-:W-:Y:S02]  /*15d90*/  @P0 IMAD.MOV.U32 R4, RZ, RZ, R74 ;  /* 0x000000ffff040224 */ /* 0x002fe400078e004a */
[----:B------:R-:W-:-:S05]  /*15da0*/  @P0 IMAD.MOV.U32 R5, RZ, RZ, R93 ;  /* 0x000000ffff050224 */ /* 0x000fca00078e005d */
[----:B------:R1:W2:Y:S01]  /*15db0*/  @P0 LDG.E.U8 R7, desc[UR20][R4.64] ;  /* 0x0000001404070981 */ /* 0x0002a2000c1e1100 */
[----:B------:R-:W-:-:S03]  /*15dc0*/  ISETP.GT.U32.AND P6, PT, R15, R16, PT ;  /* 0x000000100f00720c */ /* 0x000fc60003fc4070 */
[----:B------:R-:W-:Y:S04]  /*15dd0*/  STL [R1+0x1784], R75 ;  /* 0x0017844b01007387 */ /* 0x000fe80000100800 */
[----:B----4-:R4:W-:Y:S01]  /*15de0*/  STL [R1+0x1d34], R92 ;  /* 0x001d345c01007387 */ /* 0x0109e20000100800 */
[----:B------:R-:W-:-:S03]  /*15df0*/  SEL R3, R14, R3, !P1 ;  /* 0x000000030e037207 */ /* 0x000fc60004800000 */
[----:B----4-:R-:W4:Y:S04]  /*15e00*/  LDL.LU R92, [R1+0x5a4] ;  /* 0x0005a400015c7983 */ /* 0x010f280000300800 */
[----:B------:R-:W-:Y:S04]  /*15e10*/  STL [R1+0x1790], R74 ;  /* 0x0017904a01007387 */ /* 0x000fe80000100800 */
[----:B------:R-:W-:Y:S04]  /*15e20*/  STL [R1+0x178c], R93 ;  /* 0x00178c5d01007387 */ /* 0x000fe80000100800 */
[----:B------:R-:W4:Y:S04]  /*15e30*/  LDL.LU R71, [R1+0x2b24] ;  /* 0x002b240001477983 */ /* 0x000f280000300800 */
[----:B------:R-:W4:Y:S01]  /*15e40*/  LDL.LU R72, [R1+0x2b20] ;  /* 0x002b200001487983 */ /* 0x000f220000300800 */
[----:B------:R-:W-:Y:S01]  /*15e50*/  @!P6 IMAD.IADD R16, R16, 0x1, -R15 ;  /* 0x000000011010e824 */ /* 0x000fe200078e0a0f */
[----:B-1----:R-:W-:-:S02]  /*15e60*/  SEL R4, R14, R2, !P1 ;  /* 0x000000020e047207 */ /* 0x002fc40004800000 */
[----:B------:R-:W-:Y:S01]  /*15e70*/  PRMT R8, RZ, 0x7610, R8 ;  /* 0x00007610ff087816 */ /* 0x000fe20000000008 */
[----:B---3--:R1:W-:Y:S04]  /*15e80*/  STL [R1+0x1d30], R73 ;  /* 0x001d304901007387 */ /* 0x0083e80000100800 */
[----:B-1----:R-:W3:Y:S04]  /*15e90*/  LDL.LU R73, [R1+0x2b1c] ;  /* 0x002b1c0001497983 */ /* 0x002ee80000300800 */
[----:B------:R-:W3:Y:S04]  /*15ea0*/  LDL.LU R75, [R1+0x2b18] ;  /* 0x002b1800014b7983 */ /* 0x000ee80000300800 */
[----:B------:R-:W3:Y:S04]  /*15eb0*/  LDL.LU R0, [R1+0x2b14] ;  /* 0x002b140001007983 */ /* 0x000ee80000300800 */
[----:B--2---:R0:W-:Y:S04]  /*15ec0*/  STL [R1+0x1d2c], R6 ;  /* 0x001d2c0601007387 */ /* 0x0041e80000100800 */
[----:B------:R-:W2:Y:S01]  /*15ed0*/  LDL.LU R93, [R1+0x2b10] ;  /* 0x002b1000015d7983 */ /* 0x000ea20000300800 */
[----:B0-----:R-:W-:Y:S01]  /*15ee0*/  IMAD R6, R3, UR5, RZ ;  /* 0x0000000503067c24 */ /* 0x001fe2000f8e02ff */
[----:B------:R-:W-:Y:S01]  /*15ef0*/  SEL R3, R14, R77, !P1 ;  /* 0x0000004d0e037207 */ /* 0x000fe20004800000 */
[----:B------:R-:W0:Y:S01]  /*15f00*/  LDCU UR5, c[0x0][0x3b0] ;  /* 0x00007600ff0577ac */ /* 0x000e220008000800 */
[----:B------:R-:W2:Y:S02]  /*15f10*/  LDL.LU R77, [R1+0x5ac] ;  /* 0x0005ac00014d7983 */ /* 0x000ea40000300800 */
[----:B------:R-:W-:-:S05]  /*15f20*/  IADD3 R5, P6, PT, R6, R13, RZ ;  /* 0x0000000d06057210 */ /* 0x000fca0007fde0ff */
[----:B------:R-:W-:Y:S04]  /*15f30*/  STL [R1+0x1798], R5 ;  /* 0x0017980501007387 */ /* 0x000fe80000100800 */
[----:B------:R-:W2:Y:S04]  /*15f40*/  LDL.LU R74, [R1+0x5b0] ;  /* 0x0005b000014a7983 */ /* 0x000ea80000300800 */
[----:B------:R1:W-:Y:S02]  /*15f50*/  STL [R1+0x1d28], R7 ;  /* 0x001d280701007387 */ /* 0x0003e40000100800 */
[----:B-1----:R-:W-:Y:S01]  /*15f60*/  IMAD R7, R3, UR6, RZ ;  /* 0x0000000603077c24 */ /* 0x002fe2000f8e02ff */
[----:B------:R-:W-:Y:S01]  /*15f70*/  LEA.HI.X.SX32 R3, R6, R12, 0x1, P6 ;  /* 0x0000000c06037211 */ /* 0x000fe200030f0eff */
[----:B------:R-:W-:Y:S01]  /*15f80*/  IMAD R6, R4, UR13, RZ ;  /* 0x0000000d04067c24 */ /* 0x000fe2000f8e02ff */
[----:B------:R-:W1:Y:S01]  /*15f90*/  LDCU UR6, c[0x0][0x3b0] ;  /* 0x00007600ff0677ac */ /* 0x000e620008000800 */
[----:B------:R-:W-:-:S02]  /*15fa0*/  @P0 IMAD.MOV.U32 R4, RZ, RZ, R5 ;  /* 0x000000ffff040224 */ /* 0x000fc400078e0005 */
[----:B------:R-:W-:Y:S01]  /*15fb0*/  @P0 IMAD.MOV.U32 R5, RZ, RZ, R3 ;  /* 0x000000ffff050224 */ /* 0x000fe200078e0003 */
[----:B------:R4:W-:Y:S01]  /*15fc0*/  STL [R1+0x1794], R3 ;  /* 0x0017940301007387 */ /* 0x0009e20000100800 */
[C---:B------:R-:W-:Y:S01]  /*15fd0*/  IADD3 R2, P6, PT, R7.reuse, R13, RZ ;  /* 0x0000000d07027210 */ /* 0x040fe20007fde0ff */
[----:B------:R-:W0:Y:S02]  /*15fe0*/  LDCU UR13, c[0x0][0x3b0] ;  /* 0x00007600ff0d77ac */ /* 0x000e240008000800 */
[----:B------:R1:W2:Y:S04]  /*15ff0*/  @P0 LDG.E.U8 R8, desc[UR20][R4.64] ;  /* 0x0000001404080981 */ /* 0x0002a8000c1e1100 */
[----:B------:R-:W2:Y:S01]  /*16000*/  LDL.LU R5, [R1+0x5a8] ;  /* 0x0005a80001057983 */ /* 0x000ea20000300800 */
[----:B-1----:R-:W-:-:S02]  /*16010*/  LEA.HI.X.SX32 R4, R7, R12, 0x1, P6 ;  /* 0x0000000c07047211 */ /* 0x002fc400030f0eff */
[----:B----4-:R-:W-:Y:S01]  /*16020*/  SEL R3, R14, R92, !P1 ;  /* 0x0000005c0e037207 */ /* 0x010fe20004800000 */
[----:B------:R-:W-:Y:S04]  /*16030*/  STL [R1+0x17a0], R2 ;  /* 0x0017a00201007387 */ /* 0x000fe80000100800 */
[----:B------:R-:W4:Y:S04]  /*16040*/  LDL.LU R92, [R1+0x5b4] ;  /* 0x0005b400015c7983 */ /* 0x000f280000300800 */
[----:B------:R-:W-:Y:S01]  /*16050*/  STL [R1+0x179c], R4 ;  /* 0x00179c0401007387 */ /* 0x000fe20000100800 */
[----:B------:R-:W-:-:S04]  /*16060*/  IADD3 R7, P6, PT, R6, R13, RZ ;  /* 0x0000000d06077210 */ /* 0x000fc80007fde0ff */
[----:B------:R-:W-:Y:S02]  /*16070*/  LEA.HI.X.SX32 R6, R6, R12, 0x1, P6 ;  /* 0x0000000c06067211 */ /* 0x000fe400030f0eff */
[----:B---3--:R-:W-:Y:S02]  /*16080*/  PRMT R0, RZ, 0x7610, R0 ;  /* 0x00007610ff007816 */ /* 0x008fe40000000000 */
[----:B--2---:R-:W-:Y:S01]  /*16090*/  PRMT R93, RZ, 0x7610, R93 ;  /* 0x00007610ff5d7816 */ /* 0x004fe2000000005d */
[----:B------:R0:W-:Y:S02]  /*160a0*/  STL [R1+0x1ce8], R8 ;  /* 0x001ce80801007387 */ /* 0x0001e40000100800 */
[----:B0-----:R-:W-:Y:S01]  /*160b0*/  IMAD R8, R3, UR5, RZ ;  /* 0x0000000503087c24 */ /* 0x001fe2000f8e02ff */
[----:B------:R-:W-:Y:S01]  /*160c0*/  SEL R3, R14, R5, !P1 ;  /* 0x000000050e037207 */ /* 0x000fe20004800000 */
[----:B------:R-:W-:Y:S01]  /*160d0*/  @P0 IMAD.MOV.U32 R5, RZ, RZ, R4 ;  /* 0x000000ffff050224 */ /* 0x000fe200078e0004 */
[----:B------:R-:W-:Y:S01]  /*160e0*/  STL [R1+0x17a8], R7 ;  /* 0x0017a80701007387 */ /* 0x000fe20000100800 */
[----:B------:R-:W-:Y:S01]  /*160f0*/  @P0 IMAD.MOV.U32 R4, RZ, RZ, R2 ;  /* 0x000000ffff040224 */ /* 0x000fe200078e0002 */
[----:B------:R-:W-:Y:S01]  /*16100*/  PRMT R73, RZ, 0x7610, R73 ;  /* 0x00007610ff497816 */ /* 0x000fe20000000049 */
[----:B------:R-:W0:Y:S01]  /*16110*/  LDCU UR5, c[0x0][0x3b0] ;  /* 0x00007600ff0577ac */ /* 0x000e220008000800 */
[----:B------:R-:W2:Y:S04]  /*16120*/  LDL.LU R2, [R1+0x2b0c] ;  /* 0x002b0c0001027983 */ /* 0x000ea80000300800 */
[----:B------:R1:W3:Y:S02]  /*16130*/  @P0 LDG.E.U8 R0, desc[UR20][R4.64] ;  /* 0x0000001404000981 */ /* 0x0002e4000c1e1100 */
[----:B-1----:R-:W-:-:S02]  /*16140*/  IMAD.MOV.U32 R5, RZ, RZ, R6 ;  /* 0x000000ffff057224 */ /* 0x002fc400078e0006 */
[----:B------:R-:W-:-:S05]  /*16150*/  @P0 IMAD.MOV.U32 R4, RZ, RZ, R7 ;  /* 0x000000ffff040224 */ /* 0x000fca00078e0007 */
[----:B------:R1:W2:Y:S04]  /*16160*/  @P0 LDG.E.U8 R93, desc[UR20][R4.64] ;  /* 0x00000014045d0981 */ /* 0x0002a8000c1e1100 */
[----:B---3--:R3:W-:Y:S04]  /*16170*/  STL [R1+0x1d20], R0 ;  /* 0x001d200001007387 */ /* 0x0087e80000100800 */
[----:B---3--:R-:W3:Y:S04]  /*16180*/  LDL.LU R0, [R1+0x2b08] ;  /* 0x002b080001007983 */ /* 0x008ee80000300800 */
[----:B------:R0:W-:Y:S02]  /*16190*/  STL [R1+0x17a4], R6 ;  /* 0x0017a40601007387 */ /* 0x0001e40000100800 */
[----:B0-----:R-:W-:-:S04]  /*161a0*/  IADD3 R6, P6, PT, R8, R13, RZ ;  /* 0x0000000d08067210 */ /* 0x001fc80007fde0ff */
[----:B-1----:R-:W-:Y:S01]  /*161b0*/  LEA.HI.X.SX32 R4, R8, R12, 0x1, P6 ;  /* 0x0000000c08047211 */ /* 0x002fe200030f0eff */
[----:B------:R-:W-:Y:S01]  /*161c0*/  IMAD.MOV.U32 R5, RZ, RZ, R6 ;  /* 0x000000ffff057224 */ /* 0x000fe200078e0006 */
[----:B------:R-:W-:Y:S04]  /*161d0*/  STL [R1+0x17b0], R6 ;  /* 0x0017b00601007387 */ /* 0x000fe80000100800 */
[-C--:B------:R-:W-:Y:S01]  /*161e0*/  @P0 LOP3.LUT R5, R5, R4.reuse, RZ, 0x3c, !PT ;  /* 0x0000000405050212 */ /* 0x080fe200078e3cff */
[----:B--2---:R0:W-:Y:S04]  /*161f0*/  STL [R1+0x1d1c], R93 ;  /* 0x001d1c5d01007387 */ /* 0x0041e80000100800 */
[----:B0-----:R-:W2:Y:S04]  /*16200*/  LDL.LU R93, [R1+0x5b8] ;  /* 0x0005b800015d7983 */ /* 0x001ea80000300800 */
[----:B------:R0:W-:Y:S02]  /*16210*/  STL [R1+0x17ac], R4 ;  /* 0x0017ac0401007387 */ /* 0x0001e40000100800 */
[----:B0-----:R-:W-:-:S04]  /*16220*/  @P0 LOP3.LUT R4, R5, R4, RZ, 0x3c, !PT ;  /* 0x0000000405040212 */ /* 0x001fc800078e3cff */
[----:B------:R-:W-:-:S05]  /*16230*/  @P0 LOP3.LUT R5, R5, R4, RZ, 0x3c, !PT ;  /* 0x0000000405050212 */ /* 0x000fca00078e3cff */
[----:B------:R0:W2:Y:S01]  /*16240*/  @P0 LDG.E.U8 R73, desc[UR20][R4.64] ;  /* 0x0000001404490981 */ /* 0x0000a2000c1e1100 */
[----:B------:R-:W-:Y:S01]  /*16250*/  IMAD R7, R3, UR15, RZ ;  /* 0x0000000f03077c24 */ /* 0x000fe2000f8e02ff */
[----:B------:R-:W-:Y:S01]  /*16260*/  SEL R6, R14, R77, !P1 ;  /* 0x0000004d0e067207 */ /* 0x000fe20004800000 */
[----:B------:R-:W1:Y:S03]  /*16270*/  LDCU UR15, c[0x0][0x3b0] ;  /* 0x00007600ff0f77ac */ /* 0x000e660008000800 */
[----:B------:R-:W-:-:S04]  /*16280*/  IADD3 R77, P6, PT, R7, R13, RZ ;  /* 0x0000000d074d7210 */ /* 0x000fc80007fde0ff */
[----:B0-----:R-:W-:Y:S01]  /*16290*/  LEA.HI.X.SX32 R4, R7, R12, 0x1, P6 ;  /* 0x0000000c07047211 */ /* 0x001fe200030f0eff */
[----:B------:R-:W-:Y:S01]  /*162a0*/  STL [R1+0x17b8], R77 ;  /* 0x0017b84d01007387 */ /* 0x000fe20000100800 */
[----:B------:R-:W-:-:S03]  /*162b0*/  PRMT R75, RZ, 0x7610, R75 ;  /* 0x00007610ff4b7816 */ /* 0x000fc6000000004b */
[----:B------:R-:W-:Y:S01]  /*162c0*/  @P0 IMAD.MOV.U32 R5, RZ, RZ, R4 ;  /* 0x000000ffff050224 */ /* 0x000fe200078e0004 */
[----:B--2---:R0:W-:Y:S04]  /*162d0*/  STL [R1+0x1d18], R73 ;  /* 0x001d184901007387 */ /* 0x0041e80000100800 */
[----:B0-----:R-:W2:Y:S04]  /*162e0*/  LDL.LU R73, [R1+0x5bc] ;  /* 0x0005bc0001497983 */ /* 0x001ea80000300800 */
[----:B------:R0:W-:Y:S02]  /*162f0*/  STL [R1+0x17b4], R4 ;  /* 0x0017b40401007387 */ /* 0x0001e40000100800 */
[----:B0-----:R-:W-:-:S05]  /*16300*/  @P0 IMAD.MOV.U32 R4, RZ, RZ, R77 ;  /* 0x000000ffff040224 */ /* 0x001fca00078e004d */
[----:B------:R0:W2:Y:S01]  /*16310*/  @P0 LDG.E.U8 R75, desc[UR20][R4.64] ;  /* 0x00000014044b0981 */ /* 0x0000a2000c1e1100 */
[----:B------:R-:W-:Y:S01]  /*16320*/  IMAD R8, R6, UR6, RZ ;  /* 0x0000000606087c24 */ /* 0x000fe2000f8e02ff */
[----:B------:R-:W-:Y:S01]  /*16330*/  SEL R3, R14, R74, !P1 ;  /* 0x0000004a0e037207 */ /* 0x000fe20004800000 */
[----:B------:R-:W1:Y:S03]  /*16340*/  LDCU UR6, c[0x0][0x3b0] ;  /* 0x00007600ff0677ac */ /* 0x000e660008000800 */
[----:B------:R-:W-:-:S04]  /*16350*/  IADD3 R74, P6, PT, R8, R13, RZ ;  /* 0x0000000d084a7210 */ /* 0x000fc80007fde0ff */
[----:B0-----:R-:W-:Y:S01]  /*16360*/  LEA.HI.X.SX32 R4, R8, R12, 0x1, P6 ;  /* 0x0000000c08047211 */ /* 0x001fe200030f0eff */
[----:B------:R-:W-:Y:S01]  /*16370*/  IMAD.MOV.U32 R5, RZ, RZ, R74 ;  /* 0x000000ffff057224 */ /* 0x000fe200078e004a */
[----:B------:R0:W-:Y:S01]  /*16380*/  STL [R1+0x17c0], R74 ;  /* 0x0017c04a01007387 */ /* 0x0001e20000100800 */
[----:B------:R-:W-:Y:S01]  /*16390*/  IMAD R6, R3, UR13, RZ ;  /* 0x0000000d03067c24 */ /* 0x000fe2000f8e02ff */
[----:B----4-:R-:W-:Y:S01]  /*163a0*/  SEL R3, R14, R92, !P1 ;  /* 0x0000005c0e037207 */ /* 0x010fe20004800000 */
[----:B------:R-:W4:Y:S01]  /*163b0*/  LDCU UR13, c[0x0][0x3b0] ;  /* 0x00007600ff0d77ac */ /* 0x000f220008000800 */
[-C--:B------:R-:W-:Y:S02]  /*163c0*/  @P0 LOP3.LUT R5, R5, R4.reuse, RZ, 0x3c, !PT ;  /* 0x0000000405050212 */ /* 0x080fe400078e3cff */
[----:B------:R-:W-:Y:S02]  /*163d0*/  PRMT R2, RZ, 0x7610, R2 ;  /* 0x00007610ff027816 */ /* 0x000fe40000000002 */
[----:B0-----:R-:W-:Y:S01]  /*163e0*/  IADD3 R74, P6, PT, R6, R13, RZ ;  /* 0x0000000d064a7210 */ /* 0x001fe20007fde0ff */
[----:B------:R-:W-:Y:S01]  /*163f0*/  IMAD R7, R3, UR5, RZ ;  /* 0x0000000503077c24 */ /* 0x000fe2000f8e02ff */
[----:B---3--:R-:W-:Y:S01]  /*16400*/  PRMT R0, RZ, 0x7610, R0 ;  /* 0x00007610ff007816 */ /* 0x008fe20000000000 */
[----:B------:R-:W0:Y:S02]  /*16410*/  LDCU UR5, c[0x0][0x3b0] ;  /* 0x00007600ff0577ac */ /* 0x000e240008000800 */
[----:B------:R-:W-:Y:S01]  /*16420*/  IMAD.MOV.U32 R3, RZ, RZ, R74 ;  /* 0x000000ffff037224 */ /* 0x000fe200078e004a */
[----:B--2---:R2:W-:Y:S04]  /*16430*/  STL [R1+0x1d14], R75 ;  /* 0x001d144b01007387 */ /* 0x0045e80000100800 */
[----:B--2---:R-:W2:Y:S04]  /*16440*/  LDL.LU R75, [R1+0x5c0] ;  /* 0x0005c000014b7983 */ /* 0x004ea80000300800 */
[----:B------:R-:W3:Y:S04]  /*16450*/  LDL.LU R77, [R1+0x5c4] ;  /* 0x0005c400014d7983 */ /* 0x000ee80000300800 */
[----:B------:R-:W2:Y:S04]  /*16460*/  LDL.LU R92, [R1+0x5c8] ;  /* 0x0005c800015c7983 */ /* 0x000ea80000300800 */
[----:B------:R0:W-:Y:S02]  /*16470*/  STL [R1+0x17bc], R4 ;  /* 0x0017bc0401007387 */ /* 0x0001e40000100800 */
[----:B0-----:R-:W-:-:S04]  /*16480*/  @P0 LOP3.LUT R4, R5, R4, RZ, 0x3c, !PT ;  /* 0x0000000405040212 */ /* 0x001fc800078e3cff */
[----:B------:R-:W-:Y:S01]  /*16490*/  @P0 LOP3.LUT R5, R5, R4, RZ, 0x3c, !PT ;  /* 0x0000000405050212 */ /* 0x000fe200078e3cff */
[----:B------:R0:W-:Y:S04]  /*164a0*/  STL [R1+0x17c8], R74 ;  /* 0x0017c84a01007387 */ /* 0x0001e80000100800 */
[----:B------:R1:W2:Y:S01]  /*164b0*/  @P0 LDG.E.U8 R2, desc[UR20][R4.64] ;  /* 0x0000001404020981 */ /* 0x0002a2000c1e1100 */
[----:B0-----:R-:W-:Y:S01]  /*164c0*/  LEA.HI.X.SX32 R74, R6, R12, 0x1, P6 ;  /* 0x0000000c064a7211 */ /* 0x001fe200030f0eff */
[----:B------:R-:W-:-:S04]  /*164d0*/  IMAD.MOV.U32 R6, RZ, RZ, R3 ;  /* 0x000000ffff067224 */ /* 0x000fc800078e0003 */
[----:B-1----:R-:W-:Y:S02]  /*164e0*/  IMAD.MOV.U32 R5, RZ, RZ, R74 ;  /* 0x000000ffff057224 */ /* 0x002fe400078e004a */
[----:B------:R-:W-:-:S05]  /*164f0*/  @P0 IMAD.MOV.U32 R4, RZ, RZ, R6 ;  /* 0x000000ffff040224 */ /* 0x000fca00078e0006 */
[----:B------:R0:W3:Y:S01]  /*16500*/  @P0 LDG.E.U8 R0, desc[UR20][R4.64] ;  /* 0x0000001404000981 */ /* 0x0000e2000c1e1100 */
[----:B------:R-:W-:-:S05]  /*16510*/  SEL R3, R14, R93, !P1 ;  /* 0x0000005d0e037207 */ /* 0x000fca0004800000 */
[----:B------:R-:W-:Y:S01]  /*16520*/  IMAD R6, R3, UR6, RZ ;  /* 0x0000000603067c24 */ /* 0x000fe2000f8e02ff */
[----:B------:R-:W-:Y:S01]  /*16530*/  PRMT R71, RZ, 0x7610, R71 ;  /* 0x00007610ff477816 */ /* 0x000fe20000000047 */
[----:B------:R-:W1:Y:S01]  /*16540*/  LDCU UR6, c[0x0][0x3b0] ;  /* 0x00007600ff0677ac */ /* 0x000e620008000800 */
[----:B------:R-:W-:Y:S02]  /*16550*/  SEL R3, R14, R73, !P1 ;  /* 0x000000490e037207 */ /* 0x000fe40004800000 */
[----:B------:R-:W-:Y:S01]  /*16560*/  PRMT R8, RZ, 0x7610, R8 ;  /* 0x00007610ff087816 */ /* 0x000fe20000000008 */
[----:B--2---:R2:W-:Y:S04]  /*16570*/  STL [R1+0x1d10], R2 ;  /* 0x001d100201007387 */ /* 0x0045e80000100800 */
[----:B--2---:R-:W2:Y:S04]  /*16580*/  LDL.LU R2, [R1+0x2b04] ;  /* 0x002b040001027983 */ /* 0x004ea80000300800 */
[----:B------:R0:W-:Y:S04]  /*16590*/  STL [R1+0x17c4], R74 ;  /* 0x0017c44a01007387 */ /* 0x0001e80000100800 */
[----:B------:R-:W2:Y:S01]  /*165a0*/  LDL.LU R93, [R1+0x5cc] ;  /* 0x0005cc00015d7983 */ /* 0x000ea20000300800 */
[----:B0-----:R-:W-:-:S04]  /*165b0*/  IADD3 R74, P6, PT, R7, R13, RZ ;  /* 0x0000000d074a7210 */ /* 0x001fc80007fde0ff */
[----:B------:R-:W-:Y:S01]  /*165c0*/  LEA.HI.X.SX32 R7, R7, R12, 0x1, P6 ;  /* 0x0000000c07077211 */ /* 0x000fe200030f0eff */
[----:B------:R-:W-:Y:S01]  /*165d0*/  @P0 IMAD.MOV.U32 R4, RZ, RZ, R74 ;  /* 0x000000ffff040224 */ /* 0x000fe200078e004a */
[----:B------:R-:W-:Y:S01]  /*165e0*/  IADD3 R73, P6, PT, R6, R13, RZ ;  /* 0x0000000d06497210 */ /* 0x000fe20007fde0ff */
[----:B---3--:R0:W-:Y:S02]  /*165f0*/  STL [R1+0x1d0c], R0 ;  /* 0x001d0c0001007387 */ /* 0x0081e40000100800 */
[----:B------:R-:W-:-:S05]  /*16600*/  @P0 IMAD.MOV.U32 R5, RZ, RZ, R7 ;  /* 0x000000ffff050224 */ /* 0x000fca00078e0007 */
[----:B------:R3:W2:Y:S04]  /*16610*/  @P0 LDG.E.U8 R71, desc[UR20][R4.64] ;  /* 0x0000001404470981 */ /* 0x0006a8000c1e1100 */
[----:B0-----:R-:W2:Y:S04]  /*16620*/  LDL.LU R0, [R1+0x2b00] ;  /* 0x002b000001007983 */ /* 0x001ea80000300800 */
[----:B------:R0:W-:Y:S01]  /*16630*/  STL [R1+0x17d0], R74 ;  /* 0x0017d04a01007387 */ /* 0x0001e20000100800 */
[----:B---3--:R-:W-:Y:S01]  /*16640*/  @P0 IMAD.MOV.U32 R4, RZ, RZ, R73 ;  /* 0x000000ffff040224 */ /* 0x008fe200078e0049 */
[----:B0-----:R-:W-:-:S05]  /*16650*/  LEA.HI.X.SX32 R74, R6, R12, 0x1, P6 ;  /* 0x0000000c064a7211 */ /* 0x001fca00030f0eff */
[----:B------:R-:W-:-:S05]  /*16660*/  @P0 IMAD.MOV.U32 R5, RZ, RZ, R74 ;  /* 0x000000ffff050224 */ /* 0x000fca00078e004a */
[----:B------:R0:W3:Y:S04]  /*16670*/  @P0 LDG.E.U8 R8, desc[UR20][R4.64] ;  /* 0x0000001404080981 */ /* 0x0000e8000c1e1100 */
[----:B------:R4:W-:Y:S04]  /*16680*/  STL [R1+0x17cc], R7 ;  /* 0x0017cc0701007387 */ /* 0x0009e80000100800 */
[----:B------:R-:W-:Y:S01]  /*16690*/  STL [R1+0x17d8], R73 ;  /* 0x0017d84901007387 */ /* 0x000fe20000100800 */
[----:B----4-:R-:W-:-:S03]  /*166a0*/  IMAD R7, R3, UR13, RZ ;  /* 0x0000000d03077c24 */ /* 0x010fc6000f8e02ff */
[----:B------:R-:W-:Y:S01]  /*166b0*/  STL [R1+0x17d4], R74 ;  /* 0x0017d44a01007387 */ /* 0x000fe20000100800 */
[----:B--2---:R-:W-:-:S03]  /*166c0*/  PRMT R0, RZ, 0x7610, R0 ;  /* 0x00007610ff007816 */ /* 0x004fc60000000000 */
[----:B------:R2:W-:Y:S01]  /*166d0*/  STL [R1+0x1d08], R71 ;  /* 0x001d084701007387 */ /* 0x0005e20000100800 */
[----:B------:R-:W-:Y:S01]  /*166e0*/  SEL R6, R14, R75, !P1 ;  /* 0x0000004b0e067207 */ /* 0x000fe20004800000 */
[----:B------:R-:W4:Y:S01]  /*166f0*/  LDCU UR13, c[0x0][0x3b0] ;  /* 0x00007600ff0d77ac */ /* 0x000f220008000800 */
[----:B--2---:R-:W-:-:S04]  /*16700*/  IADD3 R71, P6, PT, R7, R13, RZ ;  /* 0x0000000d07477210 */ /* 0x004fc80007fde0ff */
[----:B0-----:R-:W-:Y:S01]  /*16710*/  LEA.HI.X.SX32 R4, R7, R12, 0x1, P6 ;  /* 0x0000000c07047211 */ /* 0x001fe200030f0eff */
[----:B------:R-:W-:Y:S04]  /*16720*/  STL [R1+0x17e0], R71 ;  /* 0x0017e04701007387 */ /* 0x000fe80000100800 */
[----:B------:R-:W-:Y:S01]  /*16730*/  @P0 IMAD.MOV.U32 R5, RZ, RZ, R4 ;  /* 0x000000ffff050224 */ /* 0x000fe200078e0004 */
[----:B---3--:R-:W-:Y:S04]  /*16740*/  STL [R1+0x1cc8], R8 ;  /* 0x001cc80801007387 */ /* 0x008fe80000100800 */
[----:B------:R0:W-:Y:S02]  /*16750*/  STL [R1+0x17dc], R4 ;  /* 0x0017dc0401007387 */ /* 0x0001e40000100800 */
[----:B0-----:R-:W-:-:S05]  /*16760*/  @P0 IMAD.MOV.U32 R4, RZ, RZ, R71 ;  /* 0x000000ffff040224 */ /* 0x001fca00078e0047 */
[----:B------:R0:W2:Y:S01]  /*16770*/  @P0 LDG.E.U8 R0, desc[UR20][R4.64] ;  /* 0x0000001404000981 */ /* 0x0000a2000c1e1100 */
[----:B------:R-:W-:Y:S01]  /*16780*/  IMAD R8, R6, UR5, RZ ;  /* 0x0000000506087c24 */ /* 0x000fe2000f8e02ff */
[----:B------:R-:W-:Y:S01]  /*16790*/  SEL R6, R14, R92, !P1 ;  /* 0x0000005c0e067207 */ /* 0x000fe20004800000 */
[----:B------:R-:W3:Y:S03]  /*167a0*/  LDCU UR5, c[0x0][0x3b0] ;  /* 0x00007600ff0577ac */ /* 0x000ee60008000800 */
[----:B------:R-:W-:Y:S02]  /*167b0*/  IADD3 R73, P6, PT, R8, R13, RZ ;  /* 0x0000000d08497210 */ /* 0x000fe40007fde0ff */
[----:B------:R-:W-:Y:S02]  /*167c0*/  SEL R3, R14, R77, !P1 ;  /* 0x0000004d0e037207 */ /* 0x000fe40004800000 */
[----:B0-----:R-:W-:Y:S01]  /*167d0*/  LEA.HI.X.SX32 R4, R8, R12, 0x1, P6 ;  /* 0x0000000c08047211 */ /* 0x001fe200030f0eff */
[----:B------:R-:W-:Y:S04]  /*167e0*/  STL [R1+0x17e8], R73 ;  /* 0x0017e84901007387 */ /* 0x000fe80000100800 */
[----:B------:R-:W3:Y:S01]  /*167f0*/  LDL.LU R92, [R1+0x5d4] ;  /* 0x0005d400015c7983 */ /* 0x000ee20000300800 */
[----:B------:R-:W-:-:S03]  /*16800*/  PRMT R72, RZ, 0x7610, R72 ;  /* 0x00007610ff487816 */ /* 0x000fc60000000048 */
[----:B------:R-:W3:Y:S01]  /*16810*/  LDL.LU R77, [R1+0x5d8] ;  /* 0x0005d800014d7983 */ /* 0x000ee20000300800 */
[----:B------:R-:W-:Y:S02]  /*16820*/  @P0 IMAD.MOV.U32 R5, RZ, RZ, R4 ;  /* 0x000000ffff050224 */ /* 0x000fe400078e0004 */
[----:B-1----:R-:W-:Y:S01]  /*16830*/  IMAD R7, R3, UR6, RZ ;  /* 0x0000000603077c24 */ /* 0x002fe2000f8e02ff */
[----:B------:R-:W-:Y:S01]  /*16840*/  PRMT R2, RZ, 0x7610, R2 ;  /* 0x00007610ff027816 */ /* 0x000fe20000000002 */
[----:B------:R-:W-:Y:S01]  /*16850*/  IMAD R6, R6, UR15, RZ ;  /* 0x0000000f06067c24 */ /* 0x000fe2000f8e02ff */
[----:B--2---:R0:W-:Y:S02]  /*16860*/  STL [R1+0x1d00], R0 ;  /* 0x001d000001007387 */ /* 0x0041e40000100800 */
[----:B------:R-:W-:Y:S01]  /*16870*/  IADD3 R75, P6, PT, R7, R13, RZ ;  /* 0x0000000d074b7210 */ /* 0x000fe20007fde0ff */
[----:B------:R-:W1:Y:S01]  /*16880*/  LDCU UR6, c[0x0][0x3b0] ;  /* 0x00007600ff0677ac */ /* 0x000e620008000800 */
[----:B------:R-:W-:-:S02]  /*16890*/  SEL R3, R14, R93, !P1 ;  /* 0x0000005d0e037207 */ /* 0x000fc40004800000 */
[----:B------:R-:W-:Y:S01]  /*168a0*/  PRMT R8, RZ, 0x7610, R8 ;  /* 0x00007610ff087816 */ /* 0x000fe20000000008 */
[----:B------:R-:W2:Y:S01]  /*168b0*/  LDCU UR15, c[0x0][0x3b0] ;  /* 0x00007600ff0f77ac */ /* 0x000ea20008000800 */
[----:B0-----:R-:W2:Y:S04]  /*168c0*/  LDL.LU R0, [R1+0x5dc] ;  /* 0x0005dc0001007983 */ /* 0x001ea80000300800 */
[----:B------:R0:W-:Y:S02]  /*168d0*/  STL [R1+0x17e4], R4 ;  /* 0x0017e40401007387 */ /* 0x0001e40000100800 */
[----:B0-----:R-:W-:-:S05]  /*168e0*/  @P0 IMAD.MOV.U32 R4, RZ, RZ, R73 ;  /* 0x000000ffff040224 */ /* 0x001fca00078e0049 */
[----:B------:R0:W2:Y:S01]  /*168f0*/  @P0 LDG.E.U8 R72, desc[UR20][R4.64] ;  /* 0x0000001404480981 */ /* 0x0000a2000c1e1100 */
[----:B------:R-:W-:Y:S01]  /*16900*/  LEA.HI.X.SX32 R71, R7, R12, 0x1, P6 ;  /* 0x0000000c07477211 */ /* 0x000fe200030f0eff */
[----:B0-----:R-:W-:-:S04]  /*16910*/  @P0 IMAD.MOV.U32 R4, RZ, RZ, R75 ;  /* 0x000000ffff040224 */ /* 0x001fc800078e004b */
[----:B------:R-:W-:-:S05]  /*16920*/  @P0 IMAD.MOV.U32 R5, RZ, RZ, R71 ;  /* 0x000000ffff050224 */ /* 0x000fca00078e0047 */
[----:B------:R0:W3:Y:S01]  /*16930*/  @P0 LDG.E.U8 R2, desc[UR20][R4.64] ;  /* 0x0000001404020981 */ /* 0x0000e2000c1e1100 */
[C---:B------:R-:W-:Y:S01]  /*16940*/  IADD3 R74, P6, PT, R6.reuse, R13, RZ ;  /* 0x0000000d064a7210 */ /* 0x040fe20007fde0ff */
[----:B----4-:R-:W-:Y:S02]  /*16950*/  IMAD R3, R3, UR13, RZ ;  /* 0x0000000d03037c24 */ /* 0x010fe4000f8e02ff */
[----:B------:R-:W-:Y:S01]  /*16960*/  STL [R1+0x17f0], R75 ;  /* 0x0017f04b01007387 */ /* 0x000fe20000100800 */
[----:B------:R-:W-:Y:S01]  /*16970*/  LEA.HI.X.SX32 R6, R6, R12, 0x1, P6 ;  /* 0x0000000c06067211 */ /* 0x000fe200030f0eff */
[----:B------:R-:W4:Y:S02]  /*16980*/  LDCU UR13, c[0x0][0x3b0] ;  /* 0x00007600ff0d77ac */ /* 0x000f240008000800 */
[----:B------:R-:W-:Y:S04]  /*16990*/  STL [R1+0x17ec], R71 ;  /* 0x0017ec4701007387 */ /* 0x000fe80000100800 */
[----:B------:R-:W-:Y:S04]  /*169a0*/  STL [R1+0x17f8], R74 ;  /* 0x0017f84a01007387 */ /* 0x000fe80000100800 */
[----:B------:R-:W4:Y:S01]  /*169b0*/  LDL.LU R93, [R1+0x94] ;  /* 0x00009400015d7983 */ /* 0x000f220000300800 */
[----:B------:R-:W-:Y:S01]  /*169c0*/  PRMT R7, RZ, 0x7610, R7 ;  /* 0x00007610ff077816 */ /* 0x000fe20000000007 */
[----:B0-----:R-:W-:-:S02]  /*169d0*/  @P0 IMAD.MOV.U32 R4, RZ, RZ, R74 ;  /* 0x000000ffff040224 */ /* 0x001fc400078e004a */
[----:B------:R-:W-:-:S05]  /*169e0*/  @P0 IMAD.MOV.U32 R5, RZ, RZ, R6 ;  /* 0x000000ffff050224 */ /* 0x000fca00078e0006 */
[----:B------:R0:W4:Y:S04]  /*169f0*/  @P0 LDG.E.U8 R7, desc[UR20][R4.64] ;  /* 0x0000001404070981 */ /* 0x000128000c1e1100 */
[----:B--2---:R2:W-:Y:S04]  /*16a00*/  STL [R1+0x1cfc], R72 ;  /* 0x001cfc4801007387 */ /* 0x0045e80000100800 */
[----:B------:R-:W-:Y:S01]  /*16a10*/  STL [R1+0x17f4], R6 ;  /* 0x0017f40601007387 */ /* 0x000fe20000100800 */
[----:B--2---:R-:W-:-:S04]  /*16a20*/  IADD3 R72, P6, PT, R3, R13, RZ ;  /* 0x0000000d03487210 */ /* 0x004fc80007fde0ff */
[----:B------:R-:W-:Y:S01]  /*16a30*/  LEA.HI.X.SX32 R73, R3, R12, 0x1, P6 ;  /* 0x0000000c03497211 */ /* 0x000fe200030f0eff */
[----:B------:R-:W-:Y:S04]  /*16a40*/  STL [R1+0x1800], R72 ;  /* 0x0018004801007387 */ /* 0x000fe80000100800 */
[----:B------:R-:W2:Y:S01]  /*16a50*/  LDL.LU R3, [R1+0x5d0] ;  /* 0x0005d00001037983 */ /* 0x000ea20000300800 */
[----:B0-----:R-:W-:Y:S02]  /*16a60*/  @P0 IMAD.MOV.U32 R4, RZ, RZ, R72 ;  /* 0x000000ffff040224 */ /* 0x001fe400078e0048 */
[----:B------:R-:W-:Y:S01]  /*16a70*/  @P0 IMAD.MOV.U32 R5, RZ, RZ, R73 ;  /* 0x000000ffff050224 */ /* 0x000fe200078e0049 */
[----:B------:R-:W2:Y:S04]  /*16a80*/  LDL.LU R71, [R1+0x2afc] ;  /* 0x002afc0001477983 */ /* 0x000ea80000300800 */
[----:B------:R-:W2:Y:S04]  /*16a90*/  LDL.LU R75, [R1+0x2af8] ;  /* 0x002af800014b7983 */ /* 0x000ea80000300800 */
[----:B---3--:R0:W-:Y:S04]  /*16aa0*/  STL [R1+0x1cf8], R2 ;  /* 0x001cf80201007387 */ /* 0x0081e80000100800 */
[----:B------:R3:W2:Y:S04]  /*16ab0*/  @P0 LDG.E.U8 R8, desc[UR20][R4.64] ;  /* 0x0000001404080981 */ /* 0x0006a8000c1e1100 */
[----:B0-----:R-:W2:Y:S01]  /*16ac0*/  LDL.LU R2, [R1+0x2af4] ;  /* 0x002af40001027983 */ /* 0x001ea20000300800 */
[----:B------:R-:W-:-:S03]  /*16ad0*/  ISETP.GT.U32.AND P6, PT, R15, R16, PT ;  /* 0x000000100f00720c */ /* 0x000fc60003fc4070 */
[----:B------:R-:W-:Y:S01]  /*16ae0*/  STL [R1+0x17fc], R73 ;  /* 0x0017fc4901007387 */ /* 0x000fe20000100800 */
[----:B------:R-:W-:-:S03]  /*16af0*/  SEL R6, R14, R92, !P1 ;  /* 0x0000005c0e067207 */ /* 0x000fc60004800000 */
[----:B----4-:R0:W-:Y:S02]  /*16b00*/  STL [R1+0x1cf4], R7 ;  /* 0x001cf40701007387 */ /* 0x0101e40000100800 */
[----:B-1----:R-:W-:Y:S01]  /*16b10*/  IMAD R6, R6, UR6, RZ ;  /* 0x0000000606067c24 */ /* 0x002fe2000f8e02ff */
[----:B---3--:R-:W-:Y:S01]  /*16b20*/  SEL R4, R14, R0, !P1 ;  /* 0x000000000e047207 */ /* 0x008fe20004800000 */
[----:B------:R-:W3:Y:S01]  /*16b30*/  LDL.LU R92, [R1+0x6c] ;  /* 0x00006c00015c7983 */ /* 0x000ee20000300800 */
[----:B------:R-:W1:Y:S01]  /*16b40*/  LDCU UR6, c[0x0][0x3b0] ;  /* 0x00007600ff0677ac */ /* 0x000e620008000800 */
[----:B------:R-:W-:Y:S01]  /*16b50*/  @!P6 IMAD.IADD R16, R16, 0x1, -R15 ;  /* 0x000000011010e824 */ /* 0x000fe200078e0a0f */
[----:B--2---:R-:W-:-:S05]  /*16b60*/  SEL R3, R14, R3, !P1 ;  /* 0x000000030e037207 */ /* 0x004fca0004800000 */
[----:B0-----:R-:W-:Y:S01]  /*16b70*/  IMAD R7, R3, UR5, RZ ;  /* 0x0000000503077c24 */ /* 0x001fe2000f8e02ff */
[----:B------:R-:W-:Y:S01]  /*16b80*/  SEL R3, R14, R77, !P1 ;  /* 0x0000004d0e037207 */ /* 0x000fe20004800000 */
[----:B------:R-:W0:Y:S03]  /*16b90*/  LDCU UR5, c[0x0][0x3b0] ;  /* 0x00007600ff0577ac */ /* 0x000e260008000800 */
[----:B------:R-:W-:Y:S01]  /*16ba0*/  IADD3 R72, P6, PT, R7, R13, RZ ;  /* 0x0000000d07487210 */ /* 0x000fe20007fde0ff */
[----:B------:R-:W-:-:S03]  /*16bb0*/  IMAD R5, R3, UR13, RZ ;  /* 0x0000000d03057c24 */ /* 0x000fc6000f8e02ff */
[-C--:B------:R-:W-:Y:S01]  /*16bc0*/  LEA.HI.X.SX32 R77, R7, R12.reuse, 0x1, P6 ;  /* 0x0000000c074d7211 */ /* 0x080fe200030f0eff */
[----:B------:R-:W-:Y:S01]  /*16bd0*/  STL [R1+0x1808], R72 ;  /* 0x0018084801007387 */ /* 0x000fe20000100800 */
[-C--:B------:R-:W-:Y:S01]  /*16be0*/  IADD3 R0, P6, PT, R6, R13.reuse, RZ ;  /* 0x0000000d06007210 */ /* 0x080fe20007fde0ff */
[----:B------:R-:W-:Y:S01]  /*16bf0*/  IMAD R7, R4, UR15, RZ ;  /* 0x0000000f04077c24 */ /* 0x000fe2000f8e02ff */
[----:B------:R-:W-:Y:S01]  /*16c00*/  PRMT R2, RZ, 0x7610, R2 ;  /* 0x00007610ff027816 */ /* 0x000fe20000000002 */
[----:B------:R-:W-:Y:S01]  /*16c10*/  STL [R1+0x1804], R77 ;  /* 0x0018044d01007387 */ /* 0x000fe20000100800 */
[----:B------:R-:W-:Y:S01]  /*16c20*/  LEA.HI.X.SX32 R74, R6, R12, 0x1, P6 ;  /* 0x0000000c064a7211 */ /* 0x000fe200030f0eff */
[----:B------:R-:W-:Y:S01]  /*16c30*/  @P0 IMAD.MOV.U32 R4, RZ, RZ, R72 ;  /* 0x000000ffff040224 */ /* 0x000fe200078e0048 */
[----:B------:R-:W-:Y:S01]  /*16c40*/  IADD3 R73, P6, PT, R5, R13, RZ ;  /* 0x0000000d05497210 */ /* 0x000fe20007fde0ff */
[----:B------:R2:W-:Y:S01]  /*16c50*/  STL [R1+0x1cf0], R8 ;  /* 0x001cf00801007387 */ /* 0x0005e20000100800 */
[----:B------:R-:W-:Y:S01]  /*16c60*/  SEL R3, R14, R93, !P1 ;  /* 0x0000005d0e037207 */ /* 0x000fe20004800000 */
[----:B------:R-:W4:Y:S01]  /*16c70*/  LDCU UR13, c[0x0][0x3b0] ;  /* 0x00007600ff0d77ac */ /* 0x000f220008000800 */
[----:B------:R-:W-:-:S02]  /*16c80*/  PRMT R75, RZ, 0x7610, R75 ;  /* 0x00007610ff4b7816 */ /* 0x000fc4000000004b */
[----:B------:R-:W-:Y:S01]  /*16c90*/  PRMT R71, RZ, 0x7610, R71 ;  /* 0x00007610ff477816 */ /* 0x000fe20000000047 */
[----:B------:R-:W0:Y:S01]  /*16ca0*/  LDCU UR15, c[0x0][0x3b0] ;  /* 0x00007600ff0f77ac */ /* 0x000e220008000800 */
[----:B--2---:R-:W-:Y:S01]  /*16cb0*/  SHF.R.S32.HI R8, RZ, 0x1f, R5 ;  /* 0x0000001fff087819 */ /* 0x004fe20000011405 */
[----:B------:R-:W-:-:S05]  /*16cc0*/  @P0 IMAD.MOV.U32 R5, RZ, RZ, R77 ;  /* 0x000000ffff050224 */ /* 0x000fca00078e004d */
[----:B------:R2:W3:Y:S01]  /*16cd0*/  @P0 LDG.E.U8 R2, desc[UR20][R4.64] ;  /* 0x0000001404020981 */ /* 0x0004e2000c1e1100 */
[----:B------:R-:W-:Y:S01]  /*16ce0*/  IMAD.X R72, R8, 0x1, R12, P6 ;  /* 0x0000000108487824 */ /* 0x000fe200030e060c */
[----:B------:R-:W-:Y:S02]  /*16cf0*/  IADD3 R93, P6, PT, R7, R13, RZ ;  /* 0x0000000d075d7210 */ /* 0x000fe40007fde0ff */
[----:B------:R0:W-:Y:S04]  /*16d00*/  STL [R1+0x1810], R0 ;  /* 0x0018100001007387 */ /* 0x0001e80000100800 */
[----:B------:R-:W-:Y:S01]  /*16d10*/  STL [R1+0x180c], R74 ;  /* 0x00180c4a01007387 */ /* 0x000fe20000100800 */
[----:B--2---:R-:W-:Y:S01]  /*16d20*/  IMAD.MOV.U32 R5, RZ, RZ, R0 ;  /* 0x000000ffff057224 */ /* 0x004fe200078e0000 */
[----:B------:R-:W-:-:S02]  /*16d30*/  SHF.R.S32.HI R4, RZ, 0x1f, R7 ;  /* 0x0000001fff047819 */ /* 0x000fc40000011407 */
[----:B------:R-:W2:Y:S04]  /*16d40*/  LDL.LU R77, [R1+0x50] ;  /* 0x00005000014d7983 */ /* 0x000ea80000300800 */
[----:B------:R-:W-:Y:S04]  /*16d50*/  STL [R1+0x1818], R73 ;  /* 0x0018184901007387 */ /* 0x000fe80000100800 */
[----:B0-----:R-:W2:Y:S04]  /*16d60*/  LDL.LU R0, [R1+0x34] ;  /* 0x0000340001007983 */ /* 0x001ea80000300800 */
[----:B------:R-:W-:Y:S04]  /*16d70*/  STL [R1+0x1814], R72 ;  /* 0x0018144801007387 */ /* 0x000fe80000100800 */
[----:B------:R-:W-:Y:S01]  /*16d80*/  STL [R1+0x1820], R93 ;  /* 0x0018205d01007387 */ /* 0x000fe20000100800 */
[----:B------:R-:W-:-:S03]  /*16d90*/  PRMT R7, RZ, 0x7610, R7 ;  /* 0x00007610ff077816 */ /* 0x000fc60000000007 */
[----:B---3--:R0:W-:Y:S02]  /*16da0*/  STL [R1+0x1cec], R2 ;  /* 0x001cec0201007387 */ /* 0x0081e40000100800 */
[----:B0-----:R-:W-:Y:S02]  /*16db0*/  IMAD.X R2, R4, 0x1, R12, P6 ;  /* 0x0000000104027824 */ /* 0x001fe400030e060c */
[----:B------:R-:W-:-:S05]  /*16dc0*/  IMAD.MOV.U32 R4, RZ, RZ, R74 ;  /* 0x000000ffff047224 */ /* 0x000fca00078e004a */
[----:B------:R-:W-:-:S04]  /*16dd0*/  @P0 LOP3.LUT R5, R5, R4, RZ, 0x3c, !PT ;  /* 0x0000000405050212 */ /* 0x000fc800078e3cff */
[----:B------:R-:W-:-:S04]  /*16de0*/  @P0 LOP3.LUT R4, R5, R4, RZ, 0x3c, !PT ;  /* 0x0000000405040212 */ /* 0x000fc800078e3cff */
[----:B------:R-:W-:-:S05]  /*16df0*/  @P0 LOP3.LUT R5, R5, R4, RZ, 0x3c, !PT ;  /* 0x0000000405050212 */ /* 0x000fca00078e3cff */
[----:B------:R0:W3:Y:S02]  /*16e00*/  @P0 LDG.E.U8 R7, desc[UR20][R4.64] ;  /* 0x0000001404070981 */ /* 0x0000e4000c1e1100 */
[----:B0-----:R-:W-:Y:S02]  /*16e10*/  @P0 IMAD.MOV.U32 R4, RZ, RZ, R73 ;  /* 0x000000ffff040224 */ /* 0x001fe400078e0049 */
[----:B------:R-:W-:-:S05]  /*16e20*/  @P0 IMAD.MOV.U32 R5, RZ, RZ, R72 ;  /* 0x000000ffff050224 */ /* 0x000fca00078e0048 */
[----:B------:R-:W2:Y:S01]  /*16e30*/  @P0 LDG.E.U8 R75, desc[UR20][R4.64] ;  /* 0x00000014044b0981 */ /* 0x000ea2000c1e1100 */
[----:B------:R-:W-:Y:S01]  /*16e40*/  IMAD R3, R3, UR16, RZ ;  /* 0x0000001003037c24 */ /* 0x000fe2000f8e02ff */
[----:B------:R-:W-:Y:S01]  /*16e50*/  PRMT R70, RZ, 0x7610, R70 ;  /* 0x00007610ff467816 */ /* 0x000fe20000000046 */
[----:B------:R-:W0:Y:S03]  /*16e60*/  LDCU.64 UR16, c[0x0][0x380] ;  /* 0x00007000ff1077ac */ /* 0x000e260008000a00 */
[----:B------:R-:W-:Y:S02]  /*16e70*/  IADD3 R74, P6, PT, R3, R13, RZ ;  /* 0x0000000d034a7210 */ /* 0x000fe40007fde0ff */
[----:B------:R-:W-:Y:S02]  /*16e80*/  SHF.R.S32.HI R6, RZ, 0x1f, R3 ;  /* 0x0000001fff067819 */ /* 0x000fe40000011403 */
[----:B------:R-:W4:Y:S04]  /*16e90*/  LDL.LU R3, [R1+0x88] ;  /* 0x0000880001037983 */ /* 0x000f280000300800 */
[----:B------:R-:W-:Y:S04]  /*16ea0*/  STL [R1+0x181c], R2 ;  /* 0x00181c0201007387 */ /* 0x000fe80000100800 */
[----:B------:R-:W-:Y:S04]  /*16eb0*/  STL [R1+0x1828], R74 ;  /* 0x0018284a01007387 */ /* 0x000fe80000100800 */
[----:B---3--:R-:W-:Y:S04]  /*16ec0*/  STL [R1+0x1ce4], R7 ;  /* 0x001ce40701007387 */ /* 0x008fe80000100800 */
[----:B------:R-:W3:Y:S04]  /*16ed0*/  LDL.LU R72, [R1+0x2af0] ;  /* 0x002af00001487983 */ /* 0x000ee80000300800 */
[----:B------:R-:W3:Y:S04]  /*16ee0*/  LDL.LU R73, [R1+0x2aec] ;  /* 0x002aec0001497983 */ /* 0x000ee80000300800 */
[----:B--2---:R2:W-:Y:S04]  /*16ef0*/  STL [R1+0x1cac], R75 ;  /* 0x001cac4b01007387 */ /* 0x0045e80000100800 */
[----:B--2---:R-:W2:Y:S01]  /*16f00*/  LDL.LU R75, [R1+0x2ae8] ;  /* 0x002ae800014b7983 */ /* 0x004ea20000300800 */
[----:B------:R-:W-:-:S02]  /*16f10*/  @P0 IMAD.MOV.U32 R4, RZ, RZ, R93 ;  /* 0x000000ffff040224 */ /* 0x000fc400078e005d */
[----:B------:R-:W-:Y:S02]  /*16f20*/  @P0 IMAD.MOV.U32 R5, RZ, RZ, R2 ;  /* 0x000000ffff050224 */ /* 0x000fe400078e0002 */
[----:B------:R-:W-:Y:S01]  /*16f30*/  IMAD.X R7, R6, 0x1, R12, P6 ;  /* 0x0000000106077824 */ /* 0x000fe200030e060c */
[----:B------:R-:W-:-:S04]  /*16f40*/  PRMT R6, RZ, 0x7610, R6 ;  /* 0x00007610ff067816 */ /* 0x000fc80000000006 */
[----:B------:R0:W-:Y:S04]  /*16f50*/  STL [R1+0x1824], R7 ;  /* 0x0018240701007387 */ /* 0x0001e80000100800 */
[----:B------:R-:W3:Y:S01]  /*16f60*/  LDL.LU R2, [R1+0x2ae4] ;  /* 0x002ae40001027983 */ /* 0x000ee20000300800 */
[----:B--2---:R-:W-:-:S03]  /*16f70*/  PRMT R75, RZ, 0x7610, R75 ;  /* 0x00007610ff4b7816 */ /* 0x004fc6000000004b */
[----:B------:R-:W2:Y:S04]  /*16f80*/  LDL.LU R93, [R1+0x38] ;  /* 0x00003800015d7983 */ /* 0x000ea80000300800 */
[----:B------:R0:W2:Y:S02]  /*16f90*/  @P0 LDG.E.U8 R75, desc[UR20][R4.64] ;  /* 0x00000014044b0981 */ /* 0x0000a4000c1e1100 */
[----:B0-----:R-:W-:Y:S02]  /*16fa0*/  @P0 IMAD.MOV.U32 R4, RZ, RZ, R74 ;  /* 0x000000ffff040224 */ /* 0x001fe400078e004a */
[----:B------:R-:W-:-:S05]  /*16fb0*/  @P0 IMAD.MOV.U32 R5, RZ, RZ, R7 ;  /* 0x000000ffff050224 */ /* 0x000fca00078e0007 */
[----:B------:R0:W2:Y:S01]  /*16fc0*/  @P0 LDG.E.U8 R6, desc[UR20][R4.64] ;  /* 0x0000001404060981 */ /* 0x0000a2000c1e1100 */
[----:B------:R-:W-:Y:S02]  /*16fd0*/  ISETP.GT.U32.AND P6, PT, R15, R92, PT ;  /* 0x0000005c0f00720c */ /* 0x000fe40003fc4070 */
[----:B----4-:R-:W-:-:S05]  /*16fe0*/  SEL R3, R14, R3, !P1 ;  /* 0x000000030e037207 */ /* 0x010fca0004800000 */
[----:B0-----:R-:W-:Y:S01]  /*16ff0*/  IMAD R5, R3, UR5, RZ ;  /* 0x0000000503057c24 */ /* 0x001fe2000f8e02ff */
[----:B------:R-:W-:Y:S01]  /*17000*/  SEL R4, R14, R77, !P1 ;  /* 0x0000004d0e047207 */ /* 0x000fe20004800000 */
[----:B------:R-:W4:Y:S01]  /*17010*/  LDL.LU R3, [R1+0x48] ;  /* 0x0000480001037983 */ /* 0x000f220000300800 */
[----:B---3--:R-:W-:-:S03]  /*17020*/  PRMT R2, RZ, 0x7610, R2 ;  /* 0x00007610ff027816 */ /* 0x008fc60000000002 */
[----:B------:R-:W-:Y:S01]  /*17030*/  @!P6 IMAD.IADD R92, R92, 0x1, -R15 ;  /* 0x000000015c5ce824 */ /* 0x000fe200078e0a0f */
[----:B------:R-:W-:Y:S01]  /*17040*/  IADD3 R74, P6, PT, R5, R13, RZ ;  /* 0x0000000d054a7210 */ /* 0x000fe20007fde0ff */
[----:B-1----:R-:W-:Y:S01]  /*17050*/  IMAD R4, R4, UR6, RZ ;  /* 0x0000000604047c24 */ /* 0x002fe2000f8e02ff */
[----:B------:R-:W0:Y:S04]  /*17060*/  LDCU UR5, c[0x0][0x3b0] ;  /* 0x00007600ff0577ac */ /* 0x000e280008000800 */
[----:B------:R-:W-:Y:S01]  /*17070*/  SHF.R.S32.HI R7, RZ, 0x1f, R4 ;  /* 0x0000001fff077819 */ /* 0x000fe20000011404 */
[----:B------:R-:W1:Y:S01]  /*17080*/  LDCU UR6, c[0x0][0x3b0] ;  /* 0x00007600ff0677ac */ /* 0x000e620008000800 */
[----:B--2---:R2:W-:Y:S04]  /*17090*/  STL [R1+0x1cdc], R6 ;  /* 0x001cdc0601007387 */ /* 0x0045e80000100800 */
[----:B------:R3:W-:Y:S01]  /*170a0*/  STL [R1+0x1ce0], R75 ;  /* 0x001ce04b01007387 */ /* 0x0007e20000100800 */
[----:B--2---:R-:W-:-:S02]  /*170b0*/  SHF.R.S32.HI R6, RZ, 0x1f, R5 ;  /* 0x0000001fff067819 */ /* 0x004fc40000011405 */
[----:B------:R-:W-:Y:S01]  /*170c0*/  SEL R5, R14, R0, !P1 ;  /* 0x000000000e057207 */ /* 0x000fe20004800000 */
[----:B---3--:R-:W2:Y:S02]  /*170d0*/  LDL.LU R75, [R1+0x40] ;  /* 0x00004000014b7983 */ /* 0x008ea40000300800 */
[----:B------:R-:W-:Y:S02]  /*170e0*/  IMAD.X R0, R6, 0x1, R12, P6 ;  /* 0x0000000106007824 */ /* 0x000fe400030e060c */
[----:B------:R-:W-:Y:S01]  /*170f0*/  IMAD R6, R5, UR13, RZ ;  /* 0x0000000d05067c24 */ /* 0x000fe2000f8e02ff */
[----:B------:R-:W3:Y:S01]  /*17100*/  LDL.LU R77, [R1+0x3c] ;  /* 0x00003c00014d7983 */ /* 0x000ee20000300800 */
[----:B------:R-:W-:Y:S01]  /*17110*/  IMAD.MOV.U32 R5, RZ, RZ, R0 ;  /* 0x000000ffff057224 */ /* 0x000fe200078e0000 */
[----:B------:R-:W-:Y:S01]  /*17120*/  PRMT R73, RZ, 0x7610, R73 ;  /* 0x00007610ff497816 */ /* 0x000fe20000000049 */
[----:B----4-:R-:W-:Y:S01]  /*17130*/  @!P5 IMAD.MOV R3, RZ, RZ, -R3 ;  /* 0x000000ffff03d224 */ /* 0x010fe200078e0a03 */
[----:B------:R-:W-:Y:S01]  /*17140*/  STL [R1+0x1830], R74 ;  /* 0x0018304a01007387 */ /* 0x000fe20000100800 */
[----:B------:R-:W-:Y:S01]  /*17150*/  PRMT R72, RZ, 0x7610, R72 ;  /* 0x00007610ff487816 */ /* 0x000fe20000000048 */
[----:B------:R-:W4:Y:S02]  /*17160*/  LDCU UR13, c[0x0][0x3b0] ;  /* 0x00007600ff0d77ac */ /* 0x000f240008000800 */
[----:B------:R0:W-:Y:S02]  /*17170*/  STL [R1+0x182c], R0 ;  /* 0x00182c0001007387 */ /* 0x0001e40000100800 */
[----:B0-----:R-:W-:Y:S01]  /*17180*/  IADD3 R0, P6, PT, R4, R13, RZ ;  /* 0x0000000d04007210 */ /* 0x001fe20007fde0ff */
[----:B------:R-:W-:-:S05]  /*17190*/  @P0 IMAD.MOV.U32 R4, RZ, RZ, R74 ;  /* 0x000000ffff040224 */ /* 0x000fca00078e004a */
[----:B------:R0:W2:Y:S02]  /*171a0*/  @P0 LDG.E.U8 R2, desc[UR20][R4.64] ;  /* 0x0000001404020981 */ /* 0x0000a4000c1e1100 */
[----:B0-----:R-:W-:Y:S01]  /*171b0*/  IMAD.X R5, R7, 0x1, R12, P6 ;  /* 0x0000000107057824 */ /* 0x001fe200030e060c */
[--C-:B------:R-:W-:Y:S02]  /*171c0*/  SHF.R.S32.HI R4, RZ, 0x1f, R6.reuse ;  /* 0x0000001fff047819 */ /* 0x100fe40000011406 */
[----:B------:R-:W-:Y:S02]  /*171d0*/  IADD3 R74, P6, PT, R6, R13, RZ ;  /* 0x0000000d064a7210 */ /* 0x000fe40007fde0ff */
[----:B------:R-:W-:-:S03]  /*171e0*/  PRMT R6, RZ, 0x7610, R6 ;  /* 0x00007610ff067816 */ /* 0x000fc60000000006 */
[----:B------:R-:W-:Y:S02]  /*171f0*/  IMAD.X R7, R4, 0x1, R12, P6 ;  /* 0x0000000104077824 */ /* 0x000fe400030e060c */
[----:B------:R-:W-:-:S05]  /*17200*/  @P0 IMAD.MOV.U32 R4, RZ, RZ, R0 ;  /* 0x000000ffff040224 */ /* 0x000fca00078e0000 */
[----:B------:R0:W3:Y:S01]  /*17210*/  @P0 LDG.E.U8 R6, desc[UR20][R4.64] ;  /* 0x0000001404060981 */ /* 0x0000e2000c1e1100 */
[----:B------:R-:W-:Y:S02]  /*17220*/  ISETP.GT.U32.AND P5, PT, R15, R92, PT ;  /* 0x0000005c0f00720c */ /* 0x000fe40003fa4070 */
[----:B------:R-:W-:-:S05]  /*17230*/  SEL R3, R14, R3, !P1 ;  /* 0x000000030e037207 */ /* 0x000fca0004800000 */
[----:B------:R-:W-:Y:S01]  /*17240*/  IMAD R3, R3, UR5, RZ ;  /* 0x0000000503037c24 */ /* 0x000fe2000f8e02ff */
[----:B--2---:R2:W-:Y:S01]  /*17250*/  STL [R1+0x1cd8], R2 ;  /* 0x001cd80201007387 */ /* 0x0045e20000100800 */
[----:B0-----:R-:W-:Y:S01]  /*17260*/  @P0 IMAD.MOV.U32 R4, RZ, RZ, R74 ;  /* 0x000000ffff040224 */ /* 0x001fe200078e004a */
[----:B------:R-:W-:-:S03]  /*17270*/  ISETP.GT.U32.AND P6, PT, R15, R93, PT ;  /* 0x0000005d0f00720c */ /* 0x000fc60003fc4070 */
[----:B------:R-:W-:Y:S01]  /*17280*/  @!P5 IMAD.IADD R92, R92, 0x1, -R15 ;  /* 0x000000015c5cd824 */ /* 0x000fe200078e0a0f */
[----:B------:R-:W0:Y:S01]  /*17290*/  LDCU UR5, c[0x0][0x3b0] ;  /* 0x00007600ff0577ac */ /* 0x000e220008000800 */
[----:B--2---:R-:W2:Y:S04]  /*172a0*/  LDL R2, [R1+0x20c0] ;  /* 0x0020c00001027983 */ /* 0x004ea80000100800 */
[----:B------:R0:W-:Y:S04]  /*172b0*/  STL [R1+0x1838], R0 ;  /* 0x0018380001007387 */ /* 0x0001e80000100800 */
[----:B------:R1:W-:Y:S04]  /*172c0*/  STL [R1+0x1834], R5 ;  /* 0x0018340501007387 */ /* 0x0003e80000100800 */
[----:B------:R-:W-:Y:S04]  /*172d0*/  STL [R1+0x183c], R74 ;  /* 0x00183c4a01007387 */ /* 0x000fe80000100800 */
[----:B0-----:R-:W2:Y:S01]  /*172e0*/  LDL.LU R0, [R1+0x2ae0] ;  /* 0x002ae00001007983 */ /* 0x001ea20000300800 */
[----:B-1----:R-:W-:-:S03]  /*172f0*/  @P0 IMAD.MOV.U32 R5, RZ, RZ, R7 ;  /* 0x000000ffff050224 */ /* 0x002fc600078e0007 */
[----:B------:R-:W-:Y:S04]  /*17300*/  STL [R1+0x1778], R7 ;  /* 0x0017780701007387 */ /* 0x000fe80000100800 */
[----:B------:R0:W4:Y:S04]  /*17310*/  @P0 LDG.E.U8 R73, desc[UR20][R4.64] ;  /* 0x0000001404490981 */ /* 0x000128000c1e1100 */
[----:B---3--:R1:W-:Y:S01]  /*17320*/  STL [R1+0x1cd4], R6 ;  /* 0x001cd40601007387 */ /* 0x0083e20000100800 */
[----:B0-----:R-:W-:Y:S02]  /*17330*/  SHF.R.S32.HI R4, RZ, 0x1f, R3 ;  /* 0x0000001fff047819 */ /* 0x001fe40000011403 */
[----:B-1----:R-:W-:-:S05]  /*17340*/  IADD3 R6, P5, PT, R3, R13, RZ ;  /* 0x0000000d03067210 */ /* 0x002fca0007fbe0ff */
[----:B------:R-:W-:-:S04]  /*17350*/  IMAD.X R5, R4, 0x1, R12, P5 ;  /* 0x0000000104057824 */ /* 0x000fc800028e060c */
[----:B------:R-:W-:-:S05]  /*17360*/  @P0 IMAD.MOV.U32 R7, RZ, RZ, R5 ;  /* 0x000000ffff070224 */ /* 0x000fca00078e0005 */
[----:B------:R0:W3:Y:S01]  /*17370*/  @P0 LDG.E.U8 R72, desc[UR20][R6.64] ;  /* 0x0000001406480981 */ /* 0x0000e2000c1e1100 */
[----:B------:R-:W-:-:S03]  /*17380*/  IMAD.MOV.U32 R3, RZ, RZ, R16 ;  /* 0x000000ffff037224 */ /* 0x000fc600078e0010 */
[----:B------:R-:W4:Y:S01]  /*17390*/  LDL.LU R16, [R1+0x54] ;  /* 0x0000540001107983 */ /* 0x000f220000300800 */
[----:B------:R-:W-:Y:S02]  /*173a0*/  @!P6 IMAD.IADD R93, R93, 0x1, -R15 ;  /* 0x000000015d5de824 */ /* 0x000fe400078e0a0f */
[----:B------:R-:W-:Y:S02]  /*173b0*/  @!P4 IMAD.MOV R3, RZ, RZ, -R3 ;  /* 0x000000ffff03c224 */ /* 0x000fe400078e0a03 */
[----:B------:R-:W-:Y:S01]  /*173c0*/  IMAD.MOV.U32 R4, RZ, RZ, R92 ;  /* 0x000000ffff047224 */ /* 0x000fe200078e005c */
[C---:B------:R-:W-:Y:S02]  /*173d0*/  ISETP.GT.U32.AND P4, PT, R15.reuse, R93, PT ;  /* 0x0000005d0f00720c */ /* 0x040fe40003f84070 */
[----:B------:R-:W-:Y:S01]  /*173e0*/  ISETP.GT.U32.AND P6, PT, R15, R75, PT ;  /* 0x0000004b0f00720c */ /* 0x000fe20003fc4070 */
[----:B------:R-:W-:Y:S01]  /*173f0*/  @!P3 IMAD.MOV R4, RZ, RZ, -R4 ;  /* 0x000000ffff04b224 */ /* 0x000fe200078e0a04 */
[C---:B------:R-:W-:Y:S01]  /*17400*/  SEL R3, R14.reuse, R3, !P1 ;  /* 0x000000030e037207 */ /* 0x040fe20004800000 */
[----:B------:R0:W-:Y:S03]  /*17410*/  STL [R1+0x1780], R6 ;  /* 0x0017800601007387 */ /* 0x0001e60000100800 */
[----:B------:R-:W-:Y:S01]  /*17420*/  SEL R4, R14, R4, !P1 ;  /* 0x000000040e047207 */ /* 0x000fe20004800000 */
[----:B------:R-:W-:Y:S01]  /*17430*/  IMAD R3, R3, UR6, RZ ;  /* 0x0000000603037c24 */ /* 0x000fe2000f8e02ff */
[----:B------:R1:W-:Y:S01]  /*17440*/  STL [R1+0x177c], R5 ;  /* 0x00177c0501007387 */ /* 0x0003e20000100800 */
[----:B--2---:R-:W-:-:S02]  /*17450*/  PRMT R0, RZ, 0x7610, R0 ;  /* 0x00007610ff007816 */ /* 0x004fc40000000000 */
[----:B------:R-:W-:Y:S01]  /*17460*/  ISETP.GE.AND P3, PT, R2, RZ, PT ;  /* 0x000000ff0200720c */ /* 0x000fe20003f66270 */
[----:B------:R-:W-:Y:S01]  /*17470*/  IMAD R4, R4, UR5, RZ ;  /* 0x0000000504047c24 */ /* 0x000fe2000f8e02ff */
[----:B0-----:R-:W-:Y:S01]  /*17480*/  SHF.R.S32.HI R6, RZ, 0x1f, R3 ;  /* 0x0000001fff067819 */ /* 0x001fe20000011403 */
[--C-:B------:R-:W-:Y:S01]  /*17490*/  @!P4 IMAD.IADD R93, R93, 0x1, -R15.reuse ;  /* 0x000000015d5dc824 */ /* 0x100fe200078e0a0f */
[-C--:B------:R-:W-:Y:S01]  /*174a0*/  IADD3 R92, P4, PT, R3, R13.reuse, RZ ;  /* 0x0000000d035c7210 */ /* 0x080fe20007f9e0ff */
[----:B------:R-:W-:Y:S01]  /*174b0*/  @!P6 IMAD.IADD R75, R75, 0x1, -R15 ;  /* 0x000000014b4be824 */ /* 0x000fe200078e0a0f */
[----:B-1----:R-:W-:Y:S01]  /*174c0*/  SHF.R.S32.HI R5, RZ, 0x1f, R4 ;  /* 0x0000001fff057819 */ /* 0x002fe20000011404 */
[----:B------:R-:W-:Y:S01]  /*174d0*/  IMAD.MOV.U32 R3, RZ, RZ, R93 ;  /* 0x000000ffff037224 */ /* 0x000fe200078e005d */
[----:B------:R-:W-:Y:S01]  /*174e0*/  IADD3 R2, P6, PT, R4, R13, RZ ;  /* 0x0000000d04027210 */ /* 0x000fe20007fde0ff */
[----:B------:R-:W-:Y:S01]  /*174f0*/  IMAD.X R4, R6, 0x1, R12, P4 ;  /* 0x0000000106047824 */ /* 0x000fe200020e060c */
[----:B------:R-:W-:Y:S01]  /*17500*/  ISETP.GT.U32.AND P5, PT, R15, R77, PT ;  /* 0x0000004d0f00720c */ /* 0x000fe20003fa4070 */
[----:B------:R-:W0:Y:S02]  /*17510*/  LDCU UR5, c[0x0][0x3b0] ;  /* 0x00007600ff0577ac */ /* 0x000e240008000800 */
[----:B------:R-:W-:-:S02]  /*17520*/  @!P3 IMAD.MOV R3, RZ, RZ, -R3 ;  /* 0x000000ffff03b224 */ /* 0x000fc400078e0a03 */
[----:B------:R-:W-:Y:S01]  /*17530*/  IMAD.X R7, R5, 0x1, R12, P6 ;  /* 0x0000000105077824 */ /* 0x000fe200030e060c */
[----:B------:R-:W1:Y:S01]  /*17540*/  LDCU UR6, c[0x0][0x3b0] ;  /* 0x00007600ff0677ac */ /* 0x000e620008000800 */
[----:B------:R-:W-:Y:S01]  /*17550*/  @P0 IMAD.MOV.U32 R5, RZ, RZ, R4 ;  /* 0x000000ffff050224 */ /* 0x000fe200078e0004 */
[----:B------:R-:W-:Y:S01]  /*17560*/  SEL R3, R14, R3, !P1 ;  /* 0x000000030e037207 */ /* 0x000fe20004800000 */
[----:B---3--:R2:W-:Y:S04]  /*17570*/  STL [R1+0x1ccc], R72 ;  /* 0x001ccc4801007387 */ /* 0x0085e80000100800 */
[----:B--2---:R-:W2:Y:S04]  /*17580*/  LDL R72, [R1+0x20cc] ;  /* 0x0020cc0001487983 */ /* 0x004ea80000100800 */
[----:B----4-:R3:W-:Y:S01]  /*17590*/  STL [R1+0x1cd0], R73 ;  /* 0x001cd04901007387 */ /* 0x0107e20000100800 */
[----:B------:R-:W-:-:S03]  /*175a0*/  ISETP.GT.U32.AND P3, PT, R15, R16, PT ;  /* 0x000000100f00720c */ /* 0x000fc60003f64070 */
[----:B---3--:R-:W3:Y:S04]  /*175b0*/  LDL.LU R73, [R1+0x44] ;  /* 0x0000440001497983 */ /* 0x008ee80000300800 */
[----:B------:R-:W4:Y:S04]  /*175c0*/  LDL R74, [R1+0x20dc] ;  /* 0x0020dc00014a7983 */ /* 0x000f280000100800 */
[----:B------:R-:W-:Y:S04]  /*175d0*/  STL [R1+0x1768], R92 ;  /* 0x0017685c01007387 */ /* 0x000fe80000100800 */
[----:B------:R-:W4:Y:S04]  /*175e0*/  LDL.LU R93, [R1+0x4c] ;  /* 0x00004c00015d7983 */ /* 0x000f280000300800 */
[----:B------:R-:W-:Y:S04]  /*175f0*/  STL [R1+0x1770], R2 ;  /* 0x0017700201007387 */ /* 0x000fe80000100800 */
[----:B------:R0:W-:Y:S01]  /*17600*/  STL [R1+0x175c], R4 ;  /* 0x00175c0401007387 */ /* 0x0001e20000100800 */
[----:B------:R-:W-:Y:S01]  /*17610*/  IMAD R3, R3, UR13, RZ ;  /* 0x0000000d03037c24 */ /* 0x000fe2000f8e02ff */
[----:B------:R-:W1:Y:S01]  /*17620*/  LDCU UR13, c[0x0][0x3b0] ;  /* 0x00007600ff0d77ac */ /* 0x000e620008000800 */
[----:B0-----:R-:W-:-:S02]  /*17630*/  @P0 IMAD.MOV.U32 R4, RZ, RZ, R92 ;  /* 0x000000ffff040224 */ /* 0x001fc400078e005c */
[----:B------:R-:W-:Y:S01]  /*17640*/  @!P3 IMAD.IADD R16, R16, 0x1, -R15 ;  /* 0x000000011010b824 */ /* 0x000fe200078e0a0f */
[----:B------:R-:W4:Y:S04]  /*17650*/  LDL.LU R92, [R1+0x2adc] ;  /* 0x002adc00015c7983 */ /* 0x000f280000300800 */
[----:B------:R0:W4:Y:S01]  /*17660*/  @P0 LDG.E.U8 R71, desc[UR20][R4.64] ;  /* 0x0000001404470981 */ /* 0x000122000c1e1100 */
[----:B------:R-:W-:Y:S01]  /*17670*/  IADD3 R6, P3, PT, R3, R13, RZ ;  /* 0x0000000d03067210 */ /* 0x000fe20007f7e0ff */
[----:B0-----:R-:W-:Y:S02]  /*17680*/  @P0 IMAD.MOV.U32 R4, RZ, RZ, R2 ;  /* 0x000000ffff040224 */ /* 0x001fe400078e0002 */
[----:B------:R-:W-:-:S05]  /*17690*/  @P0 IMAD.MOV.U32 R5, RZ, RZ, R7 ;  /* 0x000000ffff050224 */ /* 0x000fca00078e0007 */
[----:B------:R0:W4:Y:S04]  /*176a0*/  @P0 LDG.E.U8 R0, desc[UR20][R4.64] ;  /* 0x0000001404000981 */ /* 0x000128000c1e1100 */
[----:B------:R1:W-:Y:S01]  /*176b0*/  STL [R1+0x176c], R7 ;  /* 0x00176c0701007387 */ /* 0x0003e20000100800 */
[----:B0-----:R-:W-:Y:S02]  /*176c0*/  SHF.R.S32.HI R4, RZ, 0x1f, R3 ;  /* 0x0000001fff047819 */ /* 0x001fe40000011403 */
[----:B------:R-:W-:-:S03]  /*176d0*/  PRMT R5, RZ, 0x7610, R5 ;  /* 0x00007610ff057816 */ /* 0x000fc60000000005 */
[----:B-1----:R-:W-:-:S05]  /*176e0*/  IMAD.X R7, R4, 0x1, R12, P3 ;  /* 0x0000000104077824 */ /* 0x002fca00018e060c */
[----:B------:R-:W4:Y:S01]  /*176f0*/  @P0 LDG.E.U8 R5, desc[UR20][R6.64] ;  /* 0x0000001406050981 */ /* 0x000f22000c1e1100 */
[----:B------:R-:W-:Y:S01]  /*17700*/  @!P5 IMAD.IADD R77, R77, 0x1, -R15 ;  /* 0x000000014d4dd824 */ /* 0x000fe200078e0a0f */
[----:B------:R-:W-:-:S04]  /*17710*/  ISETP.GT.U32.AND P5, PT, R15, R75, PT ;  /* 0x0000004b0f00720c */ /* 0x000fc80003fa4070 */
[----:B------:R-:W-:-:S09]  /*17720*/  ISETP.GT.U32.AND P4, PT, R15, R77, PT ;  /* 0x0000004d0f00720c */ /* 0x000fd20003f84070 */
[----:B------:R-:W-:-:S04]  /*17730*/  @!P5 IMAD.IADD R75, R75, 0x1, -R15 ;  /* 0x000000014b4bd824 */ /* 0x000fc800078e0a0f */
[----:B------:R-:W-:Y:S02]  /*17740*/  @!P4 IMAD.IADD R77, R77, 0x1, -R15 ;  /* 0x000000014d4dc824 */ /* 0x000fe400078e0a0f */
[----:B------:R-:W-:Y:S02]  /*17750*/  IMAD.MOV.U32 R3, RZ, RZ, R75 ;  /* 0x000000ffff037224 */ /* 0x000fe400078e004b */
[----:B------:R-:W-:Y:S01]  /*17760*/  IMAD.MOV.U32 R4, RZ, RZ, R77 ;  /* 0x000000ffff047224 */ /* 0x000fe200078e004d */
[----:B--2---:R-:W-:Y:S02]  /*17770*/  ISETP.GE.AND P5, PT, R72, RZ, PT ;  /* 0x000000ff4800720c */ /* 0x004fe40003fa6270 */
[----:B---3--:R-:W-:Y:S02]  /*17780*/  ISETP.GT.U32.AND P6, PT, R15, R73, PT ;  /* 0x000000490f00720c */ /* 0x008fe40003fc4070 */
[----:B----4-:R-:W-:-:S09]  /*17790*/  ISETP.GE.AND P4, PT, R74, RZ, PT ;  /* 0x000000ff4a00720c */ /* 0x010fd20003f86270 */
[----:B------:R-:W-:Y:S02]  /*177a0*/  @!P5 IMAD.MOV R3, RZ, RZ, -R3 ;  /* 0x000000ffff03d224 */ /* 0x000fe400078e0a03 */
[----:B------:R-:W-:Y:S01]  /*177b0*/  @!P6 IMAD.IADD R73, R73, 0x1, -R15 ;  /* 0x000000014949e824 */ /* 0x000fe200078e0a0f */
[----:B------:R-:W-:Y:S01]  /*177c0*/  ISETP.GT.U32.AND P5, PT, R15, R93, PT ;  /* 0x0000005d0f00720c */ /* 0x000fe20003fa4070 */
[----:B------:R-:W-:-:S03]  /*177d0*/  @!P4 IMAD.MOV R4, RZ, RZ, -R4 ;  /* 0x000000ffff04c224 */ /* 0x000fc600078e0a04 */
[----:B------:R-:W-:Y:S02]  /*177e0*/  ISETP.GT.U32.AND P6, PT, R15, R73, PT ;  /* 0x000000490f00720c */ /* 0x000fe40003fc4070 */
[C---:B------:R-:W-:Y:S02]  /*177f0*/  SEL R3, R14.reuse, R3, !P1 ;  /* 0x000000030e037207 */ /* 0x040fe40004800000 */
[----:B------:R-:W-:-:S03]  /*17800*/  SEL R4, R14, R4, !P1 ;  /* 0x000000040e047207 */ /* 0x000fc60004800000 */
[----:B------:R-:W-:Y:S01]  /*17810*/  IMAD R3, R3, UR5, RZ ;  /* 0x0000000503037c24 */ /* 0x000fe2000f8e02ff */
[----:B------:R0:W-:Y:S01]  /*17820*/  STL [R1+0x1c9c], R0 ;  /* 0x001c9c0001007387 */ /* 0x0001e20000100800 */
[----:B------:R-:W-:Y:S01]  /*17830*/  IMAD R4, R4, UR6, RZ ;  /* 0x0000000604047c24 */ /* 0x000fe2000f8e02ff */
[----:B------:R-:W-:-:S03]  /*17840*/  PRMT R92, RZ, 0x7610, R92 ;  /* 0x00007610ff5c7816 */ /* 0x000fc6000000005c */
[--C-:B------:R-:W-:Y:S01]  /*17850*/  @!P6 IMAD.IADD R73, R73, 0x1, -R15.reuse ;  /* 0x000000014949e824 */ /* 0x100fe200078e0a0f */
[----:B------:R-:W-:Y:S01]  /*17860*/  ISETP.GT.U32.AND P3, PT, R15, R16, PT ;  /* 0x000000100f00720c */ /* 0x000fe20003f64070 */
[----:B------:R-:W-:Y:S01]  /*17870*/  @!P5 IMAD.IADD R93, R93, 0x1, -R15 ;  /* 0x000000015d5dd824 */ /* 0x000fe200078e0a0f */
[----:B------:R-:W1:Y:S01]  /*17880*/  LDCU UR5, c[0x0][0x3b0] ;  /* 0x00007600ff0577ac */ /* 0x000e620008000800 */
[----:B0-----:R-:W2:Y:S01]  /*17890*/  LDL R0, [R1+0x20f0] ;  /* 0x0020f00001007983 */ /* 0x001ea20000100800 */
[----:B------:R-:W0:Y:S03]  /*178a0*/  LDCU UR6, c[0x0][0x3b0] ;  /* 0x00007600ff0677ac */ /* 0x000e260008000800 */
[----:B------:R-:W3:Y:S04]  /*178b0*/  LDL.LU R2, [R1+0x58] ;  /* 0x0000580001027983 */ /* 0x000ee80000300800 */
[----:B------:R-:W-:Y:S04]  /*178c0*/  STL [R1+0x1764], R6 ;  /* 0x0017640601007387 */ /* 0x000fe80000100800 */
[----:B------:R-:W-:Y:S04]  /*178d0*/  STL [R1+0x1760], R7 ;  /* 0x0017600701007387 */ /* 0x000fe80000100800 */
[----:B------:R-:W4:Y:S04]  /*178e0*/  LDL R74, [R1+0x20c8] ;  /* 0x0020c800014a7983 */ /* 0x000f280000100800 */
[----:B------:R0:W-:Y:S04]  /*178f0*/  STL [R1+0x1cc4], R71 ;  /* 0x001cc44701007387 */ /* 0x0001e80000100800 */
[----:B------:R-:W3:Y:S01]  /*17900*/  LDL.LU R77, [R1+0x64] ;  /* 0x00006400014d7983 */ /* 0x000ee20000300800 */
[----:B------:R-:W-:-:S03]  /*17910*/  IADD3 R72, P5, PT, R4, R13, RZ ;  /* 0x0000000d04487210 */ /* 0x000fc60007fbe0ff */
[----:B------:R-:W3:Y:S01]  /*17920*/  LDL.LU R75, [R1+0x60] ;  /* 0x00006000014b7983 */ /* 0x000ee20000300800 */
[----:B0-----:R-:W-:-:S03]  /*17930*/  IADD3 R71, P6, PT, R3, R13, RZ ;  /* 0x0000000d03477210 */ /* 0x001fc60007fde0ff */
[----:B------:R0:W-:Y:S02]  /*17940*/  STL [R1+0x1cc0], R5 ;  /* 0x001cc00501007387 */ /* 0x0001e40000100800 */
[----:B0-----:R-:W-:Y:S02]  /*17950*/  SHF.R.S32.HI R5, RZ, 0x1f, R3 ;  /* 0x0000001fff057819 */ /* 0x001fe40000011403 */
[----:B------:R-:W-:Y:S02]  /*17960*/  SHF.R.S32.HI R3, RZ, 0x1f, R4 ;  /* 0x0000001fff037819 */ /* 0x000fe40000011404 */
[----:B------:R-:W3:Y:S01]  /*17970*/  LDL R4, [R1+0x20bc] ;  /* 0x0020bc0001047983 */ /* 0x000ee20000100800 */
[--C-:B------:R-:W-:Y:S01]  /*17980*/  IMAD.X R5, R5, 0x1, R12.reuse, P6 ;  /* 0x0000000105057824 */ /* 0x100fe200030e060c */
[----:B--2---:R-:W-:Y:S01]  /*17990*/  ISETP.GE.AND P4, PT, R0, RZ, PT ;  /* 0x000000ff0000720c */ /* 0x004fe20003f86270 */
[----:B------:R-:W-:Y:S01]  /*179a0*/  IMAD.X R0, R3, 0x1, R12, P5 ;  /* 0x0000000103007824 */ /* 0x000fe200028e060c */
[----:B---3--:R-:W-:Y:S01]  /*179b0*/  ISETP.GE.AND P5, PT, R4, RZ, PT ;  /* 0x000000ff0400720c */ /* 0x008fe20003fa6270 */
[----:B------:R-:W-:-:S05]  /*179c0*/  @P0 IMAD.MOV.U32 R4, RZ, RZ, R71 ;  /* 0x000000ffff040224 */ /* 0x000fca00078e0047 */
[----:B------:R0:W2:Y:S01]  /*179d0*/  @P0 LDG.E.U8 R92, desc[UR20][R4.64] ;  /* 0x00000014045c0981 */ /* 0x0000a2000c1e1100 */
[----:B------:R-:W-:-:S03]  /*179e0*/  PRMT R6, RZ, 0x7610, R6 ;  /* 0x00007610ff067816 */ /* 0x000fc60000000006 */
[----:B------:R3:W-:Y:S04]  /*179f0*/  STL [R1+0x1750], R71 ;  /* 0x0017504701007387 */ /* 0x0007e80000100800 */
[----:B------:R-:W-:Y:S01]  /*17a00*/  STL [R1+0x1758], R72 ;  /* 0x0017584801007387 */ /* 0x000fe20000100800 */
[----:B0-----:R-:W-:-:S03]  /*17a10*/  @P0 IMAD.MOV.U32 R4, RZ, RZ, R72 ;  /* 0x000000ffff040224 */ /* 0x001fc600078e0048 */
[----:B------:R0:W-:Y:S01]  /*17a20*/  STL [R1+0x174c], R5 ;  /* 0x00174c0501007387 */ /* 0x0001e20000100800 */
[----:B------:R-:W-:-:S03]  /*17a30*/  @!P3 IMAD.IADD R16, R16, 0x1, -R15 ;  /* 0x000000011010b824 */ /* 0x000fc600078e0a0f */
[----:B---3--:R-:W3:Y:S01]  /*17a40*/  LDL.LU R71, [R1+0x2ad8] ;  /* 0x002ad80001477983 */ /* 0x008ee20000300800 */
[----:B0-----:R-:W-:-:S05]  /*17a50*/  @P0 IMAD.MOV.U32 R5, RZ, RZ, R0 ;  /* 0x000000ffff050224 */ /* 0x001fca00078e0000 */
[----:B------:R0:W3:Y:S01]  /*17a60*/  @P0 LDG.E.U8 R6, desc[UR20][R4.64] ;  /* 0x0000001404060981 */ /* 0x0000e2000c1e1100 */
[----:B------:R-:W-:-:S03]  /*17a70*/  IMAD.MOV.U32 R3, RZ, RZ, R16 ;  /* 0x000000ffff037224 */ /* 0x000fc600078e0010 */
[----:B------:R-:W-:Y:S01]  /*17a80*/  STL [R1+0x1754], R0 ;  /* 0x0017540001007387 */ /* 0x000fe20000100800 */
[----:B------:R-:W-:-:S03]  /*17a90*/  ISETP.GT.U32.AND P3, PT, R15, R2, PT ;  /* 0x000000020f00720c */ /* 0x000fc60003f64070 */
[----:B--2---:R2:W-:Y:S04]  /*17aa0*/  STL [R1+0x1cbc], R92 ;  /* 0x001cbc5c01007387 */ /* 0x0045e80000100800 */
[----:B--2---:R-:W2:Y:S04]  /*17ab0*/  LDL R92, [R1+0x20d8] ;  /* 0x0020d800015c7983 */ /* 0x004ea80000100800 */
[----:B------:R-:W2:Y:S04]  /*17ac0*/  LDL.LU R16, [R1+0x2ad4] ;  /* 0x002ad40001107983 */ /* 0x000ea80000300800 */
[----:B------:R-:W2:Y:S01]  /*17ad0*/  LDL.LU R0, [R1+0x2ad0] ;  /* 0x002ad00001007983 */ /* 0x000ea20000300800 */
[----:B------:R-:W-:Y:S01]  /*17ae0*/  ISETP.GT.U32.AND P6, PT, R15, R93, PT ;  /* 0x0000005d0f00720c */ /* 0x000fe20003fc4070 */
[----:B------:R-:W-:-:S02]  /*17af0*/  @!P3 IMAD.IADD R2, R2, 0x1, -R15 ;  /* 0x000000010202b824 */ /* 0x000fc400078e0a0f */
[----:B0-----:R-:W-:Y:S02]  /*17b00*/  IMAD.MOV.U32 R4, RZ, RZ, R73 ;  /* 0x000000ffff047224 */ /* 0x001fe400078e0049 */
[----:B------:R-:W-:Y:S01]  /*17b10*/  @!P4 IMAD.MOV R3, RZ, RZ, -R3 ;  /* 0x000000ffff03c224 */ /* 0x000fe200078e0a03 */
[----:B----4-:R-:W-:Y:S01]  /*17b20*/  ISETP.GE.AND P4, PT, R74, RZ, PT ;  /* 0x000000ff4a00720c */ /* 0x010fe20003f86270 */
[----:B------:R-:W-:Y:S01]  /*17b30*/  @!P5 IMAD.MOV R4, RZ, RZ, -R4 ;  /* 0x000000ffff04d224 */ /* 0x000fe200078e0a04 */
[----:B------:R-:W-:Y:S01]  /*17b40*/  ISETP.GT.U32.AND P3, PT, R15, R2, PT ;  /* 0x000000020f00720c */ /* 0x000fe20003f64070 */
[----:B------:R-:W4:Y:S01]  /*17b50*/  LDL R73, [R1+0x20ec] ;  /* 0x0020ec0001497983 */ /* 0x000f220000100800 */
[----:B------:R-:W-:-:S03]  /*17b60*/  SEL R5, R14, R3, !P1 ;  /* 0x000000030e057207 */ /* 0x000fc60004800000 */
[----:B------:R-:W-:Y:S01]  /*17b70*/  @!P6 IMAD.IADD R93, R93, 0x1, -R15 ;  /* 0x000000015d5de824 */ /* 0x000fe200078e0a0f */
[----:B------:R-:W-:Y:S01]  /*17b80*/  SEL R4, R14, R4, !P1 ;  /* 0x000000040e047207 */ /* 0x000fe20004800000 */
[----:B------:R-:W-:-:S06]  /*17b90*/  IMAD R5, R5, UR13, RZ ;  /* 0x0000000d05057c24 */ /* 0x000fcc000f8e02ff */
[----:B------:R-:W-:Y:S01]  /*17ba0*/  @!P3 IMAD.IADD R2, R2, 0x1, -R15 ;  /* 0x000000010202b824 */ /* 0x000fe200078e0a0f */
[----:B--2---:R-:W-:Y:S01]  /*17bb0*/  PRMT R0, RZ, 0x7610, R0 ;  /* 0x00007610ff007816 */ /* 0x004fe20000000000 */
[----:B------:R-:W-:Y:S01]  /*17bc0*/  IMAD.MOV.U32 R3, RZ, RZ, R93 ;  /* 0x000000ffff037224 */ /* 0x000fe200078e005d */
[----:B------:R-:W-:Y:S01]  /*17bd0*/  PRMT R16, RZ, 0x7610, R16 ;  /* 0x00007610ff107816 */ /* 0x000fe20000000010 */
[----:B------:R-:W2:Y:S01]  /*17be0*/  LDL.LU R93, [R1+0x5c] ;  /* 0x00005c00015d7983 */ /* 0x000ea20000300800 */
[----:B-1----:R-:W-:Y:S01]  /*17bf0*/  IMAD R4, R4, UR5, RZ ;  /* 0x0000000504047c24 */ /* 0x002fe2000f8e02ff */
[----:B------:R-:W-:Y:S01]  /*17c00*/  ISETP.GT.U32.AND P6, PT, R15, R77, PT ;  /* 0x0000004d0f00720c */ /* 0x000fe20003fc4070 */
[----:B------:R-:W-:Y:S01]  /*17c10*/  @!P4 IMAD.MOV R3, RZ, RZ, -R3 ;  /* 0x000000ffff03c224 */ /* 0x000fe200078e0a03 */
[----:B---3--:R0:W-:Y:S01]  /*17c20*/  STL [R1+0x1cb8], R6 ;  /* 0x001cb80601007387 */ /* 0x0081e20000100800 */
[-C--:B------:R-:W-:Y:S01]  /*17c30*/  IADD3 R74, P4, PT, R5, R13.reuse, RZ ;  /* 0x0000000d054a7210 */ /* 0x080fe20007f9e0ff */
[----:B------:R-:W1:Y:S01]  /*17c40*/  LDCU UR5, c[0x0][0x3b0] ;  /* 0x00007600ff0577ac */ /* 0x000e620008000800 */
[----:B------:R-:W-:-:S02]  /*17c50*/  IADD3 R72, P3, PT, R4, R13, RZ ;  /* 0x0000000d04487210 */ /* 0x000fc40007f7e0ff */
[----:B------:R-:W-:Y:S01]  /*17c60*/  PRMT R7, RZ, 0x7610, R7 ;  /* 0x00007610ff077816 */ /* 0x000fe20000000007 */
[----:B------:R-:W3:Y:S01]  /*17c70*/  LDCU UR13, c[0x0][0x3b0] ;  /* 0x00007600ff0d77ac */ /* 0x000ee20008000800 */
[----:B0-----:R-:W-:Y:S02]  /*17c80*/  SHF.R.S32.HI R6, RZ, 0x1f, R5 ;  /* 0x0000001fff067819 */ /* 0x001fe40000011405 */
[----:B------:R-:W-:-:S03]  /*17c90*/  SHF.R.S32.HI R5, RZ, 0x1f, R4 ;  /* 0x0000001fff057819 */ /* 0x000fc60000011404 */
[--C-:B------:R-:W-:Y:S01]  /*17ca0*/  IMAD.X R6, R6, 0x1, R12.reuse, P4 ;  /* 0x0000000106067824 */ /* 0x100fe200020e060c */
[----:B------:R-:W-:Y:S01]  /*17cb0*/  ISETP.GE.AND P4, PT, R92, RZ, PT ;  /* 0x000000ff5c00720c */ /* 0x000fe20003f86270 */
[----:B------:R-:W-:Y:S02]  /*17cc0*/  IMAD.X R92, R5, 0x1, R12, P3 ;  /* 0x00000001055c7824 */ /* 0x000fe400018e060c */
[----:B------:R-:W-:Y:S02]  /*17cd0*/  IMAD.MOV.U32 R4, RZ, RZ, R74 ;  /* 0x000000ffff047224 */ /* 0x000fe400078e004a */
[----:B------:R-:W-:-:S05]  /*17ce0*/  @P0 IMAD.MOV.U32 R5, RZ, RZ, R6 ;  /* 0x000000ffff050224 */ /* 0x000fca00078e0006 */
[----:B------:R0:W2:Y:S02]  /*17cf0*/  @P0 LDG.E.U8 R0, desc[UR20][R4.64] ;  /* 0x0000001404000981 */ /* 0x0000a4000c1e1100 */
[----:B0-----:R-:W-:Y:S02]  /*17d00*/  @P0 IMAD.MOV.U32 R4, RZ, RZ, R72 ;  /* 0x000000ffff040224 */ /* 0x001fe400078e0048 */
[----:B------:R-:W-:-:S05]  /*17d10*/  @P0 IMAD.MOV.U32 R5, RZ, RZ, R92 ;  /* 0x000000ffff050224 */ /* 0x000fca00078e005c */
[----:B------:R0:W3:Y:S01]  /*17d20*/  @P0 LDG.E.U8 R16, desc[UR20][R4.64] ;  /* 0x0000001404100981 */ /* 0x0000e2000c1e1100 */
[----:B------:R-:W-:-:S03]  /*17d30*/  SEL R3, R14, R3, !P1 ;  /* 0x000000030e037207 */ /* 0x000fc60004800000 */
[----:B------:R0:W-:Y:S04]  /*17d40*/  STL [R1+0x1744], R74 ;  /* 0x0017444a01007387 */ /* 0x0001e80000100800 */
[----:B------:R-:W-:Y:S04]  /*17d50*/  STL [R1+0x1748], R72 ;  /* 0x0017484801007387 */ /* 0x000fe80000100800 */
[----:B------:R1:W-:Y:S01]  /*17d60*/  STL [R1+0x172c], R6 ;  /* 0x00172c0601007387 */ /* 0x0003e20000100800 */
[----:B------:R-:W-:-:S03]  /*17d70*/  @!P6 IMAD.IADD R77, R77, 0x1, -R15 ;  /* 0x000000014d4de824 */ /* 0x000fc600078e0a0f */
[----:B0-----:R-:W4:Y:S01]  /*17d80*/  LDL R74, [R1+0x2104] ;  /* 0x00210400014a7983 */ /* 0x001f220000100800 */
[----:B-1----:R-:W-:Y:S01]  /*17d90*/  IMAD R6, R3, UR6, RZ ;  /* 0x0000000603067c24 */ /* 0x002fe2000f8e02ff */
[----:B------:R-:W-:Y:S01]  /*17da0*/  ISETP.GT.U32.AND P5, PT, R15, R75, PT ;  /* 0x0000004b0f00720c */ /* 0x000fe20003fa4070 */
[----:B------:R-:W-:Y:S01]  /*17db0*/  IMAD.MOV.U32 R3, RZ, RZ, R2 ;  /* 0x000000ffff037224 */ /* 0x000fe200078e0002 */
[----:B------:R-:W0:Y:S02]  /*17dc0*/  LDCU UR6, c[0x0][0x3b0] ;  /* 0x00007600ff0677ac */ /* 0x000e240008000800 */
[----:B------:R-:W-:Y:S02]  /*17dd0*/  SHF.R.S32.HI R4, RZ, 0x1f, R6 ;  /* 0x0000001fff047819 */ /* 0x000fe40000011406 */
[----:B------:R-:W-:-:S05]  /*17de0*/  IADD3 R5, P6, PT, R6, R13, RZ ;  /* 0x0000000d06057210 */ /* 0x000fca0007fde0ff */
[----:B------:R-:W-:Y:S02]  /*17df0*/  IMAD.X R72, R4, 0x1, R12, P6 ;  /* 0x0000000104487824 */ /* 0x000fe400030e060c */
[----:B------:R-:W-:Y:S01]  /*17e00*/  @P0 IMAD.MOV.U32 R4, RZ, RZ, R5 ;  /* 0x000000ffff040224 */ /* 0x000fe200078e0005 */
[----:B--2---:R1:W-:Y:S04]  /*17e10*/  STL [R1+0x1cb4], R0 ;  /* 0x001cb40001007387 */ /* 0x0043e80000100800 */
[----:B-1----:R-:W2:Y:S04]  /*17e20*/  LDL.LU R0, [R1+0x2acc] ;  /* 0x002acc0001007983 */ /* 0x002ea80000300800 */
[----:B------:R1:W-:Y:S04]  /*17e30*/  STL [R1+0x1738], R92 ;  /* 0x0017385c01007387 */ /* 0x0003e80000100800 */
[----:B-1----:R-:W2:Y:S04]  /*17e40*/  LDL.LU R92, [R1+0x74] ;  /* 0x00007400015c7983 */ /* 0x002ea80000300800 */
[----:B---3--:R1:W-:Y:S04]  /*17e50*/  STL [R1+0x1cb0], R16 ;  /* 0x001cb01001007387 */ /* 0x0083e80000100800 */
[----:B-1----:R-:W3:Y:S04]  /*17e60*/  LDL.LU R16, [R1+0x70] ;  /* 0x0000700001107983 */ /* 0x002ee80000300800 */
[----:B------:R-:W2:Y:S04]  /*17e70*/  LDL R2, [R1+0x20c4] ;  /* 0x0020c40001027983 */ /* 0x000ea80000100800 */
[----:B------:R1:W-:Y:S02]  /*17e80*/  STL [R1+0x1740], R5 ;  /* 0x0017400501007387 */ /* 0x0003e40000100800 */
[----:B-1----:R-:W-:-:S05]  /*17e90*/  @P0 IMAD.MOV.U32 R5, RZ, RZ, R72 ;  /* 0x000000ffff050224 */ /* 0x002fca00078e0048 */
[----:B------:R1:W2:Y:S01]  /*17ea0*/  @P0 LDG.E.U8 R7, desc[UR20][R4.64] ;  /* 0x0000001404070981 */ /* 0x0002a2000c1e1100 */
[----:B------:R-:W-:Y:S01]  /*17eb0*/  @!P5 IMAD.IADD R75, R75, 0x1, -R15 ;  /* 0x000000014b4bd824 */ /* 0x000fe200078e0a0f */
[----:B------:R-:W-:Y:S01]  /*17ec0*/  ISETP.GT.U32.AND P5, PT, R15, R77, PT ;  /* 0x0000004d0f00720c */ /* 0x000fe20003fa4070 */
[----:B------:R-:W-:-:S03]  /*17ed0*/  @!P4 IMAD.MOV R3, RZ, RZ, -R3 ;  /* 0x000000ffff03c224 */ /* 0x000fc600078e0a03 */
[----:B------:R-:W-:Y:S02]  /*17ee0*/  ISETP.GT.U32.AND P3, PT, R15, R75, PT ;  /* 0x0000004b0f00720c */ /* 0x000fe40003f64070 */
[----:B------:R-:W-:-:S05]  /*17ef0*/  SEL R3, R14, R3, !P1 ;  /* 0x000000030e037207 */ /* 0x000fca0004800000 */
[----:B------:R-:W-:Y:S02]  /*17f00*/  IMAD R3, R3, UR5, RZ ;  /* 0x0000000503037c24 */ /* 0x000fe4000f8e02ff */
[----:B------:R-:W-:Y:S01]  /*17f10*/  @!P5 IMAD.IADD R77, R77, 0x1, -R15 ;  /* 0x000000014d4dd824 */ /* 0x000fe200078e0a0f */
[----:B------:R-:W-:Y:S01]  /*17f20*/  STL [R1+0x173c], R72 ;  /* 0x00173c4801007387 */ /* 0x000fe20000100800 */
[----:B-1----:R-:W-:Y:S01]  /*17f30*/  PRMT R5, RZ, 0x7610, R5 ;  /* 0x00007610ff057816 */ /* 0x002fe20000000005 */
[----:B------:R-:W1:Y:S01]  /*17f40*/  LDCU UR5, c[0x0][0x3b0] ;  /* 0x00007600ff0577ac */ /* 0x000e620008000800 */
[----:B------:R-:W-:Y:S01]  /*17f50*/  @!P3 IMAD.IADD R75, R75, 0x1, -R15 ;  /* 0x000000014b4bb824 */ /* 0x000fe200078e0a0f */
[----:B------:R-:W-:Y:S02]  /*17f60*/  IADD3 R6, P3, PT, R3, R13, RZ ;  /* 0x0000000d03067210 */ /* 0x000fe40007f7e0ff */
[----:B------:R-:W-:Y:S01]  /*17f70*/  SHF.R.S32.HI R4, RZ, 0x1f, R3 ;  /* 0x0000001fff047819 */ /* 0x000fe20000011403 */
[----:B------:R-:W-:-:S02]  /*17f80*/  IMAD.MOV.U32 R3, RZ, RZ, R77 ;  /* 0x000000ffff037224 */ /* 0x000fc400078e004d */
[----:B------:R-:W3:Y:S04]  /*17f90*/  LDL.LU R77, [R1+0x7c] ;  /* 0x00007c00014d7983 */ /* 0x000ee80000300800 */
[----:B------:R-:W-:Y:S04]  /*17fa0*/  STL [R1+0x1734], R6 ;  /* 0x0017340601007387 */ /* 0x000fe80000100800 */
[----:B--2---:R2:W-:Y:S02]  /*17fb0*/  STL [R1+0x1ca8], R7 ;  /* 0x001ca80701007387 */ /* 0x0045e40000100800 */
[----:B--2---:R-:W-:-:S05]  /*17fc0*/  IMAD.X R7, R4, 0x1, R12, P3 ;  /* 0x0000000104077824 */ /* 0x004fca00018e060c */
[----:B------:R2:W2:Y:S01]  /*17fd0*/  @P0 LDG.E.U8 R5, desc[UR20][R6.64] ;  /* 0x0000001406050981 */ /* 0x0004a2000c1e1100 */
[----:B------:R-:W-:Y:S02]  /*17fe0*/  ISETP.GT.U32.AND P6, PT, R15, R93, PT ;  /* 0x0000005d0f00720c */ /* 0x000fe40003fc4070 */
[----:B----4-:R-:W-:Y:S02]  /*17ff0*/  ISETP.GE.AND P4, PT, R73, RZ, PT ;  /* 0x000000ff4900720c */ /* 0x010fe40003f86270 */
[----:B------:R-:W-:Y:S01]  /*18000*/  ISETP.GE.AND P5, PT, R74, RZ, PT ;  /* 0x000000ff4a00720c */ /* 0x000fe20003fa6270 */
[----:B------:R-:W-:-:S08]  /*18010*/  IMAD.MOV.U32 R4, RZ, RZ, R75 ;  /* 0x000000ffff047224 */ /* 0x000fd000078e004b */
[----:B------:R-:W-:Y:S02]  /*18020*/  @!P6 IMAD.IADD R93, R93, 0x1, -R15 ;  /* 0x000000015d5de824 */ /* 0x000fe400078e0a0f */
[----:B------:R-:W-:-:S03]  /*18030*/  @!P4 IMAD.MOV R3, RZ, RZ, -R3 ;  /* 0x000000ffff03c224 */ /* 0x000fc600078e0a03 */
[C---:B------:R-:W-:Y:S01]  /*18040*/  ISETP.GT.U32.AND P4, PT, R15.reuse, R93, PT ;  /* 0x0000005d0f00720c */ /* 0x040fe20003f84070 */
[----:B------:R-:W-:Y:S01]  /*18050*/  @!P5 IMAD.MOV R4, RZ, RZ, -R4 ;  /* 0x000000ffff04d224 */ /* 0x000fe200078e0a04 */
[----:B---3--:R-:W-:Y:S02]  /*18060*/  ISETP.GT.U32.AND P6, PT, R15, R16, PT ;  /* 0x000000100f00720c */ /* 0x008fe40003fc4070 */
[C---:B------:R-:W-:Y:S02]  /*18070*/  SEL R3, R14.reuse, R3, !P1 ;  /* 0x000000030e037207 */ /* 0x040fe40004800000 */
[----:B------:R-:W-:-:S03]  /*18080*/  SEL R4, R14, R4, !P1 ;  /* 0x000000040e047207 */ /* 0x000fc60004800000 */
[----:B0-----:R-:W-:Y:S01]  /*18090*/  IMAD R3, R3, UR6, RZ ;  /* 0x0000000603037c24 */ /* 0x001fe2000f8e02ff */
[----:B------:R-:W-:Y:S01]  /*180a0*/  STL [R1+0x1730], R7 ;  /* 0x0017300701007387 */ /* 0x000fe20000100800 */
[----:B-1----:R-:W-:Y:S02]  /*180b0*/  IMAD R4, R4, UR5, RZ ;  /* 0x0000000504047c24 */ /* 0x002fe4000f8e02ff */
[----:B------:R-:W-:Y:S01]  /*180c0*/  @!P4 IMAD.IADD R93, R93, 0x1, -R15 ;  /* 0x000000015d5dc824 */ /* 0x000fe200078e0a0f */
[----:B------:R-:W3:Y:S01]  /*180d0*/  LDL R72, [R1+0x20d4] ;  /* 0x0020d40001487983 */ /* 0x000ee20000100800 */
[----:B--2---:R-:W-:Y:S01]  /*180e0*/  SHF.R.S32.HI R6, RZ, 0x1f, R3 ;  /* 0x0000001fff067819 */ /* 0x004fe20000011403 */
[----:B------:R-:W-:Y:S01]  /*180f0*/  @!P6 IMAD.IADD R16, R16, 0x1, -R15 ;  /* 0x000000011010e824 */ /* 0x000fe200078e0a0f */
[-C--:B------:R-:W-:Y:S01]  /*18100*/  IADD3 R73, P4, PT, R3, R13.reuse, RZ ;  /* 0x0000000d03497210 */ /* 0x080fe20007f9e0ff */
[----:B------:R-:W2:Y:S01]  /*18110*/  LDL.LU R74, [R1+0x80] ;  /* 0x00008000014a7983 */ /* 0x000ea20000300800 */
[----:B------:R-:W-:Y:S01]  /*18120*/  ISETP.GE.AND P5, PT, R2, RZ, PT ;  /* 0x000000ff0200720c */ /* 0x000fe20003fa6270 */
[----:B------:R-:W0:Y:S02]  /*18130*/  LDCU UR5, c[0x0][0x3b0] ;  /* 0x00007600ff0577ac */ /* 0x000e240008000800 */
[----:B------:R-:W4:Y:S01]  /*18140*/  LDL R75, [R1+0x20e8] ;  /* 0x0020e800014b7983 */ /* 0x000f220000100800 */
[----:B------:R-:W-:Y:S01]  /*18150*/  IADD3 R2, P6, PT, R4, R13, RZ ;  /* 0x0000000d04027210 */ /* 0x000fe20007fde0ff */
[----:B------:R-:W-:Y:S01]  /*18160*/  IMAD.MOV.U32 R3, RZ, RZ, R93 ;  /* 0x000000ffff037224 */ /* 0x000fe200078e005d */
[----:B------:R-:W-:Y:S01]  /*18170*/  PRMT R0, RZ, 0x7610, R0 ;  /* 0x00007610ff007816 */ /* 0x000fe20000000000 */
[----:B------:R-:W1:Y:S01]  /*18180*/  LDCU UR6, c[0x0][0x3b0] ;  /* 0x00007600ff0677ac */ /* 0x000e620008000800 */
[----:B------:R0:W-:Y:S04]  /*18190*/  STL [R1+0x1ca4], R5 ;  /* 0x001ca40501007387 */ /* 0x0001e80000100800 */
[----:B------:R-:W-:Y:S04]  /*181a0*/  STL [R1+0x1720], R73 ;  /* 0x0017204901007387 */ /* 0x000fe80000100800 */
[----:B------:R-:W2:Y:S01]  /*181b0*/  LDL.LU R93, [R1+0x78] ;  /* 0x00007800015d7983 */ /* 0x000ea20000300800 */
[----:B0-----:R-:W-:Y:S01]  /*181c0*/  SHF.R.S32.HI R5, RZ, 0x1f, R4 ;  /* 0x0000001fff057819 */ /* 0x001fe20000011404 */
[----:B------:R-:W-:-:S02]  /*181d0*/  IMAD.X R4, R6, 0x1, R12, P4 ;  /* 0x0000000106047824 */ /* 0x000fc400020e060c */
[----:B------:R-:W-:Y:S02]  /*181e0*/  STL [R1+0x1728], R2 ;  /* 0x0017280201007387 */ /* 0x000fe40000100800 */
[----:B------:R-:W-:Y:S02]  /*181f0*/  IMAD.X R7, R5, 0x1, R12, P6 ;  /* 0x0000000105077824 */ /* 0x000fe400030e060c */
[----:B------:R0:W-:Y:S01]  /*18200*/  STL [R1+0x1714], R4 ;  /* 0x0017140401007387 */ /* 0x0001e20000100800 */
[----:B------:R-:W-:Y:S02]  /*18210*/  @P0 IMAD.MOV.U32 R5, RZ, RZ, R4 ;  /* 0x000000ffff050224 */ /* 0x000fe400078e0004 */
[----:B0-----:R-:W-:Y:S02]  /*18220*/  @P0 IMAD.MOV.U32 R4, RZ, RZ, R73 ;  /* 0x000000ffff040224 */ /* 0x001fe400078e0049 */
[----:B------:R-:W-:Y:S01]  /*18230*/  @!P5 IMAD.MOV R3, RZ, RZ, -R3 ;  /* 0x000000ffff03d224 */ /* 0x000fe200078e0a03 */
[----:B------:R-:W2:Y:S04]  /*18240*/  LDL.LU R73, [R1+0x2ac8] ;  /* 0x002ac80001497983 */ /* 0x000ea80000300800 */
[----:B------:R0:W2:Y:S02]  /*18250*/  @P0 LDG.E.U8 R70, desc[UR20][R4.64] ;  /* 0x0000001404460981 */ /* 0x0000a4000c1e1100 */
[----:B0-----:R-:W-:-:S02]  /*18260*/  @P0 IMAD.MOV.U32 R4, RZ, RZ, R2 ;  /* 0x000000ffff040224 */ /* 0x001fc400078e0002 */
[----:B------:R-:W-:-:S05]  /*18270*/  @P0 IMAD.MOV.U32 R5, RZ, RZ, R7 ;  /* 0x000000ffff050224 */ /* 0x000fca00078e0007 */
[----:B------:R0:W2:Y:S01]  /*18280*/  @P0 LDG.E.U8 R0, desc[UR20][R4.64] ;  /* 0x0000001404000981 */ /* 0x0000a2000c1e1100 */
[----:B------:R-:W-:Y:S02]  /*18290*/  ISETP.GT.U32.AND P5, PT, R15, R77, PT ;  /* 0x0000004d0f00720c */ /* 0x000fe40003fa4070 */
[----:B------:R-:W-:-:S05]  /*182a0*/  SEL R3, R14, R3, !P1 ;  /* 0x000000030e037207 */ /* 0x000fca0004800000 */
[----:B------:R-:W-:Y:S01]  /*182b0*/  IMAD R3, R3, UR13, RZ ;  /* 0x0000000d03037c24 */ /* 0x000fe2000f8e02ff */
[----:B------:R1:W-:Y:S01]  /*182c0*/  STL [R1+0x1724], R7 ;  /* 0x0017240701007387 */ /* 0x0003e20000100800 */
[----:B0-----:R-:W-:Y:S01]  /*182d0*/  PRMT R5, RZ, 0x7610, R5 ;  /* 0x00007610ff057816 */ /* 0x001fe20000000005 */
[----:B------:R-:W0:Y:S02]  /*182e0*/  LDCU UR13, c[0x0][0x3b0] ;  /* 0x00007600ff0d77ac */ /* 0x000e240008000800 */
[----:B------:R-:W-:Y:S01]  /*182f0*/  SHF.R.S32.HI R4, RZ, 0x1f, R3 ;  /* 0x0000001fff047819 */ /* 0x000fe20000011403 */
[----:B------:R-:W-:Y:S01]  /*18300*/  @!P5 IMAD.IADD R77, R77, 0x1, -R15 ;  /* 0x000000014d4dd824 */ /* 0x000fe200078e0a0f */
[----:B------:R-:W-:-:S05]  /*18310*/  IADD3 R6, P5, PT, R3, R13, RZ ;  /* 0x0000000d03067210 */ /* 0x000fca0007fbe0ff */
[----:B-1----:R-:W-:-:S05]  /*18320*/  IMAD.X R7, R4, 0x1, R12, P5 ;  /* 0x0000000104077824 */ /* 0x002fca00028e060c */
[----:B------:R1:W3:Y:S01]  /*18330*/  @P0 LDG.E.U8 R5, desc[UR20][R6.64] ;  /* 0x0000001406050981 */ /* 0x0002e2000c1e1100 */
[C---:B------:R-:W-:Y:S02]  /*18340*/  ISETP.GT.U32.AND P3, PT, R15.reuse, R92, PT ;  /* 0x0000005c0f00720c */ /* 0x040fe40003f64070 */
[----:B------:R-:W-:-:S11]  /*18350*/  ISETP.GT.U32.AND P4, PT, R15, R16, PT ;  /* 0x000000100f00720c */ /* 0x000fd60003f84070 */
[--C-:B------:R-:W-:Y:S01]  /*18360*/  @!P3 IMAD.IADD R92, R92, 0x1, -R15.reuse ;  /* 0x000000015c5cb824 */ /* 0x100fe200078e0a0f */
[----:B--2---:R2:W-:Y:S04]  /*18370*/  STL [R1+0x1ca0], R0 ;  /* 0x001ca00001007387 */ /* 0x0045e80000100800 */
[----:B--2---:R-:W2:Y:S01]  /*18380*/  LDL R0, [R1+0x2100] ;  /* 0x0021000001007983 */ /* 0x004ea20000100800 */
[C---:B------:R-:W-:Y:S02]  /*18390*/  ISETP.GT.U32.AND P3, PT, R15.reuse, R92, PT ;  /* 0x0000005c0f00720c */ /* 0x040fe40003f64070 */
[----:B------:R-:W-:Y:S01]  /*183a0*/  ISETP.GT.U32.AND P6, PT, R15, R74, PT ;  /* 0x0000004a0f00720c */ /* 0x000fe20003fc4070 */
[--C-:B------:R-:W-:Y:S01]  /*183b0*/  @!P4 IMAD.IADD R16, R16, 0x1, -R15.reuse ;  /* 0x000000011010c824 */ /* 0x100fe200078e0a0f */
[----:B----4-:R-:W-:Y:S01]  /*183c0*/  ISETP.GE.AND P4, PT, R75, RZ, PT ;  /* 0x000000ff4b00720c */ /* 0x010fe20003f86270 */
[----:B------:R-:W4:Y:S08]  /*183d0*/  LDL.LU R2, [R1+0x84] ;  /* 0x0000840001027983 */ /* 0x000f300000300800 */
[--C-:B------:R-:W-:Y:S01]  /*183e0*/  @!P3 IMAD.IADD R92, R92, 0x1, -R15.reuse ;  /* 0x000000015c5cb824 */ /* 0x100fe200078e0a0f */
[----:B---3--:R-:W-:Y:S01]  /*183f0*/  ISETP.GE.AND P3, PT, R72, RZ, PT ;  /* 0x000000ff4800720c */ /* 0x008fe20003f66270 */
[----:B------:R-:W-:-:S02]  /*18400*/  @!P6 IMAD.IADD R74, R74, 0x1, -R15 ;  /* 0x000000014a4ae824 */ /* 0x000fc400078e0a0f */
[----:B------:R-:W-:Y:S02]  /*18410*/  IMAD.MOV.U32 R3, RZ, RZ, R92 ;  /* 0x000000ffff037224 */ /* 0x000fe400078e005c */
[----:B------:R-:W-:Y:S01]  /*18420*/  IMAD.MOV.U32 R4, RZ, RZ, R16 ;  /* 0x000000ffff047224 */ /* 0x000fe200078e0010 */
[----:B------:R-:W-:-:S03]  /*18430*/  ISETP.GT.U32.AND P6, PT, R15, R74, PT ;  /* 0x0000004a0f00720c */ /* 0x000fc60003fc4070 */
[----:B------:R-:W-:-:S04]  /*18440*/  @!P4 IMAD.MOV R4, RZ, RZ, -R4 ;  /* 0x000000ffff04c224 */ /* 0x000fc800078e0a04 */
[----:B------:R-:W-:Y:S01]  /*18450*/  @!P3 IMAD.MOV R3, RZ, RZ, -R3 ;  /* 0x000000ffff03b224 */ /* 0x000fe200078e0a03 */
[----:B------:R-:W-:Y:S02]  /*18460*/  ISETP.GT.U32.AND P3, PT, R15, R93, PT ;  /* 0x0000005d0f00720c */ /* 0x000fe40003f64070 */
[C---:B------:R-:W-:Y:S02]  /*18470*/  SEL R4, R14.reuse, R4, !P1 ;  /* 0x000000040e047207 */ /* 0x040fe40004800000 */
[----:B------:R-:W-:Y:S01]  /*18480*/  SEL R3, R14, R3, !P1 ;  /* 0x000000030e037207 */ /* 0x000fe20004800000 */
[----:B------:R1:W-:Y:S02]  /*18490*/  STL [R1+0x171c], R6 ;  /* 0x00171c0601007387 */ /* 0x0003e40000100800 */
[----:B------:R-:W-:Y:S01]  /*184a0*/  IMAD R4, R4, UR6, RZ ;  /* 0x0000000604047c24 */ /* 0x000fe2000f8e02ff */
[----:B------:R-:W-:Y:S01]  /*184b0*/  PRMT R73, RZ, 0x7610, R73 ;  /* 0x00007610ff497816 */ /* 0x000fe20000000049 */
[----:B------:R-:W-:Y:S01]  /*184c0*/  STL [R1+0x1718], R7 ;  /* 0x0017180701007387 */ /* 0x000fe20000100800 */
[----:B------:R-:W-:Y:S01]  /*184d0*/  IMAD R3, R3, UR5, RZ ;  /* 0x0000000503037c24 */ /* 0x000fe2000f8e02ff */
[----:B------:R-:W-:Y:S01]  /*184e0*/  ISETP.GT.U32.AND P5, PT, R15, R77, PT ;  /* 0x0000004d0f00720c */ /* 0x000fe20003fa4070 */
[--C-:B------:R-:W-:Y:S01]  /*184f0*/  @!P6 IMAD.IADD R74, R74, 0x1, -R15.reuse ;  /* 0x000000014a4ae824 */ /* 0x100fe200078e0a0f */
[----:B------:R-:W3:Y:S01]  /*18500*/  LDL R75, [R1+0x20d0] ;  /* 0x0020d000014b7983 */ /* 0x000ee20000100800 */
[----:B------:R-:W-:Y:S01]  /*18510*/  @!P3 IMAD.IADD R93, R93, 0x1, -R15 ;  /* 0x000000015d5db824 */ /* 0x000fe200078e0a0f */
[----:B--2---:R-:W-:-:S02]  /*18520*/  ISETP.GE.AND P4, PT, R0, RZ, PT ;  /* 0x000000ff0000720c */ /* 0x004fc40003f86270 */
[----:B------:R2:W-:Y:S01]  /*18530*/  STL [R1+0x1c78], R70 ;  /* 0x001c784601007387 */ /* 0x0005e20000100800 */
[-C--:B------:R-:W-:Y:S01]  /*18540*/  IADD3 R72, P6, PT, R3, R13.reuse, RZ ;  /* 0x0000000d03487210 */ /* 0x080fe20007fde0ff */
[----:B------:R-:W0:Y:S02]  /*18550*/  LDCU UR5, c[0x0][0x3b0] ;  /* 0x00007600ff0577ac */ /* 0x000e240008000800 */
[----:B------:R-:W3:Y:S01]  /*18560*/  LDL.LU R0, [R1+0x90] ;  /* 0x0000900001007983 */ /* 0x000ee20000300800 */
[----:B-1----:R-:W-:Y:S01]  /*18570*/  PRMT R6, RZ, 0x7610, R6 ;  /* 0x00007610ff067816 */ /* 0x002fe20000000006 */
[----:B------:R-:W1:Y:S02]  /*18580*/  LDCU UR6, c[0x0][0x3b0] ;  /* 0x00007600ff0677ac */ /* 0x000e640008000800 */
[----:B------:R-:W3:Y:S01]  /*18590*/  LDL.LU R92, [R1+0x8c] ;  /* 0x00008c00015c7983 */ /* 0x000ee20000300800 */
[----:B--2---:R-:W-:-:S03]  /*185a0*/  IADD3 R70, P3, PT, R4, R13, RZ ;  /* 0x0000000d04467210 */ /* 0x004fc60007f7e0ff */
[----:B------:R2:W-:Y:S02]  /*185b0*/  STL [R1+0x1c98], R5 ;  /* 0x001c980501007387 */ /* 0x0005e40000100800 */
[----:B--2---:R-:W-:Y:S02]  /*185c0*/  SHF.R.S32.HI R5, RZ, 0x1f, R3 ;  /* 0x0000001fff057819 */ /* 0x004fe40000011403 */
[----:B------:R-:W-:Y:S02]  /*185d0*/  SHF.R.S32.HI R3, RZ, 0x1f, R4 ;  /* 0x0000001fff037819 */ /* 0x000fe40000011404 */
[----:B------:R-:W2:Y:S01]  /*185e0*/  LDL R4, [R1+0x2118] ;  /* 0x0021180001047983 */ /* 0x000ea20000100800 */
[--C-:B------:R-:W-:Y:S02]  /*185f0*/  IMAD.X R5, R5, 0x1, R12.reuse, P6 ;  /* 0x0000000105057824 */ /* 0x100fe400030e060c */
[----:B------:R-:W-:Y:S01]  /*18600*/  IMAD.X R16, R3, 0x1, R12, P3 ;  /* 0x0000000103107824 */ /* 0x000fe200018e060c */
[----:B------:R0:W-:Y:S04]  /*18610*/  STL [R1+0x1708], R72 ;  /* 0x0017084801007387 */ /* 0x0001e80000100800 */
[----:B------:R-:W-:Y:S01]  /*18620*/  STL [R1+0x1710], R70 ;  /* 0x0017104601007387 */ /* 0x000fe20000100800 */
[----:B--2---:R-:W-:Y:S01]  /*18630*/  ISETP.GE.AND P3, PT, R4, RZ, PT ;  /* 0x000000ff0400720c */ /* 0x004fe20003f66270 */
[----:B------:R-:W-:-:S05]  /*18640*/  @P0 IMAD.MOV.U32 R4, RZ, RZ, R72 ;  /* 0x000000ffff040224 */ /* 0x000fca00078e0048 */
[----:B------:R2:W3:Y:S04]  /*18650*/  @P0 LDG.E.U8 R73, desc[UR20][R4.64] ;  /* 0x0000001404490981 */ /* 0x0004e8000c1e1100 */
[----:B------:R1:W-:Y:S01]  /*18660*/  STL [R1+0x1704], R5 ;  /* 0x0017040501007387 */ /* 0x0003e20000100800 */
[----:B------:R-:W-:-:S03]  /*18670*/  @!P5 IMAD.IADD R77, R77, 0x1, -R15 ;  /* 0x000000014d4dd824 */ /* 0x000fc600078e0a0f */
[----:B0-----:R-:W3:Y:S01]  /*18680*/  LDL.LU R72, [R1+0x2ac4] ;  /* 0x002ac40001487983 */ /* 0x001ee20000300800 */
[----:B--2---:R-:W-:Y:S02]  /*18690*/  @P0 IMAD.MOV.U32 R4, RZ, RZ, R70 ;  /* 0x000000ffff040224 */ /* 0x004fe400078e0046 */
[----:B-1----:R-:W-:-:S05]  /*186a0*/  @P0 IMAD.MOV.U32 R5, RZ, RZ, R16 ;  /* 0x000000ffff050224 */ /* 0x002fca00078e0010 */
[----:B------:R0:W2:Y:S01]  /*186b0*/  @P0 LDG.E.U8 R6, desc[UR20][R4.64] ;  /* 0x0000001404060981 */ /* 0x0000a2000c1e1100 */
[----:B------:R-:W-:-:S03]  /*186c0*/  IMAD.MOV.U32 R3, RZ, RZ, R77 ;  /* 0x000000ffff037224 */ /* 0x000fc600078e004d */
[----:B------:R-:W-:Y:S01]  /*186d0*/  STL [R1+0x170c], R16 ;  /* 0x00170c1001007387 */ /* 0x000fe20000100800 */
[C---:B----4-:R-:W-:Y:S02]  /*186e0*/  ISETP.GT.U32.AND P5, PT, R15.reuse, R2, PT ;  /* 0x000000020f00720c */ /* 0x050fe40003fa4070 */
[----:B------:R-:W-:Y:S01]  /*186f0*/  ISETP.GT.U32.AND P6, PT, R15, R93, PT ;  /* 0x0000005d0f00720c */ /* 0x000fe20003fc4070 */
[----:B---3--:R1:W-:Y:S04]  /*18700*/  STL [R1+0x1c94], R73 ;  /* 0x001c944901007387 */ /* 0x0083e80000100800 */
[----:B-1----:R-:W3:Y:S04]  /*18710*/  LDL R73, [R1+0x20e4] ;  /* 0x0020e40001497983 */ /* 0x002ee80000100800 */
[----:B------:R-:W4:Y:S04]  /*18720*/  LDL.LU R77, [R1+0x2ac0] ;  /* 0x002ac000014d7983 */ /* 0x000f280000300800 */
[----:B------:R-:W3:Y:S01]  /*18730*/  LDL.LU R16, [R1+0x2abc] ;  /* 0x002abc0001107983 */ /* 0x000ee20000300800 */
[----:B------:R-:W-:Y:S01]  /*18740*/  @!P5 IMAD.IADD R2, R2, 0x1, -R15 ;  /* 0x000000010202d824 */ /* 0x000fe200078e0a0f */
[----:B------:R-:W-:Y:S01]  /*18750*/  ISETP.GE.AND P5, PT, R75, RZ, PT ;  /* 0x000000ff4b00720c */ /* 0x000fe20003fa6270 */
[----:B0-----:R-:W-:Y:S01]  /*18760*/  IMAD.MOV.U32 R4, RZ, RZ, R74 ;  /* 0x000000ffff047224 */ /* 0x001fe200078e004a */
[----:B------:R-:W4:Y:S01]  /*18770*/  LDL R70, [R1+0x20fc] ;  /* 0x0020fc0001467983 */ /* 0x000f220000100800 */
[----:B------:R-:W-:Y:S01]  /*18780*/  @!P4 IMAD.MOV R3, RZ, RZ, -R3 ;  /* 0x000000ffff03c224 */ /* 0x000fe200078e0a03 */
[----:B------:R-:W-:Y:S01]  /*18790*/  ISETP.GT.U32.AND P4, PT, R15, R2, PT ;  /* 0x000000020f00720c */ /* 0x000fe20003f84070 */
[----:B------:R-:W-:-:S02]  /*187a0*/  @!P3 IMAD.MOV R4, RZ, RZ, -R4 ;  /* 0x000000ffff04b224 */ /* 0x000fc400078e0a04 */
[----:B------:R-:W-:Y:S01]  /*187b0*/  @!P6 IMAD.IADD R93, R93, 0x1, -R15 ;  /* 0x000000015d5de824 */ /* 0x000fe200078e0a0f */
[C---:B------:R-:W-:Y:S02]  /*187c0*/  SEL R5, R14.reuse, R3, !P1 ;  /* 0x000000030e057207 */ /* 0x040fe40004800000 */
[----:B------:R-:W-:Y:S01]  /*187d0*/  SEL R4, R14, R4, !P1 ;  /* 0x000000040e047207 */ /* 0x000fe20004800000 */
[----:B------:R-:W-:Y:S02]  /*187e0*/  IMAD.MOV.U32 R3, RZ, RZ, R93 ;  /* 0x000000ffff037224 */ /* 0x000fe400078e005d */
[----:B------:R-:W-:Y:S01]  /*187f0*/  IMAD R5, R5, UR13, RZ ;  /* 0x0000000d05057c24 */ /* 0x000fe2000f8e02ff */
[----:B------:R-:W4:Y:S01]  /*18800*/  LDL.LU R93, [R1+0xa0] ;  /* 0x0000a000015d7983 */ /* 0x000f220000300800 */
[----:B------:R-:W-:Y:S02]  /*18810*/  IMAD R4, R4, UR5, RZ ;  /* 0x0000000504047c24 */ /* 0x000fe4000f8e02ff */
[----:B------:R-:W-:Y:S01]  /*18820*/  @!P4 IMAD.IADD R2, R2, 0x1, -R15 ;  /* 0x000000010202c824 */ /* 0x000fe200078e0a0f */
[----:B--2---:R0:W-:Y:S01]  /*18830*/  STL [R1+0x1c90], R6 ;  /* 0x001c900601007387 */ /* 0x0041e20000100800 */
[----:B------:R-:W-:Y:S01]  /*18840*/  @!P5 IMAD.MOV R3, RZ, RZ, -R3 ;  /* 0x000000ffff03d224 */ /* 0x000fe200078e0a03 */
[-C--:B------:R-:W-:Y:S01]  /*18850*/  IADD3 R75, P5, PT, R5, R13.reuse, RZ ;  /* 0x0000000d054b7210 */ /* 0x080fe20007fbe0ff */
[----:B------:R-:W1:Y:S01]  /*18860*/  LDCU UR5, c[0x0][0x3b0] ;  /* 0x00007600ff0577ac */ /* 0x000e620008000800 */
[----:B------:R-:W-:-:S02]  /*18870*/  IADD3 R74, P4, PT, R4, R13, RZ ;  /* 0x0000000d044a7210 */ /* 0x000fc40007f9e0ff */
[----:B---3--:R-:W-:Y:S01]  /*18880*/  PRMT R16, RZ, 0x7610, R16 ;  /* 0x00007610ff107816 */ /* 0x008fe20000000010 */
[----:B------:R-:W2:Y:S01]  /*18890*/  LDCU UR13, c[0x0][0x3b0] ;  /* 0x00007600ff0d77ac */ /* 0x000ea20008000800 */
[----:B0-----:R-:W-:Y:S02]  /*188a0*/  SHF.R.S32.HI R6, RZ, 0x1f, R5 ;  /* 0x0000001fff067819 */ /* 0x001fe40000011405 */
[----:B------:R-:W-:-:S03]  /*188b0*/  SHF.R.S32.HI R5, RZ, 0x1f, R4 ;  /* 0x0000001fff057819 */ /* 0x000fc60000011404 */
[--C-:B------:R-:W-:Y:S01]  /*188c0*/  IMAD.X R4, R6, 0x1, R12.reuse, P5 ;  /* 0x0000000106047824 */ /* 0x100fe200028e060c */
[----:B------:R-:W-:Y:S01]  /*188d0*/  STL [R1+0x16fc], R75 ;  /* 0x0016fc4b01007387 */ /* 0x000fe20000100800 */
[----:B------:R-:W-:Y:S02]  /*188e0*/  IMAD.X R6, R5, 0x1, R12, P4 ;  /* 0x0000000105067824 */ /* 0x000fe400020e060c */
[----:B------:R-:W-:Y:S01]  /*188f0*/  @P0 IMAD.MOV.U32 R5, RZ, RZ, R4 ;  /* 0x000000ffff050224 */ /* 0x000fe200078e0004 */
[----:B------:R-:W-:Y:S04]  /*18900*/  STL [R1+0x1700], R74 ;  /* 0x0017004a01007387 */ /* 0x000fe80000100800 */
[----:B------:R0:W-:Y:S02]  /*18910*/  STL [R1+0x16e4], R4 ;  /* 0x0016e40401007387 */ /* 0x0001e40000100800 */
[----:B0-----:R-:W-:-:S05]  /*18920*/  @P0 IMAD.MOV.U32 R4, RZ, RZ, R75 ;  /* 0x000000ffff040224 */ /* 0x001fca00078e004b */
[----:B------:R0:W3:Y:S01]  /*18930*/  @P0 LDG.E.U8 R16, desc[UR20][R4.64] ;  /* 0x0000001404100981 */ /* 0x0000e2000c1e1100 */
[----:B----4-:R-:W-:Y:S01]  /*18940*/  PRMT R77, RZ, 0x7610, R77 ;  /* 0x00007610ff4d7816 */ /* 0x010fe2000000004d */
[----:B0-----:R-:W-:Y:S02]  /*18950*/  IMAD.MOV.U32 R5, RZ, RZ, R6 ;  /* 0x000000ffff057224 */ /* 0x001fe400078e0006 */
[----:B------:R-:W-:-:S05]  /*18960*/  @P0 IMAD.MOV.U32 R4, RZ, RZ, R74 ;  /* 0x000000ffff040224 */ /* 0x000fca00078e004a */
[----:B------:R-:W4:Y:S01]  /*18970*/  @P0 LDG.E.U8 R77, desc[UR20][R4.64] ;  /* 0x00000014044d0981 */ /* 0x000f22000c1e1100 */
[----:B------:R-:W-:Y:S02]  /*18980*/  ISETP.GT.U32.AND P6, PT, R15, R0, PT ;  /* 0x000000000f00720c */ /* 0x000fe40003fc4070 */
[----:B------:R-:W-:Y:S02]  /*18990*/  ISETP.GE.AND P5, PT, R73, RZ, PT ;  /* 0x000000ff4900720c */ /* 0x000fe40003fa6270 */
[----:B------:R-:W2:Y:S01]  /*189a0*/  LDL R73, [R1+0x2114] ;  /* 0x0021140001497983 */ /* 0x000ea20000100800 */
[----:B------:R-:W-:-:S03]  /*189b0*/  SEL R3, R14, R3, !P1 ;  /* 0x000000030e037207 */ /* 0x000fc60004800000 */
[----:B------:R-:W2:Y:S05]  /*189c0*/  LDL.LU R75, [R1+0x2ab8] ;  /* 0x002ab800014b7983 */ /* 0x000eaa0000300800 */
[----:B------:R-:W-:Y:S01]  /*189d0*/  @!P6 IMAD.IADD R0, R0, 0x1, -R15 ;  /* 0x000000010000e824 */ /* 0x000fe200078e0a0f */
[----:B------:R-:W-:Y:S01]  /*189e0*/  PRMT R7, RZ, 0x7610, R7 ;  /* 0x00007610ff077816 */ /* 0x000fe20000000007 */
[----:B---3--:R0:W-:Y:S04]  /*189f0*/  STL [R1+0x1c8c], R16 ;  /* 0x001c8c1001007387 */ /* 0x0081e80000100800 */
[----:B0-----:R-:W3:Y:S04]  /*18a00*/  LDL.LU R16, [R1+0x2ab4] ;  /* 0x002ab40001107983 */ /* 0x001ee80000300800 */
[----:B------:R0:W-:Y:S04]  /*18a10*/  STL [R1+0x16f0], R6 ;  /* 0x0016f00601007387 */ /* 0x0001e80000100800 */
[----:B------:R-:W2:Y:S01]  /*18a20*/  LDL.LU R74, [R1+0x9c] ;  /* 0x00009c00014a7983 */ /* 0x000ea20000300800 */
[----:B0-----:R-:W-:-:S03]  /*18a30*/  IMAD R6, R3, UR6, RZ ;  /* 0x0000000603067c24 */ /* 0x001fc6000f8e02ff */
[----:B----4-:R0:W-:Y:S01]  /*18a40*/  STL [R1+0x1c88], R77 ;  /* 0x001c884d01007387 */ /* 0x0101e20000100800 */
[----:B------:R-:W-:Y:S01]  /*18a50*/  IMAD.MOV.U32 R3, RZ, RZ, R2 ;  /* 0x000000ffff037224 */ /* 0x000fe200078e0002 */
[----:B------:R-:W-:Y:S01]  /*18a60*/  ISETP.GT.U32.AND P3, PT, R15, R92, PT ;  /* 0x0000005c0f00720c */ /* 0x000fe20003f64070 */
[----:B------:R-:W4:Y:S01]  /*18a70*/  LDCU UR6, c[0x0][0x3b0] ;  /* 0x00007600ff0677ac */ /* 0x000f220008000800 */
[----:B------:R-:W-:Y:S02]  /*18a80*/  SHF.R.S32.HI R4, RZ, 0x1f, R6 ;  /* 0x0000001fff047819 */ /* 0x000fe40000011406 */
[----:B------:R-:W-:Y:S01]  /*18a90*/  IADD3 R5, P6, PT, R6, R13, RZ ;  /* 0x0000000d06057210 */ /* 0x000fe20007fde0ff */
[----:B0-----:R-:W2:Y:S04]  /*18aa0*/  LDL.LU R77, [R1+0x98] ;  /* 0x00009800014d7983 */ /* 0x001ea80000300800 */
[----:B------:R-:W-:Y:S01]  /*18ab0*/  IMAD.X R4, R4, 0x1, R12, P6 ;  /* 0x0000000104047824 */ /* 0x000fe200030e060c */
[----:B------:R-:W2:Y:S04]  /*18ac0*/  LDL R2, [R1+0x212c] ;  /* 0x00212c0001027983 */ /* 0x000ea80000100800 */
[----:B------:R0:W-:Y:S04]  /*18ad0*/  STL [R1+0x16f8], R5 ;  /* 0x0016f80501007387 */ /* 0x0001e80000100800 */
[----:B------:R1:W-:Y:S01]  /*18ae0*/  STL [R1+0x16f4], R4 ;  /* 0x0016f40401007387 */ /* 0x0003e20000100800 */
[----:B0-----:R-:W-:-:S04]  /*18af0*/  @P0 LOP3.LUT R5, R5, R4, RZ, 0x3c, !PT ;  /* 0x0000000405050212 */ /* 0x001fc800078e3cff */
[----:B-1----:R-:W-:-:S04]  /*18b00*/  @P0 LOP3.LUT R4, R5, R4, RZ, 0x3c, !PT ;  /* 0x0000000405040212 */ /* 0x002fc800078e3cff */
[----:B------:R-:W-:-:S05]  /*18b10*/  @P0 LOP3.LUT R5, R5, R4, RZ, 0x3c, !PT ;  /* 0x0000000405050212 */ /* 0x000fca00078e3cff */
        /* <DEDUP_REMOVED lines=8> */
[----:B0-----:R-:W-:Y:S01]  /*18ba0*/  PRMT R5, RZ, 0x7610, R5 ;  /* 0x00007610ff057816 */ /* 0x001fe20000000005 */
[----:B------:R-:W0:Y:S02]  /*18bb0*/  LDCU UR5, c[0x0][0x3b0] ;  /* 0x00007600ff0577ac */ /* 0x000e240008000800 */
[----:B------:R-:W-:Y:S01]  /*18bc0*/  @!P3 IMAD.IADD R92, R92, 0x1, -R15 ;  /* 0x000000015c5cb824 */ /* 0x000fe200078e0a0f */
[----:B------:R-:W-:Y:S02]  /*18bd0*/  IADD3 R6, P3, PT, R3, R13, RZ ;  /* 0x0000000d03067210 */ /* 0x000fe40007f7e0ff */
[----:B------:R-:W-:Y:S01]  /*18be0*/  SHF.R.S32.HI R4, RZ, 0x1f, R3 ;  /* 0x0000001fff047819 */ /* 0x000fe20000011403 */
[----:B------:R-:W-:-:S02]  /*18bf0*/  IMAD.MOV.U32 R3, RZ, RZ, R0 ;  /* 0x000000ffff037224 */ /* 0x000fc400078e0000 */
[----:B------:R-:W3:Y:S04]  /*18c00*/  LDL.LU R0, [R1+0xa4] ;  /* 0x0000a40001007983 */ /* 0x000ee80000300800 */
[----:B------:R-:W-:Y:S04]  /*18c10*/  STL [R1+0x16ec], R6 ;  /* 0x0016ec0601007387 */ /* 0x000fe80000100800 */
[----:B--2---:R1:W-:Y:S02]  /*18c20*/  STL [R1+0x1c84], R7 ;  /* 0x001c840701007387 */ /* 0x0043e40000100800 */
[----:B-1----:R-:W-:-:S05]  /*18c30*/  IMAD.X R7, R4, 0x1, R12, P3 ;  /* 0x0000000104077824 */ /* 0x002fca00018e060c */
[----:B------:R1:W2:Y:S01]  /*18c40*/  @P0 LDG.E.U8 R5, desc[UR20][R6.64] ;  /* 0x0000001406050981 */ /* 0x0002a2000c1e1100 */
[----:B------:R-:W-:Y:S02]  /*18c50*/  ISETP.GT.U32.AND P6, PT, R15, R93, PT ;  /* 0x0000005d0f00720c */ /* 0x000fe40003fc4070 */
[----:B------:R-:W-:Y:S02]  /*18c60*/  ISETP.GE.AND P5, PT, R70, RZ, PT ;  /* 0x000000ff4600720c */ /* 0x000fe40003fa6270 */
[----:B------:R-:W-:Y:S01]  /*18c70*/  ISETP.GE.AND P4, PT, R73, RZ, PT ;  /* 0x000000ff4900720c */ /* 0x000fe20003f86270 */
[----:B------:R-:W-:-:S08]  /*18c80*/  IMAD.MOV.U32 R4, RZ, RZ, R92 ;  /* 0x000000ffff047224 */ /* 0x000fd000078e005c */
[----:B------:R-:W-:Y:S02]  /*18c90*/  @!P6 IMAD.IADD R93, R93, 0x1, -R15 ;  /* 0x000000015d5de824 */ /* 0x000fe400078e0a0f */
[----:B------:R-:W-:-:S03]  /*18ca0*/  @!P5 IMAD.MOV R3, RZ, RZ, -R3 ;  /* 0x000000ffff03d224 */ /* 0x000fc600078e0a03 */
[C---:B------:R-:W-:Y:S01]  /*18cb0*/  ISETP.GT.U32.AND P5, PT, R15.reuse, R93, PT ;  /* 0x0000005d0f00720c */ /* 0x040fe20003fa4070 */
[----:B------:R-:W-:Y:S01]  /*18cc0*/  @!P4 IMAD.MOV R4, RZ, RZ, -R4 ;  /* 0x000000ffff04c224 */ /* 0x000fe200078e0a04 */
[----:B------:R-:W-:Y:S02]  /*18cd0*/  ISETP.GT.U32.AND P6, PT, R15, R77, PT ;  /* 0x0000004d0f00720c */ /* 0x000fe40003fc4070 */
[C---:B------:R-:W-:Y:S02]  /*18ce0*/  SEL R3, R14.reuse, R3, !P1 ;  /* 0x000000030e037207 */ /* 0x040fe40004800000 */
[----:B------:R-:W-:-:S03]  /*18cf0*/  SEL R4, R14, R4, !P1 ;  /* 0x000000040e047207 */ /* 0x000fc60004800000 */
[----:B----4-:R-:W-:Y:S01]  /*18d00*/  IMAD R3, R3, UR6, RZ ;  /* 0x0000000603037c24 */ /* 0x010fe2000f8e02ff */
[----:B------:R4:W-:Y:S01]  /*18d10*/  STL [R1+0x16e8], R7 ;  /* 0x0016e80701007387 */ /* 0x0009e20000100800 */
[----:B0-----:R-:W-:Y:S02]  /*18d20*/  IMAD R4, R4, UR5, RZ ;  /* 0x0000000504047c24 */ /* 0x001fe4000f8e02ff */
[----:B------:R-:W-:Y:S01]  /*18d30*/  @!P5 IMAD.IADD R93, R93, 0x1, -R15 ;  /* 0x000000015d5dd824 */ /* 0x000fe200078e0a0f */
[----:B-1----:R-:W-:Y:S01]  /*18d40*/  SHF.R.S32.HI R6, RZ, 0x1f, R3 ;  /* 0x0000001fff067819 */ /* 0x002fe20000011403 */
[----:B------:R-:W3:Y:S01]  /*18d50*/  LDL.LU R70, [R1+0xa8] ;  /* 0x0000a80001467983 */ /* 0x000ee20000300800 */
[-C--:B------:R-:W-:Y:S01]  /*18d60*/  IADD3 R73, P5, PT, R3, R13.reuse, RZ ;  /* 0x0000000d03497210 */ /* 0x080fe20007fbe0ff */
[----:B------:R-:W-:Y:S01]  /*18d70*/  @!P6 IMAD.IADD R77, R77, 0x1, -R15 ;  /* 0x000000014d4de824 */ /* 0x000fe200078e0a0f */
[----:B------:R-:W-:Y:S01]  /*18d80*/  IADD3 R92, P6, PT, R4, R13, RZ ;  /* 0x0000000d045c7210 */ /* 0x000fe20007fde0ff */
[----:B------:R-:W0:Y:S01]  /*18d90*/  LDCU UR5, c[0x0][0x3b0] ;  /* 0x00007600ff0577ac */ /* 0x000e220008000800 */
[----:B----4-:R-:W4:Y:S01]  /*18da0*/  LDL R7, [R1+0x20f8] ;  /* 0x0020f80001077983 */ /* 0x010f220000100800 */
[----:B------:R-:W-:Y:S01]  /*18db0*/  IMAD.MOV.U32 R3, RZ, RZ, R93 ;  /* 0x000000ffff037224 */ /* 0x000fe200078e005d */
[----:B------:R-:W-:Y:S01]  /*18dc0*/  ISETP.GE.AND P4, PT, R2, RZ, PT ;  /* 0x000000ff0200720c */ /* 0x000fe20003f86270 */
[----:B------:R-:W1:Y:S01]  /*18dd0*/  LDCU UR6, c[0x0][0x3b0] ;  /* 0x00007600ff0677ac */ /* 0x000e620008000800 */
[----:B------:R-:W-:Y:S01]  /*18de0*/  PRMT R75, RZ, 0x7610, R75 ;  /* 0x00007610ff4b7816 */ /* 0x000fe2000000004b */
[----:B--2---:R2:W-:Y:S04]  /*18df0*/  STL [R1+0x1c54], R5 ;  /* 0x001c540501007387 */ /* 0x0045e80000100800 */
[----:B------:R-:W-:Y:S04]  /*18e00*/  STL [R1+0x16d8], R73 ;  /* 0x0016d84901007387 */ /* 0x000fe80000100800 */
[----:B------:R-:W4:Y:S01]  /*18e10*/  LDL.LU R93, [R1+0xac] ;  /* 0x0000ac00015d7983 */ /* 0x000f220000300800 */
[----:B--2---:R-:W-:Y:S01]  /*18e20*/  SHF.R.S32.HI R5, RZ, 0x1f, R4 ;  /* 0x0000001fff057819 */ /* 0x004fe20000011404 */
[----:B------:R-:W-:-:S02]  /*18e30*/  IMAD.X R4, R6, 0x1, R12, P5 ;  /* 0x0000000106047824 */ /* 0x000fc400028e060c */
[----:B------:R-:W-:Y:S02]  /*18e40*/  STL [R1+0x16e0], R92 ;  /* 0x0016e05c01007387 */ /* 0x000fe40000100800 */
[----:B------:R-:W-:Y:S02]  /*18e50*/  IMAD.X R2, R5, 0x1, R12, P6 ;  /* 0x0000000105027824 */ /* 0x000fe400030e060c */
[----:B------:R-:W2:Y:S01]  /*18e60*/  LDL R6, [R1+0x20e0] ;  /* 0x0020e00001067983 */ /* 0x000ea20000100800 */
[----:B------:R-:W-:-:S03]  /*18e70*/  @P0 IMAD.MOV.U32 R5, RZ, RZ, R4 ;  /* 0x000000ffff050224 */ /* 0x000fc600078e0004 */
[----:B------:R0:W-:Y:S02]  /*18e80*/  STL [R1+0x101c], R4 ;  /* 0x00101c0401007387 */ /* 0x0001e40000100800 */
[----:B0-----:R-:W-:Y:S02]  /*18e90*/  @P0 IMAD.MOV.U32 R4, RZ, RZ, R73 ;  /* 0x000000ffff040224 */ /* 0x001fe400078e0049 */
[----:B------:R-:W2:Y:S04]  /*18ea0*/  LDL.LU R73, [R1+0x2ab0] ;  /* 0x002ab00001497983 */ /* 0x000ea80000300800 */
[----:B------:R0:W2:Y:S04]  /*18eb0*/  @P0 LDG.E.U8 R75, desc[UR20][R4.64] ;  /* 0x00000014044b0981 */ /* 0x0000a8000c1e1100 */
[----:B------:R-:W-:Y:S01]  /*18ec0*/  STL [R1+0x16dc], R2 ;  /* 0x0016dc0201007387 */ /* 0x000fe20000100800 */
[----:B0-----:R-:W-:Y:S01]  /*18ed0*/  @P0 IMAD.MOV.U32 R5, RZ, RZ, R2 ;  /* 0x000000ffff050224 */ /* 0x001fe200078e0002 */
[C---:B------:R-:W-:Y:S01]  /*18ee0*/  ISETP.GT.U32.AND P3, PT, R15.reuse, R74, PT ;  /* 0x0000004a0f00720c */ /* 0x040fe20003f64070 */
[----:B------:R-:W-:Y:S01]  /*18ef0*/  @!P4 IMAD.MOV R3, RZ, RZ, -R3 ;  /* 0x000000ffff03c224 */ /* 0x000fe200078e0a03 */
[----:B---3--:R-:W-:-:S11]  /*18f00*/  ISETP.GT.U32.AND P4, PT, R15, R0, PT ;  /* 0x000000000f00720c */ /* 0x008fd60003f84070 */
[----:B------:R-:W-:Y:S01]  /*18f10*/  @!P3 IMAD.IADD R74, R74, 0x1, -R15 ;  /* 0x000000014a4ab824 */ /* 0x000fe200078e0a0f */
[----:B--2---:R0:W-:Y:S04]  /*18f20*/  STL [R1+0x1c80], R75 ;  /* 0x001c804b01007387 */ /* 0x0041e80000100800 */
[----:B0-----:R-:W2:Y:S04]  /*18f30*/  LDL.LU R75, [R1+0x2aac] ;  /* 0x002aac00014b7983 */ /* 0x001ea80000300800 */
[----:B------:R-:W3:Y:S01]  /*18f40*/  LDL.LU R2, [R1+0x2aa8] ;  /* 0x002aa80001027983 */ /* 0x000ee20000300800 */
[----:B------:R-:W-:-:S02]  /*18f50*/  ISETP.GT.U32.AND P3, PT, R15, R74, PT ;  /* 0x0000004a0f00720c */ /* 0x000fc40003f64070 */
[----:B------:R-:W-:Y:S01]  /*18f60*/  SEL R3, R14, R3, !P1 ;  /* 0x000000030e037207 */ /* 0x000fe20004800000 */
[----:B------:R-:W-:Y:S01]  /*18f70*/  @P0 IMAD.MOV.U32 R4, RZ, RZ, R92 ;  /* 0x000000ffff040224 */ /* 0x000fe200078e005c */
[----:B------:R-:W-:Y:S02]  /*18f80*/  PRMT R16, RZ, 0x7610, R16 ;  /* 0x00007610ff107816 */ /* 0x000fe40000000010 */
[----:B------:R-:W-:Y:S01]  /*18f90*/  ISETP.GT.U32.AND P5, PT, R15, R77, PT ;  /* 0x0000004d0f00720c */ /* 0x000fe20003fa4070 */
[----:B------:R-:W-:Y:S01]  /*18fa0*/  IMAD R3, R3, UR13, RZ ;  /* 0x0000000d03037c24 */ /* 0x000fe2000f8e02ff */
[----:B------:R-:W2:Y:S01]  /*18fb0*/  LDL R92, [R1+0x2110] ;  /* 0x00211000015c7983 */ /* 0x000ea20000100800 */
[--C-:B------:R-:W-:Y:S01]  /*18fc0*/  @!P4 IMAD.IADD R0, R0, 0x1, -R15.reuse ;  /* 0x000000010000c824 */ /* 0x100fe200078e0a0f */
[----:B------:R-:W-:Y:S01]  /*18fd0*/  ISETP.GT.U32.AND P6, PT, R15, R70, PT ;  /* 0x000000460f00720c */ /* 0x000fe20003fc4070 */
[----:B------:R-:W0:Y:S01]  /*18fe0*/  LDCU UR13, c[0x0][0x3b0] ;  /* 0x00007600ff0d77ac */ /* 0x000e220008000800 */
[----:B------:R1:W2:Y:S01]  /*18ff0*/  @P0 LDG.E.U8 R16, desc[UR20][R4.64] ;  /* 0x0000001404100981 */ /* 0x0002a2000c1e1100 */
[----:B------:R-:W-:Y:S01]  /*19000*/  @!P3 IMAD.IADD R74, R74, 0x1, -R15 ;  /* 0x000000014a4ab824 */ /* 0x000fe200078e0a0f */
[----:B------:R-:W-:-:S02]  /*19010*/  ISETP.GE.AND P3, PT, R6, RZ, PT ;  /* 0x000000ff0600720c */ /* 0x000fc40003f66270 */
[----:B------:R-:W-:Y:S02]  /*19020*/  IADD3 R6, P4, PT, R3, R13, RZ ;  /* 0x0000000d03067210 */ /* 0x000fe40007f9e0ff */
[----:B-1----:R-:W-:Y:S01]  /*19030*/  SHF.R.S32.HI R5, RZ, 0x1f, R3 ;  /* 0x0000001fff057819 */ /* 0x002fe20000011403 */
[----:B------:R-:W-:Y:S01]  /*19040*/  @!P5 IMAD.IADD R77, R77, 0x1, -R15 ;  /* 0x000000014d4dd824 */ /* 0x000fe200078e0a0f */
[----:B----4-:R-:W-:-:S03]  /*19050*/  ISETP.GE.AND P5, PT, R7, RZ, PT ;  /* 0x000000ff0700720c */ /* 0x010fc60003fa6270 */
[----:B------:R-:W-:-:S04]  /*19060*/  IMAD.X R5, R5, 0x1, R12, P4 ;  /* 0x0000000105057824 */ /* 0x000fc800020e060c */
[----:B------:R-:W-:Y:S01]  /*19070*/  @P0 IMAD.MOV.U32 R7, RZ, RZ, R5 ;  /* 0x000000ffff070224 */ /* 0x000fe200078e0005 */
[----:B---3--:R-:W-:-:S06]  /*19080*/  PRMT R2, RZ, 0x7610, R2 ;  /* 0x00007610ff027816 */ /* 0x008fcc0000000002 */
[----:B------:R1:W3:Y:S01]  /*19090*/  @P0 LDG.E.U8 R2, desc[UR20][R6.64] ;  /* 0x0000001406020981 */ /* 0x0002e2000c1e1100 */
[----:B------:R-:W-:Y:S02]  /*190a0*/  IMAD.MOV.U32 R4, RZ, RZ, R74 ;  /* 0x000000ffff047224 */ /* 0x000fe400078e004a */
[----:B------:R-:W-:Y:S02]  /*190b0*/  @!P6 IMAD.IADD R70, R70, 0x1, -R15 ;  /* 0x000000014646e824 */ /* 0x000fe400078e0a0f */
[----:B------:R-:W-:Y:S02]  /*190c0*/  @!P3 IMAD.MOV R4, RZ, RZ, -R4 ;  /* 0x000000ffff04b224 */ /* 0x000fe400078e0a04 */
[----:B------:R-:W-:Y:S01]  /*190d0*/  IMAD.MOV.U32 R3, RZ, RZ, R77 ;  /* 0x000000ffff037224 */ /* 0x000fe200078e004d */
[C---:B------:R-:W-:Y:S02]  /*190e0*/  ISETP.GT.U32.AND P6, PT, R15.reuse, R70, PT ;  /* 0x000000460f00720c */ /* 0x040fe40003fc4070 */
[----:B------:R-:W-:Y:S01]  /*190f0*/  ISETP.GT.U32.AND P3, PT, R15, R93, PT ;  /* 0x0000005d0f00720c */ /* 0x000fe20003f64070 */
[----:B------:R-:W-:Y:S01]  /*19100*/  @!P5 IMAD.MOV R3, RZ, RZ, -R3 ;  /* 0x000000ffff03d224 */ /* 0x000fe200078e0a03 */
[C---:B------:R-:W-:Y:S01]  /*19110*/  SEL R4, R14.reuse, R4, !P1 ;  /* 0x000000040e047207 */ /* 0x040fe20004800000 */
[----:B--2---:R2:W-:Y:S03]  /*19120*/  STL [R1+0x1c7c], R16 ;  /* 0x001c7c1001007387 */ /* 0x0045e60000100800 */
[----:B------:R-:W-:Y:S01]  /*19130*/  SEL R3, R14, R3, !P1 ;  /* 0x000000030e037207 */ /* 0x000fe20004800000 */
[----:B------:R-:W-:-:S04]  /*19140*/  IMAD R4, R4, UR5, RZ ;  /* 0x0000000504047c24 */ /* 0x000fc8000f8e02ff */
[--C-:B------:R-:W-:Y:S01]  /*19150*/  @!P6 IMAD.IADD R70, R70, 0x1, -R15.reuse ;  /* 0x000000014646e824 */ /* 0x100fe200078e0a0f */
[----:B--2---:R-:W2:Y:S01]  /*19160*/  LDL.LU R16, [R1+0xb0] ;  /* 0x0000b00001107983 */ /* 0x004ea20000300800 */
[----:B------:R-:W-:Y:S01]  /*19170*/  IMAD R3, R3, UR6, RZ ;  /* 0x0000000603037c24 */ /* 0x000fe2000f8e02ff */
[-C--:B------:R-:W-:Y:S01]  /*19180*/  IADD3 R74, P6, PT, R4, R13.reuse, RZ ;  /* 0x0000000d044a7210 */ /* 0x080fe20007fde0ff */
[----:B------:R-:W-:Y:S01]  /*19190*/  @!P3 IMAD.IADD R93, R93, 0x1, -R15 ;  /* 0x000000015d5db824 */ /* 0x000fe200078e0a0f */
[----:B------:R1:W-:Y:S01]  /*191a0*/  STL [R1+0x1024], R6 ;  /* 0x0010240601007387 */ /* 0x0003e20000100800 */
[----:B------:R-:W-:Y:S01]  /*191b0*/  ISETP.GE.AND P5, PT, R92, RZ, PT ;  /* 0x000000ff5c00720c */ /* 0x000fe20003fa6270 */
[----:B------:R-:W4:Y:S02]  /*191c0*/  LDCU UR5, c[0x0][0x3b0] ;  /* 0x00007600ff0577ac */ /* 0x000f240008000800 */
[----:B------:R0:W-:Y:S01]  /*191d0*/  STL [R1+0x1020], R5 ;  /* 0x0010200501007387 */ /* 0x0001e20000100800 */
[----:B------:R-:W-:Y:S01]  /*191e0*/  PRMT R75, RZ, 0x7610, R75 ;  /* 0x00007610ff4b7816 */ /* 0x000fe2000000004b */
[----:B------:R-:W2:Y:S01]  /*191f0*/  LDCU UR6, c[0x0][0x3b0] ;  /* 0x00007600ff0677ac */ /* 0x000ea20008000800 */
[----:B-1----:R-:W-:-:S02]  /*19200*/  IADD3 R6, P3, PT, R3, R13, RZ ;  /* 0x0000000d03067210 */ /* 0x002fc40007f7e0ff */
[----:B0-----:R-:W-:Y:S02]  /*19210*/  SHF.R.S32.HI R5, RZ, 0x1f, R4 ;  /* 0x0000001fff057819 */ /* 0x001fe40000011404 */
[----:B------:R-:W-:-:S03]  /*19220*/  SHF.R.S32.HI R4, RZ, 0x1f, R3 ;  /* 0x0000001fff047819 */ /* 0x000fc60000011403 */
[--C-:B------:R-:W-:Y:S02]  /*19230*/  IMAD.X R5, R5, 0x1, R12.reuse, P6 ;  /* 0x0000000105057824 */ /* 0x100fe400030e060c */
[----:B------:R-:W-:Y:S01]  /*19240*/  IMAD.X R7, R4, 0x1, R12, P3 ;  /* 0x0000000104077824 */ /* 0x000fe200018e060c */
[----:B---3--:R0:W-:Y:S04]  /*19250*/  STL [R1+0x1c74], R2 ;  /* 0x001c740201007387 */ /* 0x0081e80000100800 */
[----:B0-----:R-:W3:Y:S04]  /*19260*/  LDL R2, [R1+0x2140] ;  /* 0x0021400001027983 */ /* 0x001ee80000100800 */
[----:B------:R-:W2:Y:S04]  /*19270*/  LDL.LU R77, [R1+0xb8] ;  /* 0x0000b800014d7983 */ /* 0x000ea80000300800 */
[----:B------:R-:W2:Y:S04]  /*19280*/  LDL.LU R92, [R1+0xb4] ;  /* 0x0000b400015c7983 */ /* 0x000ea80000300800 */
[----:B------:R0:W-:Y:S04]  /*19290*/  STL [R1+0x102c], R74 ;  /* 0x00102c4a01007387 */ /* 0x0001e80000100800 */
[----:B------:R-:W-:Y:S04]  /*192a0*/  STL [R1+0x1034], R6 ;  /* 0x0010340601007387 */ /* 0x000fe80000100800 */
[----:B------:R-:W-:Y:S04]  /*192b0*/  STL [R1+0x1028], R5 ;  /* 0x0010280501007387 */ /* 0x000fe80000100800 */
[----:B------:R-:W2:Y:S01]  /*192c0*/  LDL R4, [R1+0x2128] ;  /* 0x0021280001047983 */ /* 0x000ea20000100800 */
[----:B------:R-:W-:-:S06]  /*192d0*/  PRMT R3, RZ, 0x7610, R3 ;  /* 0x00007610ff037816 */ /* 0x000fcc0000000003 */
[----:B------:R-:W3:Y:S01]  /*192e0*/  @P0 LDG.E.U8 R3, desc[UR20][R6.64] ;  /* 0x0000001406030981 */ /* 0x000ee2000c1e1100 */
[----:B------:R-:W-:Y:S02]  /*192f0*/  ISETP.GT.U32.AND P4, PT, R15, R0, PT ;  /* 0x000000000f00720c */ /* 0x000fe40003f84070 */
[----:B--2---:R-:W-:Y:S01]  /*19300*/  ISETP.GE.AND P3, PT, R4, RZ, PT ;  /* 0x000000ff0400720c */ /* 0x004fe20003f66270 */
[----:B------:R-:W-:-:S10]  /*19310*/  @P0 IMAD.MOV.U32 R4, RZ, RZ, R74 ;  /* 0x000000ffff040224 */ /* 0x000fd400078e004a */
[----:B------:R-:W-:Y:S01]  /*19320*/  @!P4 IMAD.IADD R0, R0, 0x1, -R15 ;  /* 0x000000010000c824 */ /* 0x000fe200078e0a0f */
[----:B0-----:R-:W2:Y:S04]  /*19330*/  LDL.LU R74, [R1+0x2aa4] ;  /* 0x002aa400014a7983 */ /* 0x001ea80000300800 */
[----:B------:R0:W2:Y:S04]  /*19340*/  @P0 LDG.E.U8 R75, desc[UR20][R4.64] ;  /* 0x00000014044b0981 */ /* 0x0000a8000c1e1100 */
[----:B------:R-:W-:Y:S01]  /*19350*/  STL [R1+0x1030], R7 ;  /* 0x0010300701007387 */ /* 0x000fe20000100800 */
[----:B0-----:R-:W-:Y:S01]  /*19360*/  IMAD.MOV.U32 R4, RZ, RZ, R0 ;  /* 0x000000ffff047224 */ /* 0x001fe200078e0000 */
[----:B------:R-:W-:-:S02]  /*19370*/  ISETP.GT.U32.AND P4, PT, R15, R16, PT ;  /* 0x000000100f00720c */ /* 0x000fc40003f84070 */
[----:B------:R-:W-:Y:S01]  /*19380*/  ISETP.GT.U32.AND P6, PT, R15, R93, PT ;  /* 0x0000005d0f00720c */ /* 0x000fe20003fc4070 */
[----:B------:R-:W-:Y:S01]  /*19390*/  @!P5 IMAD.MOV R4, RZ, RZ, -R4 ;  /* 0x000000ffff04d224 */ /* 0x000fe200078e0a04 */
[----:B---3--:R-:W-:Y:S01]  /*193a0*/  ISETP.GE.AND P5, PT, R2, RZ, PT ;  /* 0x000000ff0200720c */ /* 0x008fe20003fa6270 */
[----:B--2---:R0:W-:Y:S04]  /*193b0*/  STL [R1+0x1c70], R75 ;  /* 0x001c704b01007387 */ /* 0x0041e80000100800 */
[----:B0-----:R-:W2:Y:S04]  /*193c0*/  LDL R75, [R1+0x20f4] ;  /* 0x0020f400014b7983 */ /* 0x001ea80000100800 */
[----:B------:R-:W3:Y:S01]  /*193d0*/  LDL.LU R0, [R1+0x2aa0] ;  /* 0x002aa00001007983 */ /* 0x000ee20000300800 */
[----:B------:R-:W-:-:S03]  /*193e0*/  @!P4 IMAD.IADD R16, R16, 0x1, -R15 ;  /* 0x000000011010c824 */ /* 0x000fc600078e0a0f */
[----:B------:R0:W-:Y:S01]  /*193f0*/  STL [R1+0x1c6c], R3 ;  /* 0x001c6c0301007387 */ /* 0x0001e20000100800 */
[----:B------:R-:W-:Y:S01]  /*19400*/  SEL R5, R14, R4, !P1 ;  /* 0x000000040e057207 */ /* 0x000fe20004800000 */
[----:B------:R-:W-:Y:S01]  /*19410*/  @!P6 IMAD.IADD R93, R93, 0x1, -R15 ;  /* 0x000000015d5de824 */ /* 0x000fe200078e0a0f */
[----:B------:R-:W-:Y:S01]  /*19420*/  ISETP.GT.U32.AND P4, PT, R15, R16, PT ;  /* 0x000000100f00720c */ /* 0x000fe20003f84070 */
[----:B------:R-:W2:Y:S01]  /*19430*/  LDL R7, [R1+0x210c] ;  /* 0x00210c0001077983 */ /* 0x000ea20000100800 */
[----:B0-----:R-:W-:-:S04]  /*19440*/  IMAD.MOV.U32 R3, RZ, RZ, R70 ;  /* 0x000000ffff037224 */ /* 0x001fc800078e0046 */
[----:B------:R-:W-:Y:S02]  /*19450*/  @!P3 IMAD.MOV R3, RZ, RZ, -R3 ;  /* 0x000000ffff03b224 */ /* 0x000fe400078e0a03 */
[----:B------:R-:W-:-:S05]  /*19460*/  IMAD R5, R5, UR13, RZ ;  /* 0x0000000d05057c24 */ /* 0x000fca000f8e02ff */
[----:B------:R-:W-:Y:S01]  /*19470*/  @!P4 IMAD.IADD R16, R16, 0x1, -R15 ;  /* 0x000000011010c824 */ /* 0x000fe200078e0a0f */
[----:B------:R-:W-:Y:S01]  /*19480*/  SEL R4, R14, R3, !P1 ;  /* 0x000000030e047207 */ /* 0x000fe20004800000 */
[----:B------:R-:W-:Y:S01]  /*19490*/  IMAD.MOV.U32 R3, RZ, RZ, R93 ;  /* 0x000000ffff037224 */ /* 0x000fe200078e005d */
[----:B------:R-:W-:Y:S01]  /*194a0*/  SHF.R.S32.HI R6, RZ, 0x1f, R5 ;  /* 0x0000001fff067819 */ /* 0x000fe20000011405 */
[----:B------:R-:W2:Y:S01]  /*194b0*/  LDL.LU R93, [R1+0xc0] ;  /* 0x0000c000015d7983 */ /* 0x000ea20000300800 */
[----:B------:R-:W-:Y:S01]  /*194c0*/  PRMT R71, RZ, 0x7610, R71 ;  /* 0x00007610ff477816 */ /* 0x000fe20000000047 */
[----:B----4-:R-:W-:Y:S01]  /*194d0*/  IMAD R4, R4, UR5, RZ ;  /* 0x0000000504047c24 */ /* 0x010fe2000f8e02ff */
[----:B---3--:R-:W-:Y:S01]  /*194e0*/  PRMT R0, RZ, 0x7610, R0 ;  /* 0x00007610ff007816 */ /* 0x008fe20000000000 */
[----:B------:R-:W-:Y:S01]  /*194f0*/  @!P5 IMAD.MOV R3, RZ, RZ, -R3 ;  /* 0x000000ffff03d224 */ /* 0x000fe200078e0a03 */
[----:B------:R-:W-:Y:S01]  /*19500*/  IADD3 R2, P5, PT, R5, R13, RZ ;  /* 0x0000000d05027210 */ /* 0x000fe20007fbe0ff */
[----:B------:R-:W0:Y:S01]  /*19510*/  LDCU UR5, c[0x0][0x3b0] ;  /* 0x00007600ff0577ac */ /* 0x000e220008000800 */
[----:B------:R-:W-:-:S02]  /*19520*/  SHF.R.S32.HI R5, RZ, 0x1f, R4 ;  /* 0x0000001fff057819 */ /* 0x000fc40000011404 */
[----:B------:R-:W-:Y:S01]  /*19530*/  IADD3 R70, P4, PT, R4, R13, RZ ;  /* 0x0000000d04467210 */ /* 0x000fe20007f9e0ff */
[--C-:B------:R-:W-:Y:S01]  /*19540*/  IMAD.X R4, R6, 0x1, R12.reuse, P5 ;  /* 0x0000000106047824 */ /* 0x100fe200028e060c */
[----:B------:R-:W-:Y:S01]  /*19550*/  STL [R1+0x103c], R2 ;  /* 0x00103c0201007387 */ /* 0x000fe20000100800 */
[----:B------:R-:W-:Y:S01]  /*19560*/  ISETP.GT.U32.AND P6, PT, R15, R77, PT ;  /* 0x0000004d0f00720c */ /* 0x000fe20003fc4070 */
[----:B------:R-:W1:Y:S01]  /*19570*/  LDCU UR13, c[0x0][0x3b0] ;  /* 0x00007600ff0d77ac */ /* 0x000e620008000800 */
[----:B------:R-:W-:Y:S01]  /*19580*/  IMAD.X R6, R5, 0x1, R12, P4 ;  /* 0x0000000105067824 */ /* 0x000fe200020e060c */
[----:B------:R-:W-:Y:S01]  /*19590*/  STL [R1+0x1044], R70 ;  /* 0x0010444601007387 */ /* 0x000fe20000100800 */
[----:B------:R-:W-:-:S03]  /*195a0*/  @P0 IMAD.MOV.U32 R5, RZ, RZ, R4 ;  /* 0x000000ffff050224 */ /* 0x000fc600078e0004 */
[----:B------:R3:W-:Y:S02]  /*195b0*/  STL [R1+0x1038], R4 ;  /* 0x0010380401007387 */ /* 0x0007e40000100800 */
[----:B---3--:R-:W-:-:S05]  /*195c0*/  @P0 IMAD.MOV.U32 R4, RZ, RZ, R2 ;  /* 0x000000ffff040224 */ /* 0x008fca00078e0002 */
[----:B------:R3:W4:Y:S02]  /*195d0*/  @P0 LDG.E.U8 R0, desc[UR20][R4.64] ;  /* 0x0000001404000981 */ /* 0x000724000c1e1100 */
[----:B---3--:R-:W-:Y:S02]  /*195e0*/  IMAD.MOV.U32 R5, RZ, RZ, R6 ;  /* 0x000000ffff057224 */ /* 0x008fe400078e0006 */
[----:B------:R-:W-:-:S05]  /*195f0*/  @P0 IMAD.MOV.U32 R4, RZ, RZ, R70 ;  /* 0x000000ffff040224 */ /* 0x000fca00078e0046 */
[----:B------:R-:W3:Y:S01]  /*19600*/  @P0 LDG.E.U8 R71, desc[UR20][R4.64] ;  /* 0x0000001404470981 */ /* 0x000ee2000c1e1100 */
[----:B--2---:R-:W-:Y:S02]  /*19610*/  ISETP.GE.AND P5, PT, R75, RZ, PT ;  /* 0x000000ff4b00720c */ /* 0x004fe40003fa6270 */
[----:B------:R-:W-:Y:S01]  /*19620*/  SEL R3, R14, R3, !P1 ;  /* 0x000000030e037207 */ /* 0x000fe20004800000 */
[----:B------:R-:W2:Y:S04]  /*19630*/  LDL R75, [R1+0x2124] ;  /* 0x00212400014b7983 */ /* 0x000ea80000100800 */
[----:B------:R-:W2:Y:S01]  /*19640*/  LDL.LU R2, [R1+0x2a9c] ;  /* 0x002a9c0001027983 */ /* 0x000ea20000300800 */
[----:B------:R-:W-:-:S03]  /*19650*/  @!P6 IMAD.IADD R77, R77, 0x1, -R15 ;  /* 0x000000014d4de824 */ /* 0x000fc600078e0a0f */
[----:B----4-:R4:W-:Y:S04]  /*19660*/  STL [R1+0x1c68], R0 ;  /* 0x001c680001007387 */ /* 0x0109e80000100800 */
[----:B----4-:R-:W4:Y:S04]  /*19670*/  LDL.LU R0, [R1+0x2a98] ;  /* 0x002a980001007983 */ /* 0x010f280000300800 */
[----:B------:R0:W-:Y:S04]  /*19680*/  STL [R1+0x1040], R6 ;  /* 0x0010400601007387 */ /* 0x0001e80000100800 */
[----:B------:R-:W2:Y:S01]  /*19690*/  LDL.LU R70, [R1+0xc4] ;  /* 0x0000c40001467983 */ /* 0x000ea20000300800 */
[----:B0-----:R-:W-:-:S03]  /*196a0*/  IMAD R6, R3, UR6, RZ ;  /* 0x0000000603067c24 */ /* 0x001fc6000f8e02ff */
[----:B---3--:R0:W-:Y:S01]  /*196b0*/  STL [R1+0x1c64], R71 ;  /* 0x001c644701007387 */ /* 0x0081e20000100800 */
[----:B------:R-:W-:Y:S01]  /*196c0*/  IMAD.MOV.U32 R3, RZ, RZ, R16 ;  /* 0x000000ffff037224 */ /* 0x000fe200078e0010 */
[----:B------:R-:W-:Y:S01]  /*196d0*/  ISETP.GT.U32.AND P3, PT, R15, R92, PT ;  /* 0x0000005c0f00720c */ /* 0x000fe20003f64070 */
[----:B------:R-:W3:Y:S01]  /*196e0*/  LDCU UR6, c[0x0][0x3b0] ;  /* 0x00007600ff0677ac */ /* 0x000ee20008000800 */
        /* <DEDUP_REMOVED lines=8> */
[C---:B-1----:R-:W-:Y:S02]  /*19770*/  @P0 LOP3.LUT R4, R5.reuse, R4, RZ, 0x3c, !PT ;  /* 0x0000000405040212 */ /* 0x042fe400078e3cff */
[----:B------:R-:W-:Y:S02]  /*19780*/  PRMT R6, RZ, 0x7610, R6 ;  /* 0x00007610ff067816 */ /* 0x000fe40000000006 */
[----:B------:R-:W-:-:S05]  /*19790*/  @P0 LOP3.LUT R5, R5, R4, RZ, 0x3c, !PT ;  /* 0x0000000405050212 */ /* 0x000fca00078e3cff */
[----:B------:R0:W2:Y:S01]  /*197a0*/  @P0 LDG.E.U8 R6, desc[UR20][R4.64] ;  /* 0x0000001404060981 */ /* 0x0000a2000c1e1100 */
[----:B------:R-:W-:Y:S02]  /*197b0*/  @!P3 IMAD.IADD R92, R92, 0x1, -R15 ;  /* 0x000000015c5cb824 */ /* 0x000fe400078e0a0f */
[----:B------:R-:W-:-:S03]  /*197c0*/  @!P5 IMAD.MOV R3, RZ, RZ, -R3 ;  /* 0x000000ffff03d224 */ /* 0x000fc600078e0a03 */
[----:B------:R-:W-:Y:S02]  /*197d0*/  ISETP.GT.U32.AND P3, PT, R15, R92, PT ;  /* 0x0000005c0f00720c */ /* 0x000fe40003f64070 */
[----:B------:R-:W-:-:S05]  /*197e0*/  SEL R3, R14, R3, !P1 ;  /* 0x000000030e037207 */ /* 0x000fca0004800000 */
[----:B------:R-:W-:Y:S01]  /*197f0*/  IMAD R3, R3, UR5, RZ ;  /* 0x0000000503037c24 */ /* 0x000fe2000f8e02ff */
[----:B------:R-:W-:Y:S01]  /*19800*/  ISETP.GE.AND P5, PT, R7, RZ, PT ;  /* 0x000000ff0700720c */ /* 0x000fe20003fa6270 */
[----:B------:R-:W1:Y:S03]  /*19810*/  LDCU UR5, c[0x0][0x3b0] ;  /* 0x00007600ff0577ac */ /* 0x000e660008000800 */
[----:B0-----:R-:W-:Y:S01]  /*19820*/  SHF.R.S32.HI R5, RZ, 0x1f, R3 ;  /* 0x0000001fff057819 */ /* 0x001fe20000011403 */
[----:B------:R-:W-:Y:S01]  /*19830*/  @!P3 IMAD.IADD R92, R92, 0x1, -R15 ;  /* 0x000000015c5cb824 */ /* 0x000fe200078e0a0f */
[----:B------:R-:W-:Y:S02]  /*19840*/  PRMT R74, RZ, 0x7610, R74 ;  /* 0x00007610ff4a7816 */ /* 0x000fe4000000004a */
[----:B------:R-:W-:Y:S01]  /*19850*/  ISETP.GT.U32.AND P4, PT, R15, R77, PT ;  /* 0x0000004d0f00720c */ /* 0x000fe20003f84070 */
[----:B--2---:R0:W-:Y:S02]  /*19860*/  STL [R1+0x1c38], R6 ;  /* 0x001c380601007387 */ /* 0x0041e40000100800 */
[----:B0-----:R-:W-:-:S05]  /*19870*/  IADD3 R6, P3, PT, R3, R13, RZ ;  /* 0x0000000d03067210 */ /* 0x001fca0007f7e0ff */
[----:B------:R-:W-:-:S04]  /*19880*/  IMAD.X R5, R5, 0x1, R12, P3 ;  /* 0x0000000105057824 */ /* 0x000fc800018e060c */
[----:B------:R-:W-:-:S05]  /*19890*/  @P0 IMAD.MOV.U32 R7, RZ, RZ, R5 ;  /* 0x000000ffff070224 */ /* 0x000fca00078e0005 */
[----:B------:R-:W2:Y:S01]  /*198a0*/  @P0 LDG.E.U8 R74, desc[UR20][R6.64] ;  /* 0x00000014064a0981 */ /* 0x000ea2000c1e1100 */
[----:B------:R-:W-:Y:S01]  /*198b0*/  ISETP.GT.U32.AND P6, PT, R15, R93, PT ;  /* 0x0000005d0f00720c */ /* 0x000fe20003fc4070 */
[----:B------:R-:W-:Y:S01]  /*198c0*/  @!P4 IMAD.IADD R77, R77, 0x1, -R15 ;  /* 0x000000014d4dc824 */ /* 0x000fe200078e0a0f */
[----:B------:R-:W-:Y:S01]  /*198d0*/  ISETP.GE.AND P4, PT, R75, RZ, PT ;  /* 0x000000ff4b00720c */ /* 0x000fe20003f86270 */
[----:B------:R-:W-:Y:S02]  /*198e0*/  IMAD.MOV.U32 R3, RZ, RZ, R92 ;  /* 0x000000ffff037224 */ /* 0x000fe400078e005c */
[----:B------:R-:W-:Y:S02]  /*198f0*/  IMAD.MOV.U32 R4, RZ, RZ, R77 ;  /* 0x000000ffff047224 */ /* 0x000fe400078e004d */
[----:B------:R-:W2:Y:S02]  /*19900*/  LDL.LU R77, [R1+0xc8] ;  /* 0x0000c800014d7983 */ /* 0x000ea40000300800 */
[----:B------:R-:W-:-:S04]  /*19910*/  @!P5 IMAD.MOV R4, RZ, RZ, -R4 ;  /* 0x000000ffff04d224 */ /* 0x000fc800078e0a04 */
[----:B------:R-:W-:Y:S01]  /*19920*/  @!P6 IMAD.IADD R93, R93, 0x1, -R15 ;  /* 0x000000015d5de824 */ /* 0x000fe200078e0a0f */
[----:B------:R-:W-:Y:S01]  /*19930*/  ISETP.GT.U32.AND P6, PT, R15, R71, PT ;  /* 0x000000470f00720c */ /* 0x000fe20003fc4070 */
[----:B------:R-:W-:-:S03]  /*19940*/  @!P4 IMAD.MOV R3, RZ, RZ, -R3 ;  /* 0x000000ffff03c224 */ /* 0x000fc600078e0a03 */
[----:B------:R-:W-:Y:S02]  /*19950*/  ISETP.GT.U32.AND P5, PT, R15, R93, PT ;  /* 0x0000005d0f00720c */ /* 0x000fe40003fa4070 */
[C---:B------:R-:W-:Y:S02]  /*19960*/  SEL R4, R14.reuse, R4, !P1 ;  /* 0x000000040e047207 */ /* 0x040fe40004800000 */
[----:B------:R-:W-:Y:S01]  /*19970*/  SEL R3, R14, R3, !P1 ;  /* 0x000000030e037207 */ /* 0x000fe20004800000 */
[----:B------:R0:W-:Y:S02]  /*19980*/  STL [R1+0x1054], R6 ;  /* 0x0010540601007387 */ /* 0x0001e40000100800 */
[----:B---3--:R-:W-:Y:S02]  /*19990*/  IMAD R4, R4, UR6, RZ ;  /* 0x0000000604047c24 */ /* 0x008fe4000f8e02ff */
[--C-:B------:R-:W-:Y:S01]  /*199a0*/  @!P6 IMAD.IADD R71, R71, 0x1, -R15.reuse ;  /* 0x000000014747e824 */ /* 0x100fe200078e0a0f */
[----:B------:R3:W-:Y:S01]  /*199b0*/  STL [R1+0x1050], R5 ;  /* 0x0010500501007387 */ /* 0x0007e20000100800 */
[----:B-1----:R-:W-:Y:S01]  /*199c0*/  IMAD R3, R3, UR5, RZ ;  /* 0x0000000503037c24 */ /* 0x002fe2000f8e02ff */
[----:B------:R-:W-:Y:S01]  /*199d0*/  ISETP.GE.AND P4, PT, R16, RZ, PT ;  /* 0x000000ff1000720c */ /* 0x000fe20003f86270 */
[----:B------:R-:W-:Y:S01]  /*199e0*/  @!P5 IMAD.IADD R93, R93, 0x1, -R15 ;  /* 0x000000015d5dd824 */ /* 0x000fe200078e0a0f */
[----:B------:R-:W-:Y:S01]  /*199f0*/  PRMT R2, RZ, 0x7610, R2 ;  /* 0x00007610ff027816 */ /* 0x000fe20000000002 */
[----:B0-----:R-:W2:Y:S01]  /*19a00*/  LDL R6, [R1+0x2154] ;  /* 0x0021540001067983 */ /* 0x001ea20000100800 */
[----:B----4-:R-:W-:Y:S01]  /*19a10*/  PRMT R0, RZ, 0x7610, R0 ;  /* 0x00007610ff007816 */ /* 0x010fe20000000000 */
[----:B------:R-:W0:Y:S02]  /*19a20*/  LDCU UR5, c[0x0][0x3b0] ;  /* 0x00007600ff0577ac */ /* 0x000e240008000800 */
[----:B------:R-:W4:Y:S01]  /*19a30*/  LDL.LU R75, [R1+0xcc] ;  /* 0x0000cc00014b7983 */ /* 0x000f220000300800 */
[----:B---3--:R-:W-:Y:S01]  /*19a40*/  SHF.R.S32.HI R5, RZ, 0x1f, R4 ;  /* 0x0000001fff057819 */ /* 0x008fe20000011404 */
[----:B------:R-:W1:Y:S02]  /*19a50*/  LDCU UR6, c[0x0][0x3b0] ;  /* 0x00007600ff0677ac */ /* 0x000e640008000800 */
[----:B------:R-:W3:Y:S01]  /*19a60*/  LDL R7, [R1+0x2108] ;  /* 0x0021080001077983 */ /* 0x000ee20000100800 */
[----:B------:R-:W-:-:S03]  /*19a70*/  IADD3 R92, P6, PT, R3, R13, RZ ;  /* 0x0000000d035c7210 */ /* 0x000fc60007fde0ff */
[----:B--2---:R2:W-:Y:S02]  /*19a80*/  STL [R1+0x1c60], R74 ;  /* 0x001c604a01007387 */ /* 0x0045e40000100800 */
[----:B--2---:R-:W-:Y:S02]  /*19a90*/  IADD3 R74, P5, PT, R4, R13, RZ ;  /* 0x0000000d044a7210 */ /* 0x004fe40007fbe0ff */
[----:B------:R-:W-:-:S03]  /*19aa0*/  SHF.R.S32.HI R4, RZ, 0x1f, R3 ;  /* 0x0000001fff047819 */ /* 0x000fc60000011403 */
[--C-:B------:R-:W-:Y:S02]  /*19ab0*/  IMAD.X R5, R5, 0x1, R12.reuse, P5 ;  /* 0x0000000105057824 */ /* 0x100fe400028e060c */
[----:B------:R-:W-:Y:S02]  /*19ac0*/  IMAD.X R16, R4, 0x1, R12, P6 ;  /* 0x0000000104107824 */ /* 0x000fe400030e060c */
[----:B------:R-:W-:-:S05]  /*19ad0*/  @P0 IMAD.MOV.U32 R4, RZ, RZ, R74 ;  /* 0x000000ffff040224 */ /* 0x000fca00078e004a */
[----:B------:R2:W3:Y:S01]  /*19ae0*/  @P0 LDG.E.U8 R2, desc[UR20][R4.64] ;  /* 0x0000001404020981 */ /* 0x0004e2000c1e1100 */
[----:B------:R-:W-:-:S03]  /*19af0*/  IMAD.MOV.U32 R3, RZ, RZ, R93 ;  /* 0x000000ffff037224 */ /* 0x000fc600078e005d */
[----:B------:R0:W-:Y:S04]  /*19b00*/  STL [R1+0x105c], R74 ;  /* 0x00105c4a01007387 */ /* 0x0001e80000100800 */
[----:B------:R-:W4:Y:S04]  /*19b10*/  LDL.LU R93, [R1+0xd0] ;  /* 0x0000d000015d7983 */ /* 0x000f280000300800 */
[----:B------:R-:W-:Y:S04]  /*19b20*/  STL [R1+0x1064], R92 ;  /* 0x0010645c01007387 */ /* 0x000fe80000100800 */
[----:B------:R1:W-:Y:S04]  /*19b30*/  STL [R1+0x1058], R5 ;  /* 0x0010580501007387 */ /* 0x0003e80000100800 */
[----:B0-----:R-:W4:Y:S01]  /*19b40*/  LDL.LU R74, [R1+0x2a94] ;  /* 0x002a9400014a7983 */ /* 0x001f220000300800 */
[----:B--2---:R-:W-:-:S03]  /*19b50*/  @P0 IMAD.MOV.U32 R4, RZ, RZ, R92 ;  /* 0x000000ffff040224 */ /* 0x004fc600078e005c */
[----:B------:R-:W-:Y:S01]  /*19b60*/  STL [R1+0x1060], R16 ;  /* 0x0010601001007387 */ /* 0x000fe20000100800 */
[----:B-1----:R-:W-:-:S05]  /*19b70*/  @P0 IMAD.MOV.U32 R5, RZ, RZ, R16 ;  /* 0x000000ffff050224 */ /* 0x002fca00078e0010 */
[----:B------:R0:W2:Y:S01]  /*19b80*/  @P0 LDG.E.U8 R0, desc[UR20][R4.64] ;  /* 0x0000001404000981 */ /* 0x0000a2000c1e1100 */
[----:B------:R-:W-:-:S03]  /*19b90*/  ISETP.GT.U32.AND P3, PT, R15, R70, PT ;  /* 0x000000460f00720c */ /* 0x000fc60003f64070 */
[----:B---3--:R1:W-:Y:S04]  /*19ba0*/  STL [R1+0x1c5c], R2 ;  /* 0x001c5c0201007387 */ /* 0x0083e80000100800 */
[----:B-1----:R-:W3:Y:S06]  /*19bb0*/  LDL.LU R2, [R1+0x2a90] ;  /* 0x002a900001027983 */ /* 0x002eec0000300800 */
[----:B------:R-:W-:-:S02]  /*19bc0*/  @!P3 IMAD.IADD R70, R70, 0x1, -R15 ;  /* 0x000000014646b824 */ /* 0x000fc400078e0a0f */
[----:B------:R-:W-:Y:S01]  /*19bd0*/  @!P4 IMAD.MOV R3, RZ, RZ, -R3 ;  /* 0x000000ffff03c224 */ /* 0x000fe200078e0a03 */
[C---:B------:R-:W-:Y:S01]  /*19be0*/  ISETP.GT.U32.AND P4, PT, R15.reuse, R77, PT ;  /* 0x0000004d0f00720c */ /* 0x040fe20003f84070 */
[----:B------:R-:W3:Y:S01]  /*19bf0*/  LDL.LU R16, [R1+0x2a8c] ;  /* 0x002a8c0001107983 */ /* 0x000ee20000300800 */
[C---:B------:R-:W-:Y:S02]  /*19c00*/  ISETP.GT.U32.AND P3, PT, R15.reuse, R70, PT ;  /* 0x000000460f00720c */ /* 0x040fe40003f64070 */
[----:B------:R-:W-:Y:S02]  /*19c10*/  SEL R3, R14, R3, !P1 ;  /* 0x000000030e037207 */ /* 0x000fe40004800000 */
[----:B------:R-:W-:-:S03]  /*19c20*/  ISETP.GT.U32.AND P5, PT, R15, R71, PT ;  /* 0x000000470f00720c */ /* 0x000fc60003fa4070 */
[----:B------:R-:W-:Y:S01]  /*19c30*/  IMAD R3, R3, UR13, RZ ;  /* 0x0000000d03037c24 */ /* 0x000fe2000f8e02ff */
[----:B----4-:R-:W-:Y:S01]  /*19c40*/  ISETP.GT.U32.AND P6, PT, R15, R75, PT ;  /* 0x0000004b0f00720c */ /* 0x010fe20003fc4070 */
[----:B------:R-:W1:Y:S02]  /*19c50*/  LDCU UR13, c[0x0][0x3b0] ;  /* 0x00007600ff0d77ac */ /* 0x000e640008000800 */
[--C-:B------:R-:W-:Y:S02]  /*19c60*/  @!P4 IMAD.IADD R77, R77, 0x1, -R15.reuse ;  /* 0x000000014d4dc824 */ /* 0x100fe400078e0a0f */
[----:B------:R-:W-:Y:S01]  /*19c70*/  @!P3 IMAD.IADD R70, R70, 0x1, -R15 ;  /* 0x000000014646b824 */ /* 0x000fe200078e0a0f */
[----:B------:R-:W-:Y:S02]  /*19c80*/  ISETP.GE.AND P3, PT, R6, RZ, PT ;  /* 0x000000ff0600720c */ /* 0x000fe40003f66270 */
[----:B0-----:R-:W-:Y:S02]  /*19c90*/  SHF.R.S32.HI R5, RZ, 0x1f, R3 ;  /* 0x0000001fff057819 */ /* 0x001fe40000011403 */
[----:B------:R-:W-:Y:S01]  /*19ca0*/  IADD3 R6, P4, PT, R3, R13, RZ ;  /* 0x0000000d03067210 */ /* 0x000fe20007f9e0ff */
[----:B------:R-:W-:Y:S01]  /*19cb0*/  @!P5 IMAD.IADD R71, R71, 0x1, -R15 ;  /* 0x000000014747d824 */ /* 0x000fe200078e0a0f */
[----:B------:R-:W-:-:S03]  /*19cc0*/  ISETP.GE.AND P5, PT, R7, RZ, PT ;  /* 0x000000ff0700720c */ /* 0x000fc60003fa6270 */
[----:B------:R-:W-:-:S04]  /*19cd0*/  IMAD.X R5, R5, 0x1, R12, P4 ;  /* 0x0000000105057824 */ /* 0x000fc800020e060c */
[----:B------:R-:W-:Y:S01]  /*19ce0*/  @P0 IMAD.MOV.U32 R7, RZ, RZ, R5 ;  /* 0x000000ffff070224 */ /* 0x000fe200078e0005 */
[----:B--2---:R0:W-:Y:S04]  /*19cf0*/  STL [R1+0x1c58], R0 ;  /* 0x001c580001007387 */ /* 0x0041e80000100800 */
[----:B0-----:R-:W2:Y:S01]  /*19d00*/  LDL R0, [R1+0x2120] ;  /* 0x0021200001007983 */ /* 0x001ea20000100800 */
[----:B---3--:R-:W-:Y:S01]  /*19d10*/  PRMT R2, RZ, 0x7610, R2 ;  /* 0x00007610ff027816 */ /* 0x008fe20000000002 */
[----:B------:R-:W-:Y:S02]  /*19d20*/  IMAD.MOV.U32 R4, RZ, RZ, R70 ;  /* 0x000000ffff047224 */ /* 0x000fe400078e0046 */
[----:B------:R-:W3:Y:S04]  /*19d30*/  LDL.LU R92, [R1+0xdc] ;  /* 0x0000dc00015c7983 */ /* 0x000ee80000300800 */
[----:B------:R0:W4:Y:S01]  /*19d40*/  @P0 LDG.E.U8 R2, desc[UR20][R6.64] ;  /* 0x0000001406020981 */ /* 0x000122000c1e1100 */
[----:B------:R-:W-:-:S02]  /*19d50*/  @!P6 IMAD.IADD R75, R75, 0x1, -R15 ;  /* 0x000000014b4be824 */ /* 0x000fc400078e0a0f */
[----:B------:R-:W-:Y:S02]  /*19d60*/  IMAD.MOV.U32 R3, RZ, RZ, R71 ;  /* 0x000000ffff037224 */ /* 0x000fe400078e0047 */
[----:B------:R-:W-:Y:S01]  /*19d70*/  @!P3 IMAD.MOV R4, RZ, RZ, -R4 ;  /* 0x000000ffff04b224 */ /* 0x000fe200078e0a04 */
[C---:B------:R-:W-:Y:S01]  /*19d80*/  ISETP.GT.U32.AND P6, PT, R15.reuse, R75, PT ;  /* 0x0000004b0f00720c */ /* 0x040fe20003fc4070 */
[----:B------:R-:W-:Y:S01]  /*19d90*/  @!P5 IMAD.MOV R3, RZ, RZ, -R3 ;  /* 0x000000ffff03d224 */ /* 0x000fe200078e0a03 */
[C---:B------:R-:W-:Y:S02]  /*19da0*/  ISETP.GT.U32.AND P3, PT, R15.reuse, R93, PT ;  /* 0x0000005d0f00720c */ /* 0x040fe40003f64070 */
[C---:B------:R-:W-:Y:S02]  /*19db0*/  SEL R4, R14.reuse, R4, !P1 ;  /* 0x000000040e047207 */ /* 0x040fe40004800000 */
[----:B------:R-:W-:Y:S01]  /*19dc0*/  SEL R3, R14, R3, !P1 ;  /* 0x000000030e037207 */ /* 0x000fe20004800000 */
[----:B------:R0:W-:Y:S02]  /*19dd0*/  STL [R1+0x106c], R6 ;  /* 0x00106c0601007387 */ /* 0x0001e40000100800 */
[----:B------:R-:W-:Y:S01]  /*19de0*/  IMAD R4, R4, UR5, RZ ;  /* 0x0000000504047c24 */ /* 0x000fe2000f8e02ff */
[----:B------:R-:W-:Y:S01]  /*19df0*/  ISETP.GT.U32.AND P4, PT, R15, R77, PT ;  /* 0x0000004d0f00720c */ /* 0x000fe20003f84070 */
[----:B------:R-:W-:Y:S01]  /*19e00*/  IMAD R3, R3, UR6, RZ ;  /* 0x0000000603037c24 */ /* 0x000fe2000f8e02ff */
[----:B------:R1:W-:Y:S01]  /*19e10*/  STL [R1+0x1068], R5 ;  /* 0x0010680501007387 */ /* 0x0003e20000100800 */
[--C-:B------:R-:W-:Y:S01]  /*19e20*/  @!P6 IMAD.IADD R75, R75, 0x1, -R15.reuse ;  /* 0x000000014b4be824 */ /* 0x100fe200078e0a0f */
[----:B------:R-:W-:Y:S01]  /*19e30*/  PRMT R74, RZ, 0x7610, R74 ;  /* 0x00007610ff4a7816 */ /* 0x000fe2000000004a */
[----:B------:R-:W-:Y:S01]  /*19e40*/  @!P3 IMAD.IADD R93, R93, 0x1, -R15 ;  /* 0x000000015d5db824 */ /* 0x000fe200078e0a0f */
[----:B------:R-:W-:Y:S01]  /*19e50*/  PRMT R72, RZ, 0x7610, R72 ;  /* 0x00007610ff487816 */ /* 0x000fe20000000048 */
[----:B------:R-:W3:Y:S01]  /*19e60*/  LDCU UR5, c[0x0][0x3b0] ;  /* 0x00007600ff0577ac */ /* 0x000ee20008000800 */
[----:B0-----:R-:W-:-:S02]  /*19e70*/  IADD3 R6, P3, PT, R3, R13, RZ ;  /* 0x0000000d03067210 */ /* 0x001fc40007f7e0ff */
[----:B------:R-:W-:Y:S01]  /*19e80*/  PRMT R16, RZ, 0x7610, R16 ;  /* 0x00007610ff107816 */ /* 0x000fe20000000010 */
[----:B------:R-:W0:Y:S01]  /*19e90*/  LDCU UR6, c[0x0][0x3b0] ;  /* 0x00007600ff0677ac */ /* 0x000e220008000800 */
[----:B-1----:R-:W-:Y:S02]  /*19ea0*/  SHF.R.S32.HI R5, RZ, 0x1f, R4 ;  /* 0x0000001fff057819 */ /* 0x002fe40000011404 */
[----:B--2---:R-:W-:Y:S02]  /*19eb0*/  ISETP.GE.AND P5, PT, R0, RZ, PT ;  /* 0x000000ff0000720c */ /* 0x004fe40003fa6270 */
[----:B------:R-:W-:Y:S02]  /*19ec0*/  IADD3 R0, P6, PT, R4, R13, RZ ;  /* 0x0000000d04007210 */ /* 0x000fe40007fde0ff */
[----:B------:R-:W-:-:S03]  /*19ed0*/  SHF.R.S32.HI R4, RZ, 0x1f, R3 ;  /* 0x0000001fff047819 */ /* 0x000fc60000011403 */
[--C-:B------:R-:W-:Y:S02]  /*19ee0*/  IMAD.X R5, R5, 0x1, R12.reuse, P6 ;  /* 0x0000000105057824 */ /* 0x100fe400030e060c */
[----:B------:R-:W-:Y:S02]  /*19ef0*/  IMAD.X R7, R4, 0x1, R12, P3 ;  /* 0x0000000104077824 */ /* 0x000fe400018e060c */
[----:B------:R-:W-:Y:S02]  /*19f00*/  @P0 IMAD.MOV.U32 R4, RZ, RZ, R0 ;  /* 0x000000ffff040224 */ /* 0x000fe400078e0000 */
[----:B------:R-:W-:Y:S01]  /*19f10*/  @!P4 IMAD.IADD R77, R77, 0x1, -R15 ;  /* 0x000000014d4dc824 */ /* 0x000fe200078e0a0f */
[----:B------:R-:W2:Y:S04]  /*19f20*/  @P0 LDG.E.U8 R72, desc[UR20][R6.64] ;  /* 0x0000001406480981 */ /* 0x000ea8000c1e1100 */
[----:B------:R1:W2:Y:S02]  /*19f30*/  @P0 LDG.E.U8 R74, desc[UR20][R4.64] ;  /* 0x00000014044a0981 */ /* 0x0002a4000c1e1100 */
[----:B-1----:R-:W-:-:S02]  /*19f40*/  IMAD.MOV.U32 R4, RZ, RZ, R77 ;  /* 0x000000ffff047224 */ /* 0x002fc400078e004d */
[----:B----4-:R1:W-:Y:S04]  /*19f50*/  STL [R1+0x1c50], R2 ;  /* 0x001c500201007387 */ /* 0x0103e80000100800 */
[----:B-1----:R-:W4:Y:S04]  /*19f60*/  LDL R2, [R1+0x2150] ;  /* 0x0021500001027983 */ /* 0x002f280000100800 */
[----:B------:R-:W2:Y:S04]  /*19f70*/  LDL.LU R70, [R1+0xd4] ;  /* 0x0000d40001467983 */ /* 0x000ea80000300800 */
[----:B------:R-:W2:Y:S04]  /*19f80*/  LDL.LU R71, [R1+0xd8] ;  /* 0x0000d80001477983 */ /* 0x000ea80000300800 */
[----:B------:R-:W2:Y:S04]  /*19f90*/  LDL R3, [R1+0x2138] ;  /* 0x0021380001037983 */ /* 0x000ea80000100800 */
[----:B------:R1:W-:Y:S04]  /*19fa0*/  STL [R1+0x1074], R0 ;  /* 0x0010740001007387 */ /* 0x0003e80000100800 */
[----:B------:R-:W-:Y:S04]  /*19fb0*/  STL [R1+0x107c], R6 ;  /* 0x00107c0601007387 */ /* 0x000fe80000100800 */
[----:B------:R0:W-:Y:S04]  /*19fc0*/  STL [R1+0x1070], R5 ;  /* 0x0010700501007387 */ /* 0x0001e80000100800 */
[----:B-1----:R-:W4:Y:S04]  /*19fd0*/  LDL.LU R0, [R1+0x2a88] ;  /* 0x002a880001007983 */ /* 0x002f280000300800 */
[----:B------:R1:W-:Y:S04]  /*19fe0*/  STL [R1+0x1078], R7 ;  /* 0x0010780701007387 */ /* 0x0003e80000100800 */
[----:B------:R-:W4:Y:S01]  /*19ff0*/  LDL R77, [R1+0x2168] ;  /* 0x00216800014d7983 */ /* 0x000f220000100800 */
[----:B---3--:R-:W-:-:S02]  /*1a000*/  ISETP.GT.U32.AND P4, PT, R15, R92, PT ;  /* 0x0000005c0f00720c */ /* 0x008fc40003f84070 */
[----:B------:R-:W-:Y:S01]  /*1a010*/  ISETP.GT.U32.AND P6, PT, R15, R93, PT ;  /* 0x0000005d0f00720c */ /* 0x000fe20003fc4070 */
[----:B------:R-:W-:-:S10]  /*1a020*/  @!P5 IMAD.MOV R4, RZ, RZ, -R4 ;  /* 0x000000ffff04d224 */ /* 0x000fd400078e0a04 */
[--C-:B------:R-:W-:Y:S01]  /*1a030*/  @!P4 IMAD.IADD R92, R92, 0x1, -R15.reuse ;  /* 0x000000015c5cc824 */ /* 0x100fe200078e0a0f */
[----:B0-----:R-:W-:Y:S01]  /*1a040*/  SEL R5, R14, R4, !P1 ;  /* 0x000000040e057207 */ /* 0x001fe20004800000 */
[----:B------:R-:W-:-:S03]  /*1a050*/  @!P6 IMAD.IADD R93, R93, 0x1, -R15 ;  /* 0x000000015d5de824 */ /* 0x000fc600078e0a0f */
[----:B------:R-:W-:Y:S01]  /*1a060*/  ISETP.GT.U32.AND P4, PT, R15, R92, PT ;  /* 0x0000005c0f00720c */ /* 0x000fe20003f84070 */
[----:B------:R-:W-:Y:S01]  /*1a070*/  IMAD R5, R5, UR13, RZ ;  /* 0x0000000d05057c24 */ /* 0x000fe2000f8e02ff */
[----:B--2---:R-:W-:Y:S01]  /*1a080*/  ISETP.GE.AND P3, PT, R3, RZ, PT ;  /* 0x000000ff0300720c */ /* 0x004fe20003f66270 */
[----:B------:R-:W-:Y:S01]  /*1a090*/  IMAD.MOV.U32 R3, RZ, RZ, R75 ;  /* 0x000000ffff037224 */ /* 0x000fe200078e004b */
[----:B----4-:R-:W-:Y:S01]  /*1a0a0*/  ISETP.GE.AND P5, PT, R2, RZ, PT ;  /* 0x000000ff0200720c */ /* 0x010fe20003fa6270 */
[----:B------:R-:W2:Y:S08]  /*1a0b0*/  LDL R75, [R1+0x211c] ;  /* 0x00211c00014b7983 */ /* 0x000eb00000100800 */
[----:B------:R-:W-:Y:S01]  /*1a0c0*/  @!P4 IMAD.IADD R92, R92, 0x1, -R15 ;  /* 0x000000015c5cc824 */ /* 0x000fe200078e0a0f */
[----:B------:R-:W-:Y:S01]  /*1a0d0*/  PRMT R0, RZ, 0x7610, R0 ;  /* 0x00007610ff007816 */ /* 0x000fe20000000000 */
[----:B------:R-:W-:Y:S01]  /*1a0e0*/  @!P3 IMAD.MOV R3, RZ, RZ, -R3 ;  /* 0x000000ffff03b224 */ /* 0x000fe200078e0a03 */
[----:B------:R-:W-:Y:S01]  /*1a0f0*/  ISETP.GT.U32.AND P6, PT, R15, R70, PT ;  /* 0x000000460f00720c */ /* 0x000fe20003fc4070 */
[----:B------:R-:W0:Y:S03]  /*1a100*/  LDCU UR13, c[0x0][0x3b0] ;  /* 0x00007600ff0d77ac */ /* 0x000e260008000800 */
[----:B------:R-:W-:Y:S01]  /*1a110*/  SEL R4, R14, R3, !P1 ;  /* 0x000000030e047207 */ /* 0x000fe20004800000 */
[----:B------:R-:W-:Y:S01]  /*1a120*/  IMAD.MOV.U32 R3, RZ, RZ, R93 ;  /* 0x000000ffff037224 */ /* 0x000fe200078e005d */
[----:B------:R-:W-:Y:S01]  /*1a130*/  SHF.R.S32.HI R6, RZ, 0x1f, R5 ;  /* 0x0000001fff067819 */ /* 0x000fe20000011405 */
[----:B------:R-:W3:Y:S02]  /*1a140*/  LDL.LU R93, [R1+0xe0] ;  /* 0x0000e000015d7983 */ /* 0x000ee40000300800 */
[----:B------:R-:W-:Y:S01]  /*1a150*/  IMAD R4, R4, UR5, RZ ;  /* 0x0000000504047c24 */ /* 0x000fe2000f8e02ff */
[----:B-1----:R-:W-:Y:S01]  /*1a160*/  PRMT R7, RZ, 0x7610, R7 ;  /* 0x00007610ff077816 */ /* 0x002fe20000000007 */
[----:B------:R-:W-:Y:S01]  /*1a170*/  @!P5 IMAD.MOV R3, RZ, RZ, -R3 ;  /* 0x000000ffff03d224 */ /* 0x000fe200078e0a03 */
[----:B------:R1:W-:Y:S01]  /*1a180*/  STL [R1+0x1c4c], R74 ;  /* 0x001c4c4a01007387 */ /* 0x0003e20000100800 */
[----:B------:R-:W-:Y:S01]  /*1a190*/  IADD3 R2, P5, PT, R5, R13, RZ ;  /* 0x0000000d05027210 */ /* 0x000fe20007fbe0ff */
[----:B------:R-:W-:Y:S01]  /*1a1a0*/  @!P6 IMAD.IADD R70, R70, 0x1, -R15 ;  /* 0x000000014646e824 */ /* 0x000fe200078e0a0f */
[----:B------:R-:W-:Y:S01]  /*1a1b0*/  SHF.R.S32.HI R5, RZ, 0x1f, R4 ;  /* 0x0000001fff057819 */ /* 0x000fe20000011404 */
[----:B------:R-:W4:Y:S02]  /*1a1c0*/  LDCU UR5, c[0x0][0x3b0] ;  /* 0x00007600ff0577ac */ /* 0x000f240008000800 */
[----:B------:R-:W-:Y:S01]  /*1a1d0*/  IMAD.X R6, R6, 0x1, R12, P5 ;  /* 0x0000000106067824 */ /* 0x000fe200028e060c */
[----:B-1----:R-:W2:Y:S04]  /*1a1e0*/  LDL.LU R74, [R1+0xe4] ;  /* 0x0000e400014a7983 */ /* 0x002ea80000300800 */
[----:B------:R1:W-:Y:S01]  /*1a1f0*/  STL [R1+0x1c48], R72 ;  /* 0x001c484801007387 */ /* 0x0003e20000100800 */
[----:B------:R-:W-:-:S02]  /*1a200*/  ISETP.GE.AND P5, PT, R77, RZ, PT ;  /* 0x000000ff4d00720c */ /* 0x000fc40003fa6270 */
[----:B-1----:R-:W-:Y:S01]  /*1a210*/  IADD3 R72, P4, PT, R4, R13, RZ ;  /* 0x0000000d04487210 */ /* 0x002fe20007f9e0ff */
[----:B------:R-:W-:-:S04]  /*1a220*/  @P0 IMAD.MOV.U32 R4, RZ, RZ, R2 ;  /* 0x000000ffff040224 */ /* 0x000fc800078e0002 */
[----:B------:R-:W-:Y:S02]  /*1a230*/  IMAD.X R77, R5, 0x1, R12, P4 ;  /* 0x00000001054d7824 */ /* 0x000fe400020e060c */
[----:B------:R-:W-:-:S05]  /*1a240*/  @P0 IMAD.MOV.U32 R5, RZ, RZ, R6 ;  /* 0x000000ffff050224 */ /* 0x000fca00078e0006 */
[----:B------:R1:W2:Y:S02]  /*1a250*/  @P0 LDG.E.U8 R0, desc[UR20][R4.64] ;  /* 0x0000001404000981 */ /* 0x0002a4000c1e1100 */
[----:B-1----:R-:W-:Y:S02]  /*1a260*/  @P0 IMAD.MOV.U32 R4, RZ, RZ, R72 ;  /* 0x000000ffff040224 */ /* 0x002fe400078e0048 */
[----:B------:R-:W-:-:S05]  /*1a270*/  @P0 IMAD.MOV.U32 R5, RZ, RZ, R77 ;  /* 0x000000ffff050224 */ /* 0x000fca00078e004d */
[----:B------:R1:W3:Y:S01]  /*1a280*/  @P0 LDG.E.U8 R16, desc[UR20][R4.64] ;  /* 0x0000001404100981 */ /* 0x0002e2000c1e1100 */
[----:B------:R-:W-:-:S03]  /*1a290*/  SEL R3, R14, R3, !P1 ;  /* 0x000000030e037207 */ /* 0x000fc60004800000 */
[----:B------:R0:W-:Y:S04]  /*1a2a0*/  STL [R1+0x1084], R2 ;  /* 0x0010840201007387 */ /* 0x0001e80000100800 */
[----:B------:R-:W-:Y:S04]  /*1a2b0*/  STL [R1+0x108c], R72 ;  /* 0x00108c4801007387 */ /* 0x000fe80000100800 */
[----:B------:R1:W-:Y:S04]  /*1a2c0*/  STL [R1+0x1080], R6 ;  /* 0x0010800601007387 */ /* 0x0003e80000100800 */
[----:B0-----:R-:W4:Y:S01]  /*1a2d0*/  LDL.LU R2, [R1+0x2a84] ;  /* 0x002a840001027983 */ /* 0x001f220000300800 */
[----:B-1----:R-:W-:Y:S01]  /*1a2e0*/  IMAD R6, R3, UR6, RZ ;  /* 0x0000000603067c24 */ /* 0x002fe2000f8e02ff */
[C---:B------:R-:W-:Y:S01]  /*1a2f0*/  ISETP.GT.U32.AND P3, PT, R15.reuse, R71, PT ;  /* 0x000000470f00720c */ /* 0x040fe20003f64070 */
[----:B------:R-:W-:Y:S01]  /*1a300*/  IMAD.MOV.U32 R3, RZ, RZ, R92 ;  /* 0x000000ffff037224 */ /* 0x000fe200078e005c */
[----:B------:R-:W-:Y:S01]  /*1a310*/  ISETP.GT.U32.AND P4, PT, R15, R70, PT ;  /* 0x000000460f00720c */ /* 0x000fe20003f84070 */
[----:B------:R-:W0:Y:S01]  /*1a320*/  LDCU UR6, c[0x0][0x3b0] ;  /* 0x00007600ff0677ac */ /* 0x000e220008000800 */
[----:B------:R-:W-:-:S02]  /*1a330*/  SHF.R.S32.HI R4, RZ, 0x1f, R6 ;  /* 0x0000001fff047819 */ /* 0x000fc40000011406 */
[----:B------:R-:W-:-:S05]  /*1a340*/  IADD3 R5, P6, PT, R6, R13, RZ ;  /* 0x0000000d06057210 */ /* 0x000fca0007fde0ff */
[----:B------:R-:W-:Y:S02]  /*1a350*/  IMAD.X R72, R4, 0x1, R12, P6 ;  /* 0x0000000104487824 */ /* 0x000fe400030e060c */
[----:B------:R-:W-:Y:S01]  /*1a360*/  @P0 IMAD.MOV.U32 R4, RZ, RZ, R5 ;  /* 0x000000ffff040224 */ /* 0x000fe200078e0005 */
[----:B--2---:R1:W-:Y:S04]  /*1a370*/  STL [R1+0x1c44], R0 ;  /* 0x001c440001007387 */ /* 0x0043e80000100800 */
[----:B-1----:R-:W2:Y:S04]  /*1a380*/  LDL.LU R0, [R1+0x2a80] ;  /* 0x002a800001007983 */ /* 0x002ea80000300800 */
[----:B------:R1:W-:Y:S04]  /*1a390*/  STL [R1+0x1088], R77 ;  /* 0x0010884d01007387 */ /* 0x0003e80000100800 */
[----:B-1----:R-:W2:Y:S04]  /*1a3a0*/  LDL R77, [R1+0x2134] ;  /* 0x00213400014d7983 */ /* 0x002ea80000100800 */
[----:B---3--:R1:W-:Y:S04]  /*1a3b0*/  STL [R1+0x1c14], R16 ;  /* 0x001c141001007387 */ /* 0x0083e80000100800 */
[----:B-1----:R-:W3:Y:S04]  /*1a3c0*/  LDL.LU R16, [R1+0xec] ;  /* 0x0000ec0001107983 */ /* 0x002ee80000300800 */
[----:B------:R-:W2:Y:S04]  /*1a3d0*/  LDL R92, [R1+0x214c] ;  /* 0x00214c00015c7983 */ /* 0x000ea80000100800 */
[----:B------:R1:W-:Y:S02]  /*1a3e0*/  STL [R1+0x1094], R5 ;  /* 0x0010940501007387 */ /* 0x0003e40000100800 */
[----:B-1----:R-:W-:-:S05]  /*1a3f0*/  @P0 IMAD.MOV.U32 R5, RZ, RZ, R72 ;  /* 0x000000ffff050224 */ /* 0x002fca00078e0048 */
[----:B------:R1:W2:Y:S01]  /*1a400*/  @P0 LDG.E.U8 R7, desc[UR20][R4.64] ;  /* 0x0000001404070981 */ /* 0x0002a2000c1e1100 */
[----:B------:R-:W-:Y:S02]  /*1a410*/  @!P3 IMAD.IADD R71, R71, 0x1, -R15 ;  /* 0x000000014747b824 */ /* 0x000fe400078e0a0f */
[----:B------:R-:W-:-:S03]  /*1a420*/  @!P5 IMAD.MOV R3, RZ, RZ, -R3 ;  /* 0x000000ffff03d224 */ /* 0x000fc600078e0a03 */
[----:B------:R-:W-:Y:S02]  /*1a430*/  ISETP.GT.U32.AND P3, PT, R15, R71, PT ;  /* 0x000000470f00720c */ /* 0x000fe40003f64070 */
[----:B------:R-:W-:-:S05]  /*1a440*/  SEL R3, R14, R3, !P1 ;  /* 0x000000030e037207 */ /* 0x000fca0004800000 */
[----:B----4-:R-:W-:Y:S01]  /*1a450*/  IMAD R3, R3, UR5, RZ ;  /* 0x0000000503037c24 */ /* 0x010fe2000f8e02ff */
[----:B------:R4:W-:Y:S01]  /*1a460*/  STL [R1+0x1090], R72 ;  /* 0x0010904801007387 */ /* 0x0009e20000100800 */
[----:B------:R-:W-:Y:S01]  /*1a470*/  ISETP.GE.AND P6, PT, R75, RZ, PT ;  /* 0x000000ff4b00720c */ /* 0x000fe20003fc6270 */
[--C-:B------:R-:W-:Y:S01]  /*1a480*/  @!P4 IMAD.IADD R70, R70, 0x1, -R15.reuse ;  /* 0x000000014646c824 */ /* 0x100fe200078e0a0f */
[----:B------:R-:W-:Y:S01]  /*1a490*/  ISETP.GT.U32.AND P5, PT, R15, R93, PT ;  /* 0x0000005d0f00720c */ /* 0x000fe20003fa4070 */
[----:B------:R-:W0:Y:S01]  /*1a4a0*/  LDCU UR5, c[0x0][0x3b0] ;  /* 0x00007600ff0577ac */ /* 0x000e220008000800 */
[----:B------:R-:W-:Y:S01]  /*1a4b0*/  @!P3 IMAD.IADD R71, R71, 0x1, -R15 ;  /* 0x000000014747b824 */ /* 0x000fe200078e0a0f */
[--C-:B-1----:R-:W-:Y:S02]  /*1a4c0*/  SHF.R.S32.HI R5, RZ, 0x1f, R3.reuse ;  /* 0x0000001fff057819 */ /* 0x102fe40000011403 */
[----:B------:R-:W-:Y:S01]  /*1a4d0*/  IADD3 R6, P3, PT, R3, R13, RZ ;  /* 0x0000000d03067210 */ /* 0x000fe20007f7e0ff */
[----:B----4-:R-:W4:Y:S04]  /*1a4e0*/  LDL R72, [R1+0x2164] ;  /* 0x0021640001487983 */ /* 0x010f280000100800 */
[----:B------:R-:W-:Y:S01]  /*1a4f0*/  IMAD.X R5, R5, 0x1, R12, P3 ;  /* 0x0000000105057824 */ /* 0x000fe200018e060c */
[----:B------:R-:W3:Y:S01]  /*1a500*/  LDL.LU R75, [R1+0xe8] ;  /* 0x0000e800014b7983 */ /* 0x000ee20000300800 */
[----:B------:R-:W-:-:S03]  /*1a510*/  PRMT R3, RZ, 0x7610, R3 ;  /* 0x00007610ff037816 */ /* 0x000fc60000000003 */
[----:B------:R-:W-:Y:S04]  /*1a520*/  STL [R1+0x109c], R6 ;  /* 0x00109c0601007387 */ /* 0x000fe80000100800 */
[----:B------:R-:W-:Y:S04]  /*1a530*/  STL [R1+0x1098], R5 ;  /* 0x0010980501007387 */ /* 0x000fe80000100800 */
[----:B--2---:R1:W-:Y:S02]  /*1a540*/  STL [R1+0x1c40], R7 ;  /* 0x001c400701007387 */ /* 0x0043e40000100800 */
[----:B-1----:R-:W-:-:S05]  /*1a550*/  @P0 IMAD.MOV.U32 R7, RZ, RZ, R5 ;  /* 0x000000ffff070224 */ /* 0x002fca00078e0005 */
[----:B------:R1:W2:Y:S01]  /*1a560*/  @P0 LDG.E.U8 R3, desc[UR20][R6.64] ;  /* 0x0000001406030981 */ /* 0x0002a2000c1e1100 */
[----:B------:R-:W-:Y:S01]  /*1a570*/  @!P5 IMAD.IADD R93, R93, 0x1, -R15 ;  /* 0x000000015d5dd824 */ /* 0x000fe200078e0a0f */
[----:B------:R-:W-:Y:S01]  /*1a580*/  ISETP.GE.AND P5, PT, R77, RZ, PT ;  /* 0x000000ff4d00720c */ /* 0x000fe20003fa6270 */
[----:B------:R-:W-:Y:S01]  /*1a590*/  IMAD.MOV.U32 R4, RZ, RZ, R70 ;  /* 0x000000ffff047224 */ /* 0x000fe200078e0046 */
[----:B------:R-:W3:Y:S03]  /*1a5a0*/  LDL.LU R77, [R1+0xf0] ;  /* 0x0000f000014d7983 */ /* 0x000ee60000300800 */
[----:B------:R-:W-:Y:S01]  /*1a5b0*/  @!P6 IMAD.MOV R4, RZ, RZ, -R4 ;  /* 0x000000ffff04e224 */ /* 0x000fe200078e0a04 */
[----:B------:R-:W-:-:S04]  /*1a5c0*/  ISETP.GT.U32.AND P6, PT, R15, R93, PT ;  /* 0x0000005d0f00720c */ /* 0x000fc80003fc4070 */
[----:B------:R-:W-:-:S05]  /*1a5d0*/  SEL R4, R14, R4, !P1 ;  /* 0x000000040e047207 */ /* 0x000fca0004800000 */
[----:B0-----:R-:W-:Y:S01]  /*1a5e0*/  IMAD R4, R4, UR6, RZ ;  /* 0x0000000604047c24 */ /* 0x001fe2000f8e02ff */
[----:B------:R-:W-:Y:S01]  /*1a5f0*/  PRMT R2, RZ, 0x7610, R2 ;  /* 0x00007610ff027816 */ /* 0x000fe20000000002 */
[----:B------:R-:W0:Y:S02]  /*1a600*/  LDCU UR6, c[0x0][0x3b0] ;  /* 0x00007600ff0677ac */ /* 0x000e240008000800 */
[----:B------:R-:W-:Y:S01]  /*1a610*/  @!P6 IMAD.IADD R93, R93, 0x1, -R15 ;  /* 0x000000015d5de824 */ /* 0x000fe200078e0a0f */
[----:B------:R-:W-:Y:S02]  /*1a620*/  SHF.R.S32.HI R5, RZ, 0x1f, R4 ;  /* 0x0000001fff057819 */ /* 0x000fe40000011404 */
[----:B-1----:R-:W-:Y:S01]  /*1a630*/  IADD3 R6, P6, PT, R4, R13, RZ ;  /* 0x0000000d04067210 */ /* 0x002fe20007fde0ff */
[----:B------:R-:W-:-:S04]  /*1a640*/  IMAD.MOV.U32 R4, RZ, RZ, R93 ;  /* 0x000000ffff047224 */ /* 0x000fc800078e005d */
[----:B------:R-:W-:Y:S01]  /*1a650*/  IMAD.X R7, R5, 0x1, R12, P6 ;  /* 0x0000000105077824 */ /* 0x000fe200030e060c */
[----:B------:R-:W-:-:S04]  /*1a660*/  PRMT R5, RZ, 0x7610, R5 ;  /* 0x00007610ff057816 */ /* 0x000fc80000000005 */
[----:B------:R1:W3:Y:S04]  /*1a670*/  @P0 LDG.E.U8 R2, desc[UR20][R6.64] ;  /* 0x0000001406020981 */ /* 0x0002e8000c1e1100 */
[----:B--2---:R2:W-:Y:S02]  /*1a680*/  STL [R1+0x1c3c], R3 ;  /* 0x001c3c0301007387 */ /* 0x0045e40000100800 */
[----:B--2---:R-:W-:-:S04]  /*1a690*/  IMAD.MOV.U32 R3, RZ, RZ, R71 ;  /* 0x000000ffff037224 */ /* 0x004fc800078e0047 */
[----:B------:R-:W-:Y:S01]  /*1a6a0*/  @!P5 IMAD.MOV R3, RZ, RZ, -R3 ;  /* 0x000000ffff03d224 */ /* 0x000fe200078e0a03 */
[----:B------:R-:W-:Y:S02]  /*1a6b0*/  ISETP.GE.AND P5, PT, R92, RZ, PT ;  /* 0x000000ff5c00720c */ /* 0x000fe40003fa6270 */
[----:B------:R-:W2:Y:S02]  /*1a6c0*/  LDL R92, [R1+0x217c] ;  /* 0x00217c00015c7983 */ /* 0x000ea40000100800 */
[----:B------:R-:W-:-:S05]  /*1a6d0*/  SEL R3, R14, R3, !P1 ;  /* 0x000000030e037207 */ /* 0x000fca0004800000 */
[----:B------:R-:W-:-:S04]  /*1a6e0*/  IMAD R3, R3, UR5, RZ ;  /* 0x0000000503037c24 */ /* 0x000fc8000f8e02ff */
[----:B------:R-:W-:Y:S01]  /*1a6f0*/  @!P5 IMAD.MOV R4, RZ, RZ, -R4 ;  /* 0x000000ffff04d224 */ /* 0x000fe200078e0a04 */
[----:B------:R-:W-:Y:S01]  /*1a700*/  IADD3 R70, P5, PT, R3, R13, RZ ;  /* 0x0000000d03467210 */ /* 0x000fe20007fbe0ff */
[----:B------:R1:W-:Y:S01]  /*1a710*/  STL [R1+0x10a4], R6 ;  /* 0x0010a40601007387 */ /* 0x0003e20000100800 */
[----:B------:R-:W-:Y:S01]  /*1a720*/  ISETP.GT.U32.AND P4, PT, R15, R74, PT ;  /* 0x0000004a0f00720c */ /* 0x000fe20003f84070 */
[----:B------:R-:W0:Y:S01]  /*1a730*/  LDCU UR5, c[0x0][0x3b0] ;  /* 0x00007600ff0577ac */ /* 0x000e220008000800 */
[----:B------:R-:W-:Y:S01]  /*1a740*/  LEA.HI.X.SX32 R71, R3, R12, 0x1, P5 ;  /* 0x0000000c03477211 */ /* 0x000fe200028f0eff */
[----:B------:R3:W-:Y:S01]  /*1a750*/  STL [R1+0x10a0], R7 ;  /* 0x0010a00701007387 */ /* 0x0007e20000100800 */
[----:B-1----:R-:W-:-:S03]  /*1a760*/  @P0 IMAD.MOV.U32 R6, RZ, RZ, R70 ;  /* 0x000000ffff060224 */ /* 0x002fc600078e0046 */
[----:B---3--:R-:W-:-:S05]  /*1a770*/  @P0 IMAD.MOV.U32 R7, RZ, RZ, R71 ;  /* 0x000000ffff070224 */ /* 0x008fca00078e0047 */
[----:B------:R-:W3:Y:S01]  /*1a780*/  @P0 LDG.E.U8 R5, desc[UR20][R6.64] ;  /* 0x0000001406050981 */ /* 0x000ee2000c1e1100 */
[----:B------:R-:W-:Y:S01]  /*1a790*/  @!P4 IMAD.IADD R74, R74, 0x1, -R15 ;  /* 0x000000014a4ac824 */ /* 0x000fe200078e0a0f */
[----:B------:R-:W-:-:S04]  /*1a7a0*/  ISETP.GT.U32.AND P3, PT, R15, R16, PT ;  /* 0x000000100f00720c */ /* 0x000fc80003f64070 */
[----:B------:R-:W-:-:S09]  /*1a7b0*/  ISETP.GT.U32.AND P4, PT, R15, R74, PT ;  /* 0x0000004a0f00720c */ /* 0x000fd20003f84070 */
[----:B------:R-:W-:Y:S01]  /*1a7c0*/  @!P3 IMAD.IADD R16, R16, 0x1, -R15 ;  /* 0x000000011010b824 */ /* 0x000fe200078e0a0f */
[----:B----4-:R-:W-:-:S03]  /*1a7d0*/  ISETP.GE.AND P3, PT, R72, RZ, PT ;  /* 0x000000ff4800720c */ /* 0x010fc60003f66270 */
[----:B------:R-:W-:Y:S01]  /*1a7e0*/  @!P4 IMAD.IADD R74, R74, 0x1, -R15 ;  /* 0x000000014a4ac824 */ /* 0x000fe200078e0a0f */
[C---:B------:R-:W-:Y:S02]  /*1a7f0*/  ISETP.GT.U32.AND P4, PT, R15.reuse, R75, PT ;  /* 0x0000004b0f00720c */ /* 0x040fe40003f84070 */
[----:B------:R-:W-:Y:S01]  /*1a800*/  ISETP.GT.U32.AND P6, PT, R15, R16, PT ;  /* 0x000000100f00720c */ /* 0x000fe20003fc4070 */
[----:B------:R1:W-:Y:S01]  /*1a810*/  STL [R1+0x1c34], R2 ;  /* 0x001c340201007387 */ /* 0x0003e20000100800 */
[----:B------:R-:W-:-:S05]  /*1a820*/  IMAD.MOV.U32 R3, RZ, RZ, R74 ;  /* 0x000000ffff037224 */ /* 0x000fca00078e004a */
[----:B------:R-:W-:Y:S01]  /*1a830*/  @!P3 IMAD.MOV R3, RZ, RZ, -R3 ;  /* 0x000000ffff03b224 */ /* 0x000fe200078e0a03 */
[----:B-1----:R-:W4:Y:S03]  /*1a840*/  LDL R2, [R1+0x2130] ;  /* 0x0021300001027983 */ /* 0x002f260000100800 */
[--C-:B------:R-:W-:Y:S01]  /*1a850*/  @!P4 IMAD.IADD R75, R75, 0x1, -R15.reuse ;  /* 0x000000014b4bc824 */ /* 0x100fe200078e0a0f */
[----:B------:R1:W-:Y:S04]  /*1a860*/  STL [R1+0x10ac], R70 ;  /* 0x0010ac4601007387 */ /* 0x0003e80000100800 */
[----:B------:R-:W4:Y:S04]  /*1a870*/  LDL.LU R93, [R1+0xf4] ;  /* 0x0000f400015d7983 */ /* 0x000f280000300800 */
[----:B------:R0:W-:Y:S01]  /*1a880*/  STL [R1+0x10a8], R71 ;  /* 0x0010a84701007387 */ /* 0x0001e20000100800 */
[----:B------:R-:W-:Y:S01]  /*1a890*/  @!P6 IMAD.IADD R16, R16, 0x1, -R15 ;  /* 0x000000011010e824 */ /* 0x000fe200078e0a0f */
[----:B------:R-:W-:-:S02]  /*1a8a0*/  PRMT R73, RZ, 0x7610, R73 ;  /* 0x00007610ff497816 */ /* 0x000fc40000000049 */
[----:B--2---:R-:W-:Y:S02]  /*1a8b0*/  ISETP.GE.AND P4, PT, R92, RZ, PT ;  /* 0x000000ff5c00720c */ /* 0x004fe40003f86270 */
[----:B------:R-:W2:Y:S04]  /*1a8c0*/  LDL R92, [R1+0x2148] ;  /* 0x00214800015c7983 */ /* 0x000ea80000100800 */
[----:B-1----:R-:W2:Y:S04]  /*1a8d0*/  LDL.LU R70, [R1+0x100] ;  /* 0x0001000001467983 */ /* 0x002ea80000300800 */
[----:B---3--:R1:W-:Y:S01]  /*1a8e0*/  STL [R1+0x1c30], R5 ;  /* 0x001c300501007387 */ /* 0x0083e20000100800 */
[----:B------:R-:W-:-:S03]  /*1a8f0*/  ISETP.GT.U32.AND P3, PT, R15, R75, PT ;  /* 0x0000004b0f00720c */ /* 0x000fc60003f64070 */
[----:B0-----:R-:W3:Y:S01]  /*1a900*/  LDL.LU R71, [R1+0x104] ;  /* 0x0001040001477983 */ /* 0x001ee20000300800 */
[C---:B-1----:R-:W-:Y:S02]  /*1a910*/  SEL R5, R14.reuse, R4, !P1 ;  /* 0x000000040e057207 */ /* 0x042fe40004800000 */
[----:B------:R-:W-:Y:S01]  /*1a920*/  SEL R4, R14, R3, !P1 ;  /* 0x000000030e047207 */ /* 0x000fe20004800000 */
[----:B------:R-:W-:Y:S02]  /*1a930*/  IMAD.MOV.U32 R3, RZ, RZ, R16 ;  /* 0x000000ffff037224 */ /* 0x000fe400078e0010 */
[----:B------:R-:W-:Y:S01]  /*1a940*/  IMAD R5, R5, UR13, RZ ;  /* 0x0000000d05057c24 */ /* 0x000fe2000f8e02ff */
[----:B------:R-:W-:Y:S01]  /*1a950*/  PRMT R0, RZ, 0x7610, R0 ;  /* 0x00007610ff007816 */ /* 0x000fe20000000000 */
[----:B------:R-:W-:Y:S01]  /*1a960*/  IMAD R4, R4, UR5, RZ ;  /* 0x0000000504047c24 */ /* 0x000fe2000f8e02ff */
[----:B------:R-:W-:Y:S01]  /*1a970*/  ISETP.GT.U32.AND P5, PT, R15, R77, PT ;  /* 0x0000004d0f00720c */ /* 0x000fe20003fa4070 */
[----:B------:R-:W-:Y:S01]  /*1a980*/  @!P4 IMAD.MOV R3, RZ, RZ, -R3 ;  /* 0x000000ffff03c224 */ /* 0x000fe200078e0a03 */
[-C--:B------:R-:W-:Y:S01]  /*1a990*/  IADD3 R72, P6, PT, R5, R13.reuse, RZ ;  /* 0x0000000d05487210 */ /* 0x080fe20007fde0ff */
[----:B------:R-:W-:Y:S01]  /*1a9a0*/  @!P3 IMAD.IADD R75, R75, 0x1, -R15 ;  /* 0x000000014b4bb824 */ /* 0x000fe200078e0a0f */
[----:B------:R-:W-:Y:S01]  /*1a9b0*/  IADD3 R16, P4, PT, R4, R13, RZ ;  /* 0x0000000d04107210 */ /* 0x000fe20007f9e0ff */
[----:B------:R-:W0:Y:S01]  /*1a9c0*/  LDCU UR5, c[0x0][0x3b0] ;  /* 0x00007600ff0577ac */ /* 0x000e220008000800 */
[----:B------:R-:W-:-:S02]  /*1a9d0*/  LEA.HI.X.SX32 R5, R5, R12, 0x1, P6 ;  /* 0x0000000c05057211 */ /* 0x000fc400030f0eff */
[----:B------:R-:W-:Y:S01]  /*1a9e0*/  LEA.HI.X.SX32 R74, R4, R12, 0x1, P4 ;  /* 0x0000000c044a7211 */ /* 0x000fe200020f0eff */
[----:B------:R-:W-:Y:S01]  /*1a9f0*/  @P0 IMAD.MOV.U32 R4, RZ, RZ, R72 ;  /* 0x000000ffff040224 */ /* 0x000fe200078e0048 */
[----:B------:R-:W-:Y:S01]  /*1aa00*/  PRMT R7, RZ, 0x7610, R7 ;  /* 0x00007610ff077816 */ /* 0x000fe20000000007 */
[----:B------:R-:W1:Y:S03]  /*1aa10*/  LDCU UR13, c[0x0][0x3b0] ;  /* 0x00007600ff0d77ac */ /* 0x000e660008000800 */
[----:B------:R0:W2:Y:S01]  /*1aa20*/  @P0 LDG.E.U8 R73, desc[UR20][R4.64] ;  /* 0x0000001404490981 */ /* 0x0000a2000c1e1100 */
[----:B----4-:R-:W-:-:S03]  /*1aa30*/  ISETP.GE.AND P3, PT, R2, RZ, PT ;  /* 0x000000ff0200720c */ /* 0x010fc60003f66270 */
[----:B------:R4:W-:Y:S04]  /*1aa40*/  STL [R1+0x10b4], R72 ;  /* 0x0010b44801007387 */ /* 0x0009e80000100800 */
[----:B------:R-:W-:Y:S01]  /*1aa50*/  STL [R1+0x10bc], R16 ;  /* 0x0010bc1001007387 */ /* 0x000fe20000100800 */
[----:B0-----:R-:W-:-:S03]  /*1aa60*/  @P0 IMAD.MOV.U32 R4, RZ, RZ, R16 ;  /* 0x000000ffff040224 */ /* 0x001fc600078e0010 */
[----:B------:R-:W3:Y:S04]  /*1aa70*/  LDL R2, [R1+0x2160] ;  /* 0x0021600001027983 */ /* 0x000ee80000100800 */
[----:B------:R0:W-:Y:S04]  /*1aa80*/  STL [R1+0x10b0], R5 ;  /* 0x0010b00501007387 */ /* 0x0001e80000100800 */
[----:B----4-:R-:W4:Y:S01]  /*1aa90*/  LDL.LU R72, [R1+0x2a7c] ;  /* 0x002a7c0001487983 */ /* 0x010f220000300800 */
[----:B0-----:R-:W-:-:S03]  /*1aaa0*/  @P0 IMAD.MOV.U32 R5, RZ, RZ, R74 ;  /* 0x000000ffff050224 */ /* 0x001fc600078e004a */
[----:B------:R-:W-:Y:S04]  /*1aab0*/  STL [R1+0x10b8], R74 ;  /* 0x0010b84a01007387 */ /* 0x000fe80000100800 */
[----:B------:R0:W3:Y:S04]  /*1aac0*/  @P0 LDG.E.U8 R0, desc[UR20][R4.64] ;  /* 0x0000001404000981 */ /* 0x0000e8000c1e1100 */
[----:B--2---:R2:W-:Y:S04]  /*1aad0*/  STL [R1+0x1c2c], R73 ;  /* 0x001c2c4901007387 */ /* 0x0045e80000100800 */
[----:B--2---:R-:W2:Y:S04]  /*1aae0*/  LDL.LU R73, [R1+0x2a78] ;  /* 0x002a780001497983 */ /* 0x004ea80000300800 */
[----:B------:R-:W2:Y:S01]  /*1aaf0*/  LDL.LU R74, [R1+0x2a74] ;  /* 0x002a7400014a7983 */ /* 0x000ea20000300800 */
[----:B------:R-:W-:Y:S01]  /*1ab00*/  @!P5 IMAD.IADD R77, R77, 0x1, -R15 ;  /* 0x000000014d4dd824 */ /* 0x000fe200078e0a0f */
[----:B------:R-:W-:-:S02]  /*1ab10*/  SEL R6, R14, R3, !P1 ;  /* 0x000000030e067207 */ /* 0x000fc40004800000 */
[----:B------:R-:W4:Y:S02]  /*1ab20*/  LDL.LU R16, [R1+0x2a70] ;  /* 0x002a700001107983 */ /* 0x000f240000300800 */
[C---:B------:R-:W-:Y:S01]  /*1ab30*/  ISETP.GT.U32.AND P5, PT, R15.reuse, R77, PT ;  /* 0x0000004d0f00720c */ /* 0x040fe20003fa4070 */
[----:B------:R-:W-:Y:S02]  /*1ab40*/  IMAD.MOV.U32 R3, RZ, RZ, R75 ;  /* 0x000000ffff037224 */ /* 0x000fe400078e004b */
[----:B------:R-:W-:Y:S01]  /*1ab50*/  IMAD R6, R6, UR6, RZ ;  /* 0x0000000606067c24 */ /* 0x000fe2000f8e02ff */
[----:B------:R-:W-:Y:S01]  /*1ab60*/  ISETP.GE.AND P4, PT, R92, RZ, PT ;  /* 0x000000ff5c00720c */ /* 0x000fe20003f86270 */
[----:B------:R-:W-:Y:S01]  /*1ab70*/  @!P3 IMAD.MOV R3, RZ, RZ, -R3 ;  /* 0x000000ffff03b224 */ /* 0x000fe200078e0a03 */
[----:B------:R-:W-:Y:S01]  /*1ab80*/  ISETP.GT.U32.AND P6, PT, R15, R93, PT ;  /* 0x0000005d0f00720c */ /* 0x000fe20003fc4070 */
[----:B------:R-:W1:Y:S03]  /*1ab90*/  LDCU UR6, c[0x0][0x3b0] ;  /* 0x00007600ff0677ac */ /* 0x000e660008000800 */
[----:B0-----:R-:W-:-:S03]  /*1aba0*/  SEL R4, R14, R3, !P1 ;  /* 0x000000030e047207 */ /* 0x001fc60004800000 */
[----:B------:R-:W-:Y:S01]  /*1abb0*/  @!P5 IMAD.IADD R77, R77, 0x1, -R15 ;  /* 0x000000014d4dd824 */ /* 0x000fe200078e0a0f */
[C---:B------:R-:W-:Y:S01]  /*1abc0*/  IADD3 R5, P5, PT, R6.reuse, R13, RZ ;  /* 0x0000000d06057210 */ /* 0x040fe20007fbe0ff */
[----:B---3--:R0:W-:Y:S03]  /*1abd0*/  STL [R1+0x1c28], R0 ;  /* 0x001c280001007387 */ /* 0x0081e60000100800 */
[----:B------:R-:W-:Y:S01]  /*1abe0*/  LEA.HI.X.SX32 R75, R6, R12, 0x1, P5 ;  /* 0x0000000c064b7211 */ /* 0x000fe200028f0eff */
[----:B------:R-:W-:Y:S01]  /*1abf0*/  IMAD R6, R4, UR15, RZ ;  /* 0x0000000f04067c24 */ /* 0x000fe2000f8e02ff */
[----:B0-----:R-:W3:Y:S01]  /*1ac00*/  LDL.LU R0, [R1+0x2a6c] ;  /* 0x002a6c0001007983 */ /* 0x001ee20000300800 */
[----:B------:R-:W-:Y:S01]  /*1ac10*/  @P0 IMAD.MOV.U32 R4, RZ, RZ, R5 ;  /* 0x000000ffff040224 */ /* 0x000fe200078e0005 */
[----:B--2---:R-:W-:Y:S02]  /*1ac20*/  PRMT R74, RZ, 0x7610, R74 ;  /* 0x00007610ff4a7816 */ /* 0x004fe4000000004a */
[----:B------:R-:W2:Y:S01]  /*1ac30*/  LDL.LU R92, [R1+0xf8] ;  /* 0x0000f800015c7983 */ /* 0x000ea20000300800 */
[----:B------:R-:W-:Y:S01]  /*1ac40*/  ISETP.GT.U32.AND P3, PT, R15, R70, PT ;  /* 0x000000460f00720c */ /* 0x000fe20003f64070 */
[----:B------:R-:W-:-:S02]  /*1ac50*/  IMAD.MOV.U32 R3, RZ, RZ, R77 ;  /* 0x000000ffff037224 */ /* 0x000fc400078e004d */
[----:B------:R-:W-:Y:S01]  /*1ac60*/  @!P6 IMAD.IADD R93, R93, 0x1, -R15 ;  /* 0x000000015d5de824 */ /* 0x000fe200078e0a0f */
[----:B------:R0:W-:Y:S01]  /*1ac70*/  STL [R1+0x10c4], R5 ;  /* 0x0010c40501007387 */ /* 0x0001e20000100800 */
[----:B----4-:R-:W-:Y:S01]  /*1ac80*/  PRMT R72, RZ, 0x7610, R72 ;  /* 0x00007610ff487816 */ /* 0x010fe20000000048 */
[----:B------:R-:W4:Y:S01]  /*1ac90*/  LDCU UR15, c[0x0][0x3b0] ;  /* 0x00007600ff0f77ac */ /* 0x000f220008000800 */
[----:B0-----:R-:W-:-:S05]  /*1aca0*/  @P0 IMAD.MOV.U32 R5, RZ, RZ, R75 ;  /* 0x000000ffff050224 */ /* 0x001fca00078e004b */
[----:B------:R0:W2:Y:S01]  /*1acb0*/  @P0 LDG.E.U8 R74, desc[UR20][R4.64] ;  /* 0x00000014044a0981 */ /* 0x0000a2000c1e1100 */
[----:B------:R-:W-:-:S03]  /*1acc0*/  @!P4 IMAD.MOV R3, RZ, RZ, -R3 ;  /* 0x000000ffff03c224 */ /* 0x000fc600078e0a03 */
[----:B------:R1:W-:Y:S01]  /*1acd0*/  STL [R1+0x10c0], R75 ;  /* 0x0010c04b01007387 */ /* 0x0003e20000100800 */
[----:B0-----:R-:W-:-:S03]  /*1ace0*/  IADD3 R5, P4, PT, R6, R13, RZ ;  /* 0x0000000d06057210 */ /* 0x001fc60007f9e0ff */
[----:B-1----:R-:W3:Y:S01]  /*1acf0*/  LDL R75, [R1+0x2178] ;  /* 0x00217800014b7983 */ /* 0x002ee20000100800 */
[----:B------:R-:W-:Y:S01]  /*1ad00*/  LEA.HI.X.SX32 R4, R6, R12, 0x1, P4 ;  /* 0x0000000c06047211 */ /* 0x000fe200020f0eff */
[----:B------:R-:W-:Y:S01]  /*1ad10*/  @!P3 IMAD.IADD R70, R70, 0x1, -R15 ;  /* 0x000000014646b824 */ /* 0x000fe200078e0a0f */
[----:B------:R-:W-:Y:S02]  /*1ad20*/  ISETP.GT.U32.AND P6, PT, R15, R93, PT ;  /* 0x0000005d0f00720c */ /* 0x000fe40003fc4070 */
[----:B------:R-:W-:Y:S02]  /*1ad30*/  ISETP.GE.AND P3, PT, R2, RZ, PT ;  /* 0x000000ff0200720c */ /* 0x000fe40003f66270 */
[----:B------:R-:W-:-:S05]  /*1ad40*/  SEL R3, R14, R3, !P1 ;  /* 0x000000030e037207 */ /* 0x000fca0004800000 */
[----:B------:R-:W-:Y:S01]  /*1ad50*/  IMAD R6, R3, UR5, RZ ;  /* 0x0000000503067c24 */ /* 0x000fe2000f8e02ff */
[----:B------:R-:W-:Y:S01]  /*1ad60*/  ISETP.GT.U32.AND P5, PT, R15, R71, PT ;  /* 0x000000470f00720c */ /* 0x000fe20003fa4070 */
[----:B------:R-:W0:Y:S02]  /*1ad70*/  LDCU UR5, c[0x0][0x3b0] ;  /* 0x00007600ff0577ac */ /* 0x000e240008000800 */
[----:B------:R-:W-:Y:S01]  /*1ad80*/  @!P6 IMAD.IADD R93, R93, 0x1, -R15 ;  /* 0x000000015d5de824 */ /* 0x000fe200078e0a0f */
[----:B--2---:R1:W-:Y:S04]  /*1ad90*/  STL [R1+0x1c24], R74 ;  /* 0x001c244a01007387 */ /* 0x0043e80000100800 */
[----:B-1----:R-:W2:Y:S04]  /*1ada0*/  LDL.LU R74, [R1+0xfc] ;  /* 0x0000fc00014a7983 */ /* 0x002ea80000300800 */
[----:B------:R-:W2:Y:S04]  /*1adb0*/  LDL R77, [R1+0x2190] ;  /* 0x00219000014d7983 */ /* 0x000ea80000100800 */
[----:B------:R1:W-:Y:S04]  /*1adc0*/  STL [R1+0x10cc], R5 ;  /* 0x0010cc0501007387 */ /* 0x0003e80000100800 */
[----:B------:R-:W2:Y:S01]  /*1add0*/  LDL.LU R2, [R1+0x108] ;  /* 0x0001080001027983 */ /* 0x000ea20000300800 */
[----:B-1----:R-:W-:-:S03]  /*1ade0*/  @P0 LOP3.LUT R5, R5, R4, RZ, 0x3c, !PT ;  /* 0x0000000405050212 */ /* 0x002fc600078e3cff */
[----:B------:R1:W-:Y:S02]  /*1adf0*/  STL [R1+0x10c8], R4 ;  /* 0x0010c80401007387 */ /* 0x0003e40000100800 */
[----:B-1----:R-:W-:-:S04]  /*1ae00*/  @P0 LOP3.LUT R4, R5, R4, RZ, 0x3c, !PT ;  /* 0x0000000405040212 */ /* 0x002fc800078e3cff */
[----:B------:R-:W-:-:S05]  /*1ae10*/  @P0 LOP3.LUT R5, R5, R4, RZ, 0x3c, !PT ;  /* 0x0000000405050212 */ /* 0x000fca00078e3cff */
[----:B------:R1:W2:Y:S02]  /*1ae20*/  @P0 LDG.E.U8 R72, desc[UR20][R4.64] ;  /* 0x0000001404480981 */ /* 0x0002a4000c1e1100 */
[----:B-1----:R-:W-:-:S04]  /*1ae30*/  IADD3 R4, P6, PT, R6, R13, RZ ;  /* 0x0000000d06047210 */ /* 0x002fc80007fde0ff */
[----:B------:R-:W-:-:S05]  /*1ae40*/  LEA.HI.X.SX32 R5, R6, R12, 0x1, P6 ;  /* 0x0000000c06057211 */ /* 0x000fca00030f0eff */
[----:B------:R1:W4:Y:S01]  /*1ae50*/  @P0 LDG.E.U8 R7, desc[UR20][R4.64] ;  /* 0x0000001404070981 */ /* 0x000322000c1e1100 */
[----:B------:R-:W-:Y:S02]  /*1ae60*/  @!P5 IMAD.IADD R71, R71, 0x1, -R15 ;  /* 0x000000014747d824 */ /* 0x000fe400078e0a0f */
[----:B------:R-:W-:Y:S02]  /*1ae70*/  IMAD.MOV.U32 R3, RZ, RZ, R93 ;  /* 0x000000ffff037224 */ /* 0x000fe400078e005d */
[----:B------:R-:W4:Y:S01]  /*1ae80*/  LDL R93, [R1+0x2144] ;  /* 0x00214400015d7983 */ /* 0x000f220000100800 */
[----:B------:R-:W-:Y:S01]  /*1ae90*/  ISETP.GT.U32.AND P4, PT, R15, R71, PT ;  /* 0x000000470f00720c */ /* 0x000fe20003f84070 */
[----:B------:R-:W-:-:S05]  /*1aea0*/  @!P3 IMAD.MOV R3, RZ, RZ, -R3 ;  /* 0x000000ffff03b224 */ /* 0x000fca00078e0a03 */
[----:B------:R-:W-:-:S05]  /*1aeb0*/  SEL R3, R14, R3, !P1 ;  /* 0x000000030e037207 */ /* 0x000fca0004800000 */
[----:B------:R-:W-:Y:S02]  /*1aec0*/  IMAD R3, R3, UR6, RZ ;  /* 0x0000000603037c24 */ /* 0x000fe4000f8e02ff */
[----:B------:R-:W-:Y:S01]  /*1aed0*/  @!P4 IMAD.IADD R71, R71, 0x1, -R15 ;  /* 0x000000014747c824 */ /* 0x000fe200078e0a0f */
[----:B------:R-:W-:Y:S01]  /*1aee0*/  STL [R1+0x10d4], R4 ;  /* 0x0010d40401007387 */ /* 0x000fe20000100800 */
[----:B---3--:R-:W-:Y:S01]  /*1aef0*/  ISETP.GE.AND P6, PT, R75, RZ, PT ;  /* 0x000000ff4b00720c */ /* 0x008fe20003fc6270 */
[----:B------:R-:W3:Y:S01]  /*1af00*/  LDCU UR6, c[0x0][0x3b0] ;  /* 0x00007600ff0677ac */ /* 0x000ee20008000800 */
[C---:B------:R-:W-:Y:S01]  /*1af10*/  IADD3 R6, P4, PT, R3.reuse, R13, RZ ;  /* 0x0000000d03067210 */ /* 0x040fe20007f9e0ff */
[----:B------:R1:W-:Y:S03]  /*1af20*/  STL [R1+0x10d0], R5 ;  /* 0x0010d00501007387 */ /* 0x0003e60000100800 */
[----:B------:R-:W-:-:S02]  /*1af30*/  LEA.HI.X.SX32 R3, R3, R12, 0x1, P4 ;  /* 0x0000000c03037211 */ /* 0x000fc400020f0eff */
[----:B-1----:R-:W-:Y:S01]  /*1af40*/  PRMT R5, RZ, 0x7610, R5 ;  /* 0x00007610ff057816 */ /* 0x002fe20000000005 */
[----:B--2---:R1:W-:Y:S04]  /*1af50*/  STL [R1+0x1bf0], R72 ;  /* 0x001bf04801007387 */ /* 0x0043e80000100800 */
[----:B-1----:R-:W2:Y:S04]  /*1af60*/  LDL R72, [R1+0x215c] ;  /* 0x00215c0001487983 */ /* 0x002ea80000100800 */
[----:B------:R-:W2:Y:S04]  /*1af70*/  LDL.LU R75, [R1+0x10c] ;  /* 0x00010c00014b7983 */ /* 0x000ea80000300800 */
[----:B------:R-:W-:Y:S04]  /*1af80*/  STL [R1+0x10dc], R6 ;  /* 0x0010dc0601007387 */ /* 0x000fe80000100800 */
[----:B------:R-:W-:Y:S04]  /*1af90*/  STL [R1+0x10d8], R3 ;  /* 0x0010d80301007387 */ /* 0x000fe80000100800 */
[----:B----4-:R1:W-:Y:S02]  /*1afa0*/  STL [R1+0x1c20], R7 ;  /* 0x001c200701007387 */ /* 0x0103e40000100800 */
[----:B-1----:R-:W-:-:S05]  /*1afb0*/  @P0 IMAD.MOV.U32 R7, RZ, RZ, R3 ;  /* 0x000000ffff070224 */ /* 0x002fca00078e0003 */
[----:B------:R-:W4:Y:S01]  /*1afc0*/  @P0 LDG.E.U8 R5, desc[UR20][R6.64] ;  /* 0x0000001406050981 */ /* 0x000f22000c1e1100 */
[C---:B------:R-:W-:Y:S02]  /*1afd0*/  ISETP.GT.U32.AND P3, PT, R15.reuse, R92, PT ;  /* 0x0000005c0f00720c */ /* 0x040fe40003f64070 */
[----:B------:R-:W-:Y:S01]  /*1afe0*/  ISETP.GT.U32.AND P5, PT, R15, R70, PT ;  /* 0x000000460f00720c */ /* 0x000fe20003fa4070 */
[----:B------:R-:W-:-:S10]  /*1aff0*/  IMAD.MOV.U32 R3, RZ, RZ, R71 ;  /* 0x000000ffff037224 */ /* 0x000fd400078e0047 */
[--C-:B------:R-:W-:Y:S01]  /*1b000*/  @!P3 IMAD.IADD R92, R92, 0x1, -R15.reuse ;  /* 0x000000015c5cb824 */ /* 0x100fe200078e0a0f */
[----:B------:R-:W-:Y:S01]  /*1b010*/  ISETP.GE.AND P3, PT, R77, RZ, PT ;  /* 0x000000ff4d00720c */ /* 0x000fe20003f66270 */
[----:B------:R-:W-:Y:S01]  /*1b020*/  @!P5 IMAD.IADD R70, R70, 0x1, -R15 ;  /* 0x000000014646d824 */ /* 0x000fe200078e0a0f */
[----:B------:R-:W2:Y:S02]  /*1b030*/  LDL.LU R77, [R1+0x114] ;  /* 0x00011400014d7983 */ /* 0x000ea40000300800 */
[----:B------:R-:W-:Y:S01]  /*1b040*/  ISETP.GT.U32.AND P4, PT, R15, R92, PT ;  /* 0x0000005c0f00720c */ /* 0x000fe20003f84070 */
[----:B------:R-:W-:-:S04]  /*1b050*/  IMAD.MOV.U32 R4, RZ, RZ, R70 ;  /* 0x000000ffff047224 */ /* 0x000fc800078e0046 */
[----:B------:R-:W-:Y:S01]  /*1b060*/  @!P6 IMAD.MOV R4, RZ, RZ, -R4 ;  /* 0x000000ffff04e224 */ /* 0x000fe200078e0a04 */
[----:B------:R-:W-:-:S03]  /*1b070*/  ISETP.GT.U32.AND P6, PT, R15, R2, PT ;  /* 0x000000020f00720c */ /* 0x000fc60003fc4070 */
[----:B------:R-:W-:Y:S01]  /*1b080*/  @!P3 IMAD.MOV R3, RZ, RZ, -R3 ;  /* 0x000000ffff03b224 */ /* 0x000fe200078e0a03 */
[----:B------:R-:W-:Y:S02]  /*1b090*/  ISETP.GE.AND P3, PT, R93, RZ, PT ;  /* 0x000000ff5d00720c */ /* 0x000fe40003f66270 */
[C---:B------:R-:W-:Y:S01]  /*1b0a0*/  SEL R4, R14.reuse, R4, !P1 ;  /* 0x000000040e047207 */ /* 0x040fe20004800000 */
[----:B------:R-:W2:Y:S01]  /*1b0b0*/  LDL R93, [R1+0x2174] ;  /* 0x00217400015d7983 */ /* 0x000ea20000100800 */
[----:B------:R-:W-:Y:S01]  /*1b0c0*/  SEL R3, R14, R3, !P1 ;  /* 0x000000030e037207 */ /* 0x000fe20004800000 */
[----:B------:R-:W-:-:S04]  /*1b0d0*/  @!P4 IMAD.IADD R92, R92, 0x1, -R15 ;  /* 0x000000015c5cc824 */ /* 0x000fc800078e0a0f */
[----:B---3--:R-:W-:Y:S01]  /*1b0e0*/  IMAD R3, R3, UR6, RZ ;  /* 0x0000000603037c24 */ /* 0x008fe2000f8e02ff */
[----:B------:R-:W-:Y:S01]  /*1b0f0*/  PRMT R16, RZ, 0x7610, R16 ;  /* 0x00007610ff107816 */ /* 0x000fe20000000010 */
[----:B------:R-:W-:Y:S01]  /*1b100*/  @!P6 IMAD.IADD R2, R2, 0x1, -R15 ;  /* 0x000000010202e824 */ /* 0x000fe200078e0a0f */
[----:B------:R-:W-:Y:S01]  /*1b110*/  ISETP.GT.U32.AND P5, PT, R15, R74, PT ;  /* 0x0000004a0f00720c */ /* 0x000fe20003fa4070 */
[----:B------:R-:W1:Y:S01]  /*1b120*/  LDCU UR6, c[0x0][0x3b0] ;  /* 0x00007600ff0677ac */ /* 0x000e620008000800 */
[----:B----4-:R0:W-:Y:S02]  /*1b130*/  STL [R1+0x1c1c], R5 ;  /* 0x001c1c0501007387 */ /* 0x0101e40000100800 */
[----:B0-----:R-:W-:Y:S01]  /*1b140*/  IMAD R5, R4, UR5, RZ ;  /* 0x0000000504057c24 */ /* 0x001fe2000f8e02ff */
[----:B--2---:R-:W-:Y:S01]  /*1b150*/  ISETP.GE.AND P4, PT, R72, RZ, PT ;  /* 0x000000ff4800720c */ /* 0x004fe20003f86270 */
[----:B------:R-:W-:Y:S01]  /*1b160*/  IMAD.MOV.U32 R4, RZ, RZ, R92 ;  /* 0x000000ffff047224 */ /* 0x000fe200078e005c */
[----:B------:R-:W0:Y:S02]  /*1b170*/  LDCU UR5, c[0x0][0x3b0] ;  /* 0x00007600ff0577ac */ /* 0x000e240008000800 */
[-C--:B------:R-:W-:Y:S01]  /*1b180*/  IADD3 R6, P6, PT, R5, R13.reuse, RZ ;  /* 0x0000000d05067210 */ /* 0x080fe20007fde0ff */
[----:B------:R-:W-:Y:S01]  /*1b190*/  @!P3 IMAD.MOV R4, RZ, RZ, -R4 ;  /* 0x000000ffff04b224 */ /* 0x000fe200078e0a04 */
[----:B------:R-:W-:-:S02]  /*1b1a0*/  IADD3 R70, P3, PT, R3, R13, RZ ;  /* 0x0000000d03467210 */ /* 0x000fc40007f7e0ff */
[-C--:B------:R-:W-:Y:S02]  /*1b1b0*/  LEA.HI.X.SX32 R7, R5, R12.reuse, 0x1, P6 ;  /* 0x0000000c05077211 */ /* 0x080fe400030f0eff */
[----:B------:R-:W-:Y:S01]  /*1b1c0*/  LEA.HI.X.SX32 R71, R3, R12, 0x1, P3 ;  /* 0x0000000c03477211 */ /* 0x000fe200018f0eff */
[----:B------:R2:W-:Y:S01]  /*1b1d0*/  STL [R1+0x10e4], R6 ;  /* 0x0010e40601007387 */ /* 0x0005e20000100800 */
[----:B------:R-:W-:-:S03]  /*1b1e0*/  PRMT R5, RZ, 0x7610, R5 ;  /* 0x00007610ff057816 */ /* 0x000fc60000000005 */
[----:B------:R2:W3:Y:S04]  /*1b1f0*/  @P0 LDG.E.U8 R16, desc[UR20][R6.64] ;  /* 0x0000001406100981 */ /* 0x0004e8000c1e1100 */
[----:B------:R4:W-:Y:S01]  /*1b200*/  STL [R1+0x10e0], R7 ;  /* 0x0010e00701007387 */ /* 0x0009e20000100800 */
[----:B--2---:R-:W-:Y:S02]  /*1b210*/  @P0 IMAD.MOV.U32 R6, RZ, RZ, R70 ;  /* 0x000000ffff060224 */ /* 0x004fe400078e0046 */
[----:B----4-:R-:W-:-:S05]  /*1b220*/  @P0 IMAD.MOV.U32 R7, RZ, RZ, R71 ;  /* 0x000000ffff070224 */ /* 0x010fca00078e0047 */
[----:B------:R-:W2:Y:S01]  /*1b230*/  @P0 LDG.E.U8 R5, desc[UR20][R6.64] ;  /* 0x0000001406050981 */ /* 0x000ea2000c1e1100 */
[----:B------:R-:W-:-:S05]  /*1b240*/  @!P5 IMAD.IADD R74, R74, 0x1, -R15 ;  /* 0x000000014a4ad824 */ /* 0x000fca00078e0a0f */
[C---:B------:R-:W-:Y:S02]  /*1b250*/  ISETP.GT.U32.AND P5, PT, R15.reuse, R74, PT ;  /* 0x0000004a0f00720c */ /* 0x040fe40003fa4070 */
[----:B------:R-:W-:-:S11]  /*1b260*/  ISETP.GT.U32.AND P6, PT, R15, R2, PT ;  /* 0x000000020f00720c */ /* 0x000fd60003fc4070 */
[----:B------:R-:W-:Y:S01]  /*1b270*/  @!P5 IMAD.IADD R74, R74, 0x1, -R15 ;  /* 0x000000014a4ad824 */ /* 0x000fe200078e0a0f */
[----:B------:R-:W-:-:S03]  /*1b280*/  ISETP.GT.U32.AND P5, PT, R15, R75, PT ;  /* 0x0000004b0f00720c */ /* 0x000fc60003fa4070 */
[----:B------:R-:W-:-:S04]  /*1b290*/  IMAD.MOV.U32 R3, RZ, RZ, R74 ;  /* 0x000000ffff037224 */ /* 0x000fc800078e004a */
[----:B------:R-:W-:-:S06]  /*1b2a0*/  @!P4 IMAD.MOV R3, RZ, RZ, -R3 ;  /* 0x000000ffff03c224 */ /* 0x000fcc00078e0a03 */
[--C-:B------:R-:W-:Y:S01]  /*1b2b0*/  @!P5 IMAD.IADD R75, R75, 0x1, -R15.reuse ;  /* 0x000000014b4bd824 */ /* 0x100fe200078e0a0f */
[----:B------:R-:W-:Y:S01]  /*1b2c0*/  ISETP.GE.AND P5, PT, R93, RZ, PT ;  /* 0x000000ff5d00720c */ /* 0x000fe20003fa6270 */
[----:B------:R-:W-:Y:S01]  /*1b2d0*/  @!P6 IMAD.IADD R2, R2, 0x1, -R15 ;  /* 0x000000010202e824 */ /* 0x000fe200078e0a0f */
[----:B------:R-:W-:Y:S01]  /*1b2e0*/  PRMT R73, RZ, 0x7610, R73 ;  /* 0x00007610ff497816 */ /* 0x000fe20000000049 */
[----:B---3--:R3:W-:Y:S04]  /*1b2f0*/  STL [R1+0x1c18], R16 ;  /* 0x001c181001007387 */ /* 0x0087e80000100800 */
[----:B---3--:R-:W3:Y:S04]  /*1b300*/  LDL R16, [R1+0x218c] ;  /* 0x00218c0001107983 */ /* 0x008ee80000100800 */
[----:B------:R4:W-:Y:S04]  /*1b310*/  STL [R1+0x10ec], R70 ;  /* 0x0010ec4601007387 */ /* 0x0009e80000100800 */
[----:B------:R-:W3:Y:S04]  /*1b320*/  LDL.LU R92, [R1+0x110] ;  /* 0x00011000015c7983 */ /* 0x000ee80000300800 */
[----:B------:R0:W-:Y:S04]  /*1b330*/  STL [R1+0x10e8], R71 ;  /* 0x0010e84701007387 */ /* 0x0001e80000100800 */
[----:B------:R-:W3:Y:S04]  /*1b340*/  LDL R93, [R1+0x21a4] ;  /* 0x0021a400015d7983 */ /* 0x000ee80000100800 */
[----:B----4-:R-:W4:Y:S04]  /*1b350*/  LDL.LU R70, [R1+0x118] ;  /* 0x0001180001467983 */ /* 0x010f280000300800 */
[----:B--2---:R2:W-:Y:S01]  /*1b360*/  STL [R1+0x1c10], R5 ;  /* 0x001c100501007387 */ /* 0x0045e20000100800 */
[----:B------:R-:W-:-:S03]  /*1b370*/  ISETP.GT.U32.AND P4, PT, R15, R75, PT ;  /* 0x0000004b0f00720c */ /* 0x000fc60003f84070 */
[----:B0-----:R-:W4:Y:S01]  /*1b380*/  LDL.LU R71, [R1+0x11c] ;  /* 0x00011c0001477983 */ /* 0x001f220000300800 */
[C---:B--2---:R-:W-:Y:S02]  /*1b390*/  SEL R5, R14.reuse, R4, !P1 ;  /* 0x000000040e057207 */ /* 0x044fe40004800000 */
        /* <DEDUP_REMOVED lines=15> */
[----:B------:R-:W2:Y:S03]  /*1b490*/  LDCU UR13, c[0x0][0x3b0] ;  /* 0x00007600ff0d77ac */ /* 0x000ea60008000800 */
[----:B------:R0:W2:Y:S04]  /*1b4a0*/  @P0 LDG.E.U8 R73, desc[UR20][R4.64] ;  /* 0x0000001404490981 */ /* 0x0000a8000c1e1100 */
[----:B------:R1:W-:Y:S04]  /*1b4b0*/  STL [R1+0x10f4], R72 ;  /* 0x0010f44801007387 */ /* 0x0003e80000100800 */
[----:B------:R-:W-:Y:S01]  /*1b4c0*/  STL [R1+0x10fc], R2 ;  /* 0x0010fc0201007387 */ /* 0x000fe20000100800 */
[----:B0-----:R-:W-:Y:S01]  /*1b4d0*/  @P0 IMAD.MOV.U32 R4, RZ, RZ, R2 ;  /* 0x000000ffff040224 */ /* 0x001fe200078e0002 */
[----:B---3--:R-:W-:-:S02]  /*1b4e0*/  ISETP.GE.AND P4, PT, R16, RZ, PT ;  /* 0x000000ff1000720c */ /* 0x008fc40003f86270 */
[----:B------:R-:W3:Y:S04]  /*1b4f0*/  LDL R16, [R1+0x2158] ;  /* 0x0021580001107983 */ /* 0x000ee80000100800 */
[----:B------:R0:W-:Y:S04]  /*1b500*/  STL [R1+0x10f0], R5 ;  /* 0x0010f00501007387 */ /* 0x0001e80000100800 */
[----:B-1----:R-:W3:Y:S01]  /*1b510*/  LDL.LU R72, [R1+0x2a68] ;  /* 0x002a680001487983 */ /* 0x002ee20000300800 */
[----:B0-----:R-:W-:-:S03]  /*1b520*/  @P0 IMAD.MOV.U32 R5, RZ, RZ, R74 ;  /* 0x000000ffff050224 */ /* 0x001fc600078e004a */
[----:B------:R-:W-:Y:S04]  /*1b530*/  STL [R1+0x10f8], R74 ;  /* 0x0010f84a01007387 */ /* 0x000fe80000100800 */
[----:B------:R0:W3:Y:S04]  /*1b540*/  @P0 LDG.E.U8 R0, desc[UR20][R4.64] ;  /* 0x0000001404000981 */ /* 0x0000e8000c1e1100 */
[----:B--2---:R1:W-:Y:S04]  /*1b550*/  STL [R1+0x1c0c], R73 ;  /* 0x001c0c4901007387 */ /* 0x0043e80000100800 */
[----:B-1----:R-:W2:Y:S04]  /*1b560*/  LDL.LU R73, [R1+0x2a64] ;  /* 0x002a640001497983 */ /* 0x002ea80000300800 */
[----:B------:R-:W2:Y:S01]  /*1b570*/  LDL.LU R74, [R1+0x2a60] ;  /* 0x002a6000014a7983 */ /* 0x000ea20000300800 */
[----:B------:R-:W-:Y:S01]  /*1b580*/  SEL R6, R14, R3, !P1 ;  /* 0x000000030e067207 */ /* 0x000fe20004800000 */
[----:B------:R-:W-:-:S02]  /*1b590*/  IMAD.MOV.U32 R3, RZ, RZ, R75 ;  /* 0x000000ffff037224 */ /* 0x000fc400078e004b */
[----:B------:R-:W4:Y:S02]  /*1b5a0*/  LDL.LU R2, [R1+0x2a5c] ;  /* 0x002a5c0001027983 */ /* 0x000f240000300800 */
[----:B------:R-:W-:Y:S01]  /*1b5b0*/  IMAD R6, R6, UR6, RZ ;  /* 0x0000000606067c24 */ /* 0x000fe2000f8e02ff */
[----:B------:R-:W-:Y:S01]  /*1b5c0*/  ISETP.GE.AND P5, PT, R93, RZ, PT ;  /* 0x000000ff5d00720c */ /* 0x000fe20003fa6270 */
[----:B------:R-:W-:Y:S02]  /*1b5d0*/  @!P4 IMAD.MOV R3, RZ, RZ, -R3 ;  /* 0x000000ffff03c224 */ /* 0x000fe400078e0a03 */
[----:B------:R-:W-:Y:S01]  /*1b5e0*/  @!P3 IMAD.IADD R77, R77, 0x1, -R15 ;  /* 0x000000014d4db824 */ /* 0x000fe200078e0a0f */
[----:B0-----:R-:W-:Y:S01]  /*1b5f0*/  IADD3 R5, P4, PT, R6, R13, RZ ;  /* 0x0000000d06057210 */ /* 0x001fe20007f9e0ff */
[----:B------:R-:W0:Y:S01]  /*1b600*/  LDCU UR6, c[0x0][0x3b0] ;  /* 0x00007600ff0677ac */ /* 0x000e220008000800 */
[----:B------:R-:W-:Y:S02]  /*1b610*/  SEL R4, R14, R3, !P1 ;  /* 0x000000030e047207 */ /* 0x000fe40004800000 */
[----:B------:R-:W-:-:S03]  /*1b620*/  LEA.HI.X.SX32 R75, R6, R12, 0x1, P4 ;  /* 0x0000000c064b7211 */ /* 0x000fc600020f0eff */
[----:B------:R-:W-:Y:S01]  /*1b630*/  IMAD R6, R4, UR15, RZ ;  /* 0x0000000f04067c24 */ /* 0x000fe2000f8e02ff */
[----:B---3--:R1:W-:Y:S01]  /*1b640*/  STL [R1+0x1c08], R0 ;  /* 0x001c080001007387 */ /* 0x0083e20000100800 */
[----:B------:R-:W-:Y:S01]  /*1b650*/  @P0 IMAD.MOV.U32 R4, RZ, RZ, R5 ;  /* 0x000000ffff040224 */ /* 0x000fe200078e0005 */
[----:B--2---:R-:W-:Y:S02]  /*1b660*/  PRMT R74, RZ, 0x7610, R74 ;  /* 0x00007610ff4a7816 */ /* 0x004fe4000000004a */
[----:B-1----:R-:W2:Y:S01]  /*1b670*/  LDL.LU R0, [R1+0x2a58] ;  /* 0x002a580001007983 */ /* 0x002ea20000300800 */
[----:B------:R-:W-:Y:S01]  /*1b680*/  ISETP.GT.U32.AND P3, PT, R15, R77, PT ;  /* 0x0000004d0f00720c */ /* 0x000fe20003f64070 */
[----:B------:R-:W1:Y:S02]  /*1b690*/  LDCU UR15, c[0x0][0x3b0] ;  /* 0x00007600ff0f77ac */ /* 0x000e640008000800 */
[----:B------:R-:W3:Y:S04]  /*1b6a0*/  LDL.LU R93, [R1+0x124] ;  /* 0x00012400015d7983 */ /* 0x000ee80000300800 */
[----:B------:R0:W-:Y:S02]  /*1b6b0*/  STL [R1+0x1104], R5 ;  /* 0x0011040501007387 */ /* 0x0001e40000100800 */
[----:B0-----:R-:W-:-:S05]  /*1b6c0*/  @P0 IMAD.MOV.U32 R5, RZ, RZ, R75 ;  /* 0x000000ffff050224 */ /* 0x001fca00078e004b */
[----:B------:R0:W2:Y:S01]  /*1b6d0*/  @P0 LDG.E.U8 R74, desc[UR20][R4.64] ;  /* 0x00000014044a0981 */ /* 0x0000a2000c1e1100 */
[----:B------:R-:W-:Y:S01]  /*1b6e0*/  ISETP.GT.U32.AND P6, PT, R15, R92, PT ;  /* 0x0000005c0f00720c */ /* 0x000fe20003fc4070 */
[----:B------:R-:W-:Y:S01]  /*1b6f0*/  @!P3 IMAD.IADD R77, R77, 0x1, -R15 ;  /* 0x000000014d4db824 */ /* 0x000fe200078e0a0f */
[----:B----4-:R-:W-:-:S03]  /*1b700*/  ISETP.GT.U32.AND P3, PT, R15, R70, PT ;  /* 0x000000460f00720c */ /* 0x010fc60003f64070 */
[----:B------:R-:W-:Y:S01]  /*1b710*/  IMAD.MOV.U32 R3, RZ, RZ, R77 ;  /* 0x000000ffff037224 */ /* 0x000fe200078e004d */
[----:B------:R4:W-:Y:S03]  /*1b720*/  STL [R1+0x1100], R75 ;  /* 0x0011004b01007387 */ /* 0x0009e60000100800 */
[----:B------:R-:W-:Y:S01]  /*1b730*/  @!P5 IMAD.MOV R3, RZ, RZ, -R3 ;  /* 0x000000ffff03d224 */ /* 0x000fe200078e0a03 */
[----:B0-----:R-:W-:-:S03]  /*1b740*/  IADD3 R5, P5, PT, R6, R13, RZ ;  /* 0x0000000d06057210 */ /* 0x001fc60007fbe0ff */
[--C-:B------:R-:W-:Y:S01]  /*1b750*/  @!P6 IMAD.IADD R92, R92, 0x1, -R15.reuse ;  /* 0x000000015c5ce824 */ /* 0x100fe200078e0a0f */
[----:B------:R-:W-:Y:S01]  /*1b760*/  LEA.HI.X.SX32 R4, R6, R12, 0x1, P5 ;  /* 0x0000000c06047211 */ /* 0x000fe200028f0eff */
[----:B----4-:R-:W4:Y:S01]  /*1b770*/  LDL R75, [R1+0x2170] ;  /* 0x00217000014b7983 */ /* 0x010f220000100800 */
[----:B------:R-:W-:Y:S02]  /*1b780*/  @!P3 IMAD.IADD R70, R70, 0x1, -R15 ;  /* 0x000000014646b824 */ /* 0x000fe400078e0a0f */
[----:B------:R-:W-:Y:S02]  /*1b790*/  ISETP.GT.U32.AND P6, PT, R15, R92, PT ;  /* 0x0000005c0f00720c */ /* 0x000fe40003fc4070 */
[----:B------:R-:W-:Y:S02]  /*1b7a0*/  ISETP.GE.AND P3, PT, R16, RZ, PT ;  /* 0x000000ff1000720c */ /* 0x000fe40003f66270 */
[----:B------:R-:W-:Y:S02]  /*1b7b0*/  SEL R3, R14, R3, !P1 ;  /* 0x000000030e037207 */ /* 0x000fe40004800000 */
[----:B------:R-:W-:-:S03]  /*1b7c0*/  PRMT R72, RZ, 0x7610, R72 ;  /* 0x00007610ff487816 */ /* 0x000fc60000000048 */
[----:B------:R-:W-:Y:S01]  /*1b7d0*/  IMAD R6, R3, UR5, RZ ;  /* 0x0000000503067c24 */ /* 0x000fe2000f8e02ff */
[----:B--2---:R0:W-:Y:S03]  /*1b7e0*/  STL [R1+0x1c04], R74 ;  /* 0x001c044a01007387 */ /* 0x0041e60000100800 */
[----:B------:R-:W-:Y:S01]  /*1b7f0*/  @!P6 IMAD.IADD R92, R92, 0x1, -R15 ;  /* 0x000000015c5ce824 */ /* 0x000fe200078e0a0f */
[----:B------:R-:W-:Y:S01]  /*1b800*/  ISETP.GT.U32.AND P4, PT, R15, R71, PT ;  /* 0x000000470f00720c */ /* 0x000fe20003f84070 */
[----:B------:R-:W2:Y:S01]  /*1b810*/  LDCU UR5, c[0x0][0x3b0] ;  /* 0x00007600ff0577ac */ /* 0x000ea20008000800 */
[----:B0-----:R-:W2:Y:S04]  /*1b820*/  LDL.LU R74, [R1+0x128] ;  /* 0x00012800014a7983 */ /* 0x001ea80000300800 */
[----:B------:R-:W2:Y:S04]  /*1b830*/  LDL R77, [R1+0x2188] ;  /* 0x00218800014d7983 */ /* 0x000ea80000100800 */
[----:B------:R0:W-:Y:S04]  /*1b840*/  STL [R1+0x110c], R5 ;  /* 0x00110c0501007387 */ /* 0x0001e80000100800 */
[----:B------:R-:W2:Y:S01]  /*1b850*/  LDL.LU R16, [R1+0x120] ;  /* 0x0001200001107983 */ /* 0x000ea20000300800 */
[----:B0-----:R-:W-:-:S03]  /*1b860*/  @P0 LOP3.LUT R5, R5, R4, RZ, 0x3c, !PT ;  /* 0x0000000405050212 */ /* 0x001fc600078e3cff */
[----:B------:R0:W-:Y:S02]  /*1b870*/  STL [R1+0x1108], R4 ;  /* 0x0011080401007387 */ /* 0x0001e40000100800 */
[----:B0-----:R-:W-:-:S04]  /*1b880*/  @P0 LOP3.LUT R4, R5, R4, RZ, 0x3c, !PT ;  /* 0x0000000405040212 */ /* 0x001fc800078e3cff */
[----:B------:R-:W-:-:S05]  /*1b890*/  @P0 LOP3.LUT R5, R5, R4, RZ, 0x3c, !PT ;  /* 0x0000000405050212 */ /* 0x000fca00078e3cff */
[----:B------:R0:W2:Y:S02]  /*1b8a0*/  @P0 LDG.E.U8 R72, desc[UR20][R4.64] ;  /* 0x0000001404480981 */ /* 0x0000a4000c1e1100 */
[----:B0-----:R-:W-:-:S04]  /*1b8b0*/  IADD3 R4, P6, PT, R6, R13, RZ ;  /* 0x0000000d06047210 */ /* 0x001fc80007fde0ff */
[----:B------:R-:W-:-:S05]  /*1b8c0*/  LEA.HI.X.SX32 R5, R6, R12, 0x1, P6 ;  /* 0x0000000c06057211 */ /* 0x000fca00030f0eff */
[----:B------:R0:W3:Y:S01]  /*1b8d0*/  @P0 LDG.E.U8 R7, desc[UR20][R4.64] ;  /* 0x0000001404070981 */ /* 0x0000e2000c1e1100 */
[----:B------:R-:W-:Y:S02]  /*1b8e0*/  @!P4 IMAD.IADD R71, R71, 0x1, -R15 ;  /* 0x000000014747c824 */ /* 0x000fe400078e0a0f */
[----:B------:R-:W-:Y:S02]  /*1b8f0*/  IMAD.MOV.U32 R3, RZ, RZ, R92 ;  /* 0x000000ffff037224 */ /* 0x000fe400078e005c */
[----:B------:R-:W3:Y:S01]  /*1b900*/  LDL R92, [R1+0x21a0] ;  /* 0x0021a000015c7983 */ /* 0x000ee20000100800 */
[----:B------:R-:W-:Y:S01]  /*1b910*/  ISETP.GT.U32.AND P4, PT, R15, R71, PT ;  /* 0x000000470f00720c */ /* 0x000fe20003f84070 */
[----:B------:R-:W-:-:S05]  /*1b920*/  @!P3 IMAD.MOV R3, RZ, RZ, -R3 ;  /* 0x000000ffff03b224 */ /* 0x000fca00078e0a03 */
[----:B------:R-:W-:-:S05]  /*1b930*/  SEL R3, R14, R3, !P1 ;  /* 0x000000030e037207 */ /* 0x000fca0004800000 */
[----:B------:R-:W-:Y:S02]  /*1b940*/  IMAD R3, R3, UR6, RZ ;  /* 0x0000000603037c24 */ /* 0x000fe4000f8e02ff */
[----:B------:R-:W-:Y:S01]  /*1b950*/  @!P4 IMAD.IADD R71, R71, 0x1, -R15 ;  /* 0x000000014747c824 */ /* 0x000fe200078e0a0f */
[----:B------:R-:W-:Y:S01]  /*1b960*/  STL [R1+0x1114], R4 ;  /* 0x0011140401007387 */ /* 0x000fe20000100800 */
[----:B----4-:R-:W-:Y:S01]  /*1b970*/  ISETP.GE.AND P6, PT, R75, RZ, PT ;  /* 0x000000ff4b00720c */ /* 0x010fe20003fc6270 */
[----:B------:R-:W4:Y:S01]  /*1b980*/  LDCU UR6, c[0x0][0x3b0] ;  /* 0x00007600ff0677ac */ /* 0x000f220008000800 */
[C---:B------:R-:W-:Y:S01]  /*1b990*/  IADD3 R6, P4, PT, R3.reuse, R13, RZ ;  /* 0x0000000d03067210 */ /* 0x040fe20007f9e0ff */
[----:B------:R0:W-:Y:S03]  /*1b9a0*/  STL [R1+0x1110], R5 ;  /* 0x0011100501007387 */ /* 0x0001e60000100800 */
[----:B------:R-:W-:-:S02]  /*1b9b0*/  LEA.HI.X.SX32 R3, R3, R12, 0x1, P4 ;  /* 0x0000000c03037211 */ /* 0x000fc400020f0eff */
[----:B0-----:R-:W-:Y:S01]  /*1b9c0*/  PRMT R5, RZ, 0x7610, R5 ;  /* 0x00007610ff057816 */ /* 0x001fe20000000005 */
[----:B--2---:R0:W-:Y:S04]  /*1b9d0*/  STL [R1+0x1bd0], R72 ;  /* 0x001bd04801007387 */ /* 0x0041e80000100800 */
[----:B0-----:R-:W2:Y:S04]  /*1b9e0*/  LDL R72, [R1+0x21b8] ;  /* 0x0021b80001487983 */ /* 0x001ea80000100800 */
[----:B------:R-:W2:Y:S04]  /*1b9f0*/  LDL.LU R75, [R1+0x12c] ;  /* 0x00012c00014b7983 */ /* 0x000ea80000300800 */
[----:B------:R-:W-:Y:S04]  /*1ba00*/  STL [R1+0x111c], R6 ;  /* 0x00111c0601007387 */ /* 0x000fe80000100800 */
[----:B------:R-:W-:Y:S04]  /*1ba10*/  STL [R1+0x1118], R3 ;  /* 0x0011180301007387 */ /* 0x000fe80000100800 */
[----:B---3--:R0:W-:Y:S02]  /*1ba20*/  STL [R1+0x1c00], R7 ;  /* 0x001c000701007387 */ /* 0x0081e40000100800 */
[----:B0-----:R-:W-:-:S05]  /*1ba30*/  @P0 IMAD.MOV.U32 R7, RZ, RZ, R3 ;  /* 0x000000ffff070224 */ /* 0x001fca00078e0003 */
[----:B------:R-:W3:Y:S01]  /*1ba40*/  @P0 LDG.E.U8 R5, desc[UR20][R6.64] ;  /* 0x0000001406050981 */ /* 0x000ee2000c1e1100 */
        /* <DEDUP_REMOVED lines=17> */
[----:B----4-:R-:W-:Y:S01]  /*1bb60*/  IMAD R3, R3, UR6, RZ ;  /* 0x0000000603037c24 */ /* 0x010fe2000f8e02ff */
[----:B------:R-:W-:Y:S01]  /*1bb70*/  PRMT R2, RZ, 0x7610, R2 ;  /* 0x00007610ff027816 */ /* 0x000fe20000000002 */
[----:B------:R-:W-:Y:S01]  /*1bb80*/  @!P6 IMAD.IADD R16, R16, 0x1, -R15 ;  /* 0x000000011010e824 */ /* 0x000fe200078e0a0f */
[----:B------:R-:W-:Y:S01]  /*1bb90*/  ISETP.GT.U32.AND P5, PT, R15, R74, PT ;  /* 0x0000004a0f00720c */ /* 0x000fe20003fa4070 */
[----:B------:R-:W0:Y:S01]  /*1bba0*/  LDCU UR6, c[0x0][0x3b0] ;  /* 0x00007600ff0677ac */ /* 0x000e220008000800 */
[----:B---3--:R3:W-:Y:S02]  /*1bbb0*/  STL [R1+0x1bfc], R5 ;  /* 0x001bfc0501007387 */ /* 0x0087e40000100800 */
[----:B---3--:R-:W-:Y:S01]  /*1bbc0*/  IMAD R5, R4, UR5, RZ ;  /* 0x0000000504057c24 */ /* 0x008fe2000f8e02ff */
[----:B--2---:R-:W-:Y:S01]  /*1bbd0*/  ISETP.GE.AND P4, PT, R72, RZ, PT ;  /* 0x000000ff4800720c */ /* 0x004fe20003f86270 */
[----:B------:R-:W-:Y:S01]  /*1bbe0*/  IMAD.MOV.U32 R4, RZ, RZ, R93 ;  /* 0x000000ffff047224 */ /* 0x000fe200078e005d */
[----:B------:R-:W2:Y:S02]  /*1bbf0*/  LDCU UR5, c[0x0][0x3b0] ;  /* 0x00007600ff0577ac */ /* 0x000ea40008000800 */
[-C--:B------:R-:W-:Y:S01]  /*1bc00*/  IADD3 R6, P6, PT, R5, R13.reuse, RZ ;  /* 0x0000000d05067210 */ /* 0x080fe20007fde0ff */
[----:B------:R-:W-:Y:S01]  /*1bc10*/  @!P3 IMAD.MOV R4, RZ, RZ, -R4 ;  /* 0x000000ffff04b224 */ /* 0x000fe200078e0a04 */
[----:B------:R-:W-:-:S02]  /*1bc20*/  IADD3 R70, P3, PT, R3, R13, RZ ;  /* 0x0000000d03467210 */ /* 0x000fc40007f7e0ff */
[-C--:B------:R-:W-:Y:S02]  /*1bc30*/  LEA.HI.X.SX32 R7, R5, R12.reuse, 0x1, P6 ;  /* 0x0000000c05077211 */ /* 0x080fe400030f0eff */
[----:B------:R-:W-:Y:S01]  /*1bc40*/  LEA.HI.X.SX32 R71, R3, R12, 0x1, P3 ;  /* 0x0000000c03477211 */ /* 0x000fe200018f0eff */
[----:B------:R3:W-:Y:S01]  /*1bc50*/  STL [R1+0x1124], R6 ;  /* 0x0011240601007387 */ /* 0x0007e20000100800 */
[----:B------:R-:W-:-:S03]  /*1bc60*/  PRMT R5, RZ, 0x7610, R5 ;  /* 0x00007610ff057816 */ /* 0x000fc60000000005 */
[----:B------:R3:W4:Y:S04]  /*1bc70*/  @P0 LDG.E.U8 R2, desc[UR20][R6.64] ;  /* 0x0000001406020981 */ /* 0x000728000c1e1100 */
[----:B------:R0:W-:Y:S01]  /*1bc80*/  STL [R1+0x1120], R7 ;  /* 0x0011200701007387 */ /* 0x0001e20000100800 */
[----:B---3--:R-:W-:Y:S02]  /*1bc90*/  @P0 IMAD.MOV.U32 R6, RZ, RZ, R70 ;  /* 0x000000ffff060224 */ /* 0x008fe400078e0046 */
[----:B0-----:R-:W-:-:S05]  /*1bca0*/  @P0 IMAD.MOV.U32 R7, RZ, RZ, R71 ;  /* 0x000000ffff070224 */ /* 0x001fca00078e0047 */
[----:B------:R-:W3:Y:S01]  /*1bcb0*/  @P0 LDG.E.U8 R5, desc[UR20][R6.64] ;  /* 0x0000001406050981 */ /* 0x000ee2000c1e1100 */
        /* <DEDUP_REMOVED lines=11> */
[----:B----4-:R0:W-:Y:S04]  /*1bd70*/  STL [R1+0x1bf8], R2 ;  /* 0x001bf80201007387 */ /* 0x0101e80000100800 */
[----:B0-----:R-:W4:Y:S04]  /*1bd80*/  LDL R2, [R1+0x2184] ;  /* 0x0021840001027983 */ /* 0x001f280000100800 */
[----:B------:R0:W-:Y:S04]  /*1bd90*/  STL [R1+0x112c], R70 ;  /* 0x00112c4601007387 */ /* 0x0001e80000100800 */
[----:B------:R-:W4:Y:S04]  /*1bda0*/  LDL.LU R93, [R1+0x138] ;  /* 0x00013800015d7983 */ /* 0x000f280000300800 */
[----:B------:R1:W-:Y:S04]  /*1bdb0*/  STL [R1+0x1128], R71 ;  /* 0x0011284701007387 */ /* 0x0003e80000100800 */
[----:B------:R-:W4:Y:S04]  /*1bdc0*/  LDL R92, [R1+0x219c] ;  /* 0x00219c00015c7983 */ /* 0x000f280000100800 */
[----:B0-----:R-:W4:Y:S04]  /*1bdd0*/  LDL.LU R70, [R1+0x144] ;  /* 0x0001440001467983 */ /* 0x001f280000300800 */
[----:B---3--:R0:W-:Y:S01]  /*1bde0*/  STL [R1+0x1bf4], R5 ;  /* 0x001bf40501007387 */ /* 0x0081e20000100800 */
[----:B------:R-:W-:-:S03]  /*1bdf0*/  ISETP.GT.U32.AND P4, PT, R15, R75, PT ;  /* 0x0000004b0f00720c */ /* 0x000fc60003f84070 */
[----:B-1----:R-:W3:Y:S01]  /*1be00*/  LDL.LU R71, [R1+0x134] ;  /* 0x0001340001477983 */ /* 0x002ee20000300800 */
[C---:B0-----:R-:W-:Y:S02]  /*1be10*/  SEL R5, R14.reuse, R4, !P1 ;  /* 0x000000040e057207 */ /* 0x041fe40004800000 */
[----:B------:R-:W-:Y:S01]  /*1be20*/  SEL R4, R14, R3, !P1 ;  /* 0x000000030e047207 */ /* 0x000fe20004800000 */
[----:B------:R-:W-:Y:S02]  /*1be30*/  IMAD.MOV.U32 R3, RZ, RZ, R16 ;  /* 0x000000ffff037224 */ /* 0x000fe400078e0010 */
[----:B------:R-:W-:Y:S01]  /*1be40*/  IMAD R5, R5, UR13, RZ ;  /* 0x0000000d05057c24 */ /* 0x000fe2000f8e02ff */
[----:B------:R-:W-:Y:S01]  /*1be50*/  PRMT R0, RZ, 0x7610, R0 ;  /* 0x00007610ff007816 */ /* 0x000fe20000000000 */
[----:B--2---:R-:W-:Y:S01]  /*1be60*/  IMAD R4, R4, UR5, RZ ;  /* 0x0000000504047c24 */ /* 0x004fe2000f8e02ff */
        /* <DEDUP_REMOVED lines=11> */
[----:B------:R2:W3:Y:S04]  /*1bf20*/  @P0 LDG.E.U8 R73, desc[UR20][R4.64] ;  /* 0x0000001404490981 */ /* 0x0004e8000c1e1100 */
[----:B------:R0:W-:Y:S04]  /*1bf30*/  STL [R1+0x1134], R72 ;  /* 0x0011344801007387 */ /* 0x0001e80000100800 */
[----:B------:R-:W-:Y:S01]  /*1bf40*/  STL [R1+0x113c], R16 ;  /* 0x00113c1001007387 */ /* 0x000fe20000100800 */
[----:B--2---:R-:W-:Y:S01]  /*1bf50*/  @P0 IMAD.MOV.U32 R4, RZ, RZ, R16 ;  /* 0x000000ffff040224 */ /* 0x004fe200078e0010 */
[----:B----4-:R-:W-:-:S02]  /*1bf60*/  ISETP.GE.AND P4, PT, R2, RZ, PT ;  /* 0x000000ff0200720c */ /* 0x010fc40003f86270 */
[----:B------:R-:W2:Y:S04]  /*1bf70*/  LDL R2, [R1+0x21b4] ;  /* 0x0021b40001027983 */ /* 0x000ea80000100800 */
[----:B------:R4:W-:Y:S04]  /*1bf80*/  STL [R1+0x1130], R5 ;  /* 0x0011300501007387 */ /* 0x0009e80000100800 */
[----:B0-----:R-:W2:Y:S01]  /*1bf90*/  LDL.LU R72, [R1+0x2a54] ;  /* 0x002a540001487983 */ /* 0x001ea20000300800 */
[----:B----4-:R-:W-:-:S03]  /*1bfa0*/  @P0 IMAD.MOV.U32 R5, RZ, RZ, R74 ;  /* 0x000000ffff050224 */ /* 0x010fc600078e004a */
[----:B------:R-:W-:Y:S04]  /*1bfb0*/  STL [R1+0x1138], R74 ;  /* 0x0011384a01007387 */ /* 0x000fe80000100800 */
[----:B------:R0:W4:Y:S04]  /*1bfc0*/  @P0 LDG.E.U8 R0, desc[UR20][R4.64] ;  /* 0x0000001404000981 */ /* 0x000128000c1e1100 */
[----:B---3--:R3:W-:Y:S04]  /*1bfd0*/  STL [R1+0x1bec], R73 ;  /* 0x001bec4901007387 */ /* 0x0087e80000100800 */
[----:B---3--:R-:W3:Y:S04]  /*1bfe0*/  LDL.LU R73, [R1+0x2a50] ;  /* 0x002a500001497983 */ /* 0x008ee80000300800 */
[----:B------:R-:W2:Y:S01]  /*1bff0*/  LDL.LU R74, [R1+0x2a4c] ;  /* 0x002a4c00014a7983 */ /* 0x000ea20000300800 */
[----:B------:R-:W-:Y:S01]  /*1c000*/  SEL R6, R14, R3, !P1 ;  /* 0x000000030e067207 */ /* 0x000fe20004800000 */
[----:B------:R-:W-:-:S02]  /*1c010*/  IMAD.MOV.U32 R3, RZ, RZ, R75 ;  /* 0x000000ffff037224 */ /* 0x000fc400078e004b */
[----:B------:R-:W3:Y:S02]  /*1c020*/  LDL.LU R16, [R1+0x2a48] ;  /* 0x002a480001107983 */ /* 0x000ee40000300800 */
        /* <DEDUP_REMOVED lines=9> */
[----:B----4-:R4:W-:Y:S01]  /*1c0c0*/  STL [R1+0x1be8], R0 ;  /* 0x001be80001007387 */ /* 0x0109e20000100800 */
[----:B------:R-:W-:Y:S01]  /*1c0d0*/  @P0 IMAD.MOV.U32 R4, RZ, RZ, R5 ;  /* 0x000000ffff040224 */ /* 0x000fe200078e0005 */
[----:B--2---:R-:W-:Y:S02]  /*1c0e0*/  PRMT R74, RZ, 0x7610, R74 ;  /* 0x00007610ff4a7816 */ /* 0x004fe4000000004a */
[----:B----4-:R-:W2:Y:S01]  /*1c0f0*/  LDL.LU R0, [R1+0x2a44] ;  /* 0x002a440001007983 */ /* 0x010ea20000300800 */
[----:B------:R-:W-:Y:S01]  /*1c100*/  ISETP.GT.U32.AND P3, PT, R15, R77, PT ;  /* 0x0000004d0f00720c */ /* 0x000fe20003f64070 */
[----:B------:R-:W4:Y:S02]  /*1c110*/  LDCU UR15, c[0x0][0x3b0] ;  /* 0x00007600ff0f77ac */ /* 0x000f240008000800 */
[----:B------:R-:W2:Y:S04]  /*1c120*/  LDL.LU R92, [R1+0x13c] ;  /* 0x00013c00015c7983 */ /* 0x000ea80000300800 */
[----:B------:R0:W-:Y:S02]  /*1c130*/  STL [R1+0x1144], R5 ;  /* 0x0011440501007387 */ /* 0x0001e40000100800 */
[----:B0-----:R-:W-:-:S05]  /*1c140*/  @P0 IMAD.MOV.U32 R5, RZ, RZ, R75 ;  /* 0x000000ffff050224 */ /* 0x001fca00078e004b */
[----:B------:R0:W2:Y:S01]  /*1c150*/  @P0 LDG.E.U8 R74, desc[UR20][R4.64] ;  /* 0x00000014044a0981 */ /* 0x0000a2000c1e1100 */
[----:B------:R-:W-:Y:S01]  /*1c160*/  ISETP.GT.U32.AND P6, PT, R15, R93, PT ;  /* 0x0000005d0f00720c */ /* 0x000fe20003fc4070 */
[----:B------:R-:W-:Y:S01]  /*1c170*/  @!P3 IMAD.IADD R77, R77, 0x1, -R15 ;  /* 0x000000014d4db824 */ /* 0x000fe200078e0a0f */
[----:B------:R-:W-:-:S03]  /*1c180*/  ISETP.GT.U32.AND P3, PT, R15, R70, PT ;  /* 0x000000460f00720c */ /* 0x000fc60003f64070 */
[----:B------:R-:W-:Y:S01]  /*1c190*/  IMAD.MOV.U32 R3, RZ, RZ, R77 ;  /* 0x000000ffff037224 */ /* 0x000fe200078e004d */
[----:B------:R1:W-:Y:S03]  /*1c1a0*/  STL [R1+0x1140], R75 ;  /* 0x0011404b01007387 */ /* 0x0003e60000100800 */
[----:B------:R-:W-:Y:S01]  /*1c1b0*/  @!P5 IMAD.MOV R3, RZ, RZ, -R3 ;  /* 0x000000ffff03d224 */ /* 0x000fe200078e0a03 */
[----:B0-----:R-:W-:-:S03]  /*1c1c0*/  IADD3 R5, P5, PT, R6, R13, RZ ;  /* 0x0000000d06057210 */ /* 0x001fc60007fbe0ff */
[--C-:B------:R-:W-:Y:S01]  /*1c1d0*/  @!P6 IMAD.IADD R93, R93, 0x1, -R15.reuse ;  /* 0x000000015d5de824 */ /* 0x100fe200078e0a0f */
[----:B------:R-:W-:Y:S01]  /*1c1e0*/  LEA.HI.X.SX32 R4, R6, R12, 0x1, P5 ;  /* 0x0000000c06047211 */ /* 0x000fe200028f0eff */
[----:B-1----:R-:W3:Y:S01]  /*1c1f0*/  LDL R75, [R1+0x21cc] ;  /* 0x0021cc00014b7983 */ /* 0x002ee20000100800 */
        /* <DEDUP_REMOVED lines=9> */
[----:B------:R-:W1:Y:S01]  /*1c290*/  LDCU UR5, c[0x0][0x3b0] ;  /* 0x00007600ff0577ac */ /* 0x000e620008000800 */
        /* <DEDUP_REMOVED lines=32> */
[----:B----4-:R0:W-:Y:S02]  /*1c4a0*/  STL [R1+0x1be0], R7 ;  /* 0x001be00701007387 */ /* 0x0101e40000100800 */
[----:B0-----:R-:W-:-:S05]  /*1c4b0*/  @P0 IMAD.MOV.U32 R7, RZ, RZ, R3 ;  /* 0x000000ffff070224 */ /* 0x001fca00078e0003 */
        /* <DEDUP_REMOVED lines=14> */
[----:B------:R-:W-:Y:S01]  /*1c5a0*/  SEL R4, R14, R4, !P1 ;  /* 0x000000040e047207 */ /* 0x000fe20004800000 */
[--C-:B------:R-:W-:Y:S01]  /*1c5b0*/  @!P4 IMAD.IADD R92, R92, 0x1, -R15.reuse ;  /* 0x000000015c5cc824 */ /* 0x100fe200078e0a0f */
[----:B------:R-:W-:Y:S01]  /*1c5c0*/  SEL R3, R14, R3, !P1 ;  /* 0x000000030e037207 */ /* 0x000fe20004800000 */
[----:B------:R-:W2:Y:S04]  /*1c5d0*/  LDL R93, [R1+0x21c8] ;  /* 0x0021c800015d7983 */ /* 0x000ea80000100800 */
[----:B---3--:R-:W-:Y:S01]  /*1c5e0*/  IMAD R3, R3, UR6, RZ ;  /* 0x0000000603037c24 */ /* 0x008fe2000f8e02ff */
[----:B------:R-:W-:Y:S01]  /*1c5f0*/  PRMT R16, RZ, 0x7610, R16 ;  /* 0x00007610ff107816 */ /* 0x000fe20000000010 */
[----:B------:R-:W-:Y:S01]  /*1c600*/  @!P6 IMAD.IADD R2, R2, 0x1, -R15 ;  /* 0x000000010202e824 */ /* 0x000fe200078e0a0f */
[----:B------:R-:W-:Y:S01]  /*1c610*/  ISETP.GT.U32.AND P5, PT, R15, R74, PT ;  /* 0x0000004a0f00720c */ /* 0x000fe20003fa4070 */
[----:B------:R-:W0:Y:S01]  /*1c620*/  LDCU UR6, c[0x0][0x3b0] ;  /* 0x00007600ff0677ac */ /* 0x000e220008000800 */
[----:B----4-:R1:W-:Y:S02]  /*1c630*/  STL [R1+0x1bdc], R5 ;  /* 0x001bdc0501007387 */ /* 0x0103e40000100800 */
[----:B-1----:R-:W-:Y:S01]  /*1c640*/  IMAD R5, R4, UR5, RZ ;  /* 0x0000000504057c24 */ /* 0x002fe2000f8e02ff */
[----:B--2---:R-:W-:Y:S01]  /*1c650*/  ISETP.GE.AND P4, PT, R72, RZ, PT ;  /* 0x000000ff4800720c */ /* 0x004fe20003f86270 */
[----:B------:R-:W-:Y:S01]  /*1c660*/  IMAD.MOV.U32 R4, RZ, RZ, R92 ;  /* 0x000000ffff047224 */ /* 0x000fe200078e005c */
[----:B------:R-:W1:Y:S02]  /*1c670*/  LDCU UR5, c[0x0][0x3b0] ;  /* 0x00007600ff0577ac */ /* 0x000e640008000800 */
[-C--:B------:R-:W-:Y:S01]  /*1c680*/  IADD3 R6, P6, PT, R5, R13.reuse, RZ ;  /* 0x0000000d05067210 */ /* 0x080fe20007fde0ff */
[----:B------:R-:W-:Y:S01]  /*1c690*/  @!P3 IMAD.MOV R4, RZ, RZ, -R4 ;  /* 0x000000ffff04b224 */ /* 0x000fe200078e0a04 */
[----:B------:R-:W-:-:S02]  /*1c6a0*/  IADD3 R70, P3, PT, R3, R13, RZ ;  /* 0x0000000d03467210 */ /* 0x000fc40007f7e0ff */
[-C--:B------:R-:W-:Y:S02]  /*1c6b0*/  LEA.HI.X.SX32 R7, R5, R12.reuse, 0x1, P6 ;  /* 0x0000000c05077211 */ /* 0x080fe400030f0eff */
[----:B------:R-:W-:Y:S01]  /*1c6c0*/  LEA.HI.X.SX32 R71, R3, R12, 0x1, P3 ;  /* 0x0000000c03477211 */ /* 0x000fe200018f0eff */
[----:B------:R2:W-:Y:S01]  /*1c6d0*/  STL [R1+0x1164], R6 ;  /* 0x0011640601007387 */ /* 0x0005e20000100800 */
[----:B------:R-:W-:-:S03]  /*1c6e0*/  PRMT R5, RZ, 0x7610, R5 ;  /* 0x00007610ff057816 */ /* 0x000fc60000000005 */
[----:B------:R3:W-:Y:S04]  /*1c6f0*/  STL [R1+0x1160], R7 ;  /* 0x0011600701007387 */ /* 0x0007e80000100800 */
[----:B------:R2:W4:Y:S01]  /*1c700*/  @P0 LDG.E.U8 R16, desc[UR20][R6.64] ;  /* 0x0000001406100981 */ /* 0x000522000c1e1100 */
[----:B------:R-:W-:Y:S01]  /*1c710*/  @!P5 IMAD.IADD R74, R74, 0x1, -R15 ;  /* 0x000000014a4ad824 */ /* 0x000fe200078e0a0f */
[----:B------:R-:W-:Y:S02]  /*1c720*/  ISETP.GT.U32.AND P6, PT, R15, R2, PT ;  /* 0x000000020f00720c */ /* 0x000fe40003fc4070 */
[----:B------:R-:W4:Y:S01]  /*1c730*/  LDL R92, [R1+0x21e0] ;  /* 0x0021e000015c7983 */ /* 0x000f220000100800 */
[----:B--2---:R-:W-:Y:S02]  /*1c740*/  @P0 IMAD.MOV.U32 R6, RZ, RZ, R70 ;  /* 0x000000ffff060224 */ /* 0x004fe400078e0046 */
[----:B---3--:R-:W-:-:S05]  /*1c750*/  @P0 IMAD.MOV.U32 R7, RZ, RZ, R71 ;  /* 0x000000ffff070224 */ /* 0x008fca00078e0047 */
[----:B------:R-:W2:Y:S01]  /*1c760*/  @P0 LDG.E.U8 R5, desc[UR20][R6.64] ;  /* 0x0000001406050981 */ /* 0x000ea2000c1e1100 */
[----:B------:R-:W-:-:S13]  /*1c770*/  ISETP.GT.U32.AND P5, PT, R15, R74, PT ;  /* 0x0000004a0f00720c */ /* 0x000fda0003fa4070 */
[----:B------:R-:W-:Y:S01]  /*1c780*/  @!P5 IMAD.IADD R74, R74, 0x1, -R15 ;  /* 0x000000014a4ad824 */ /* 0x000fe200078e0a0f */
[----:B------:R-:W-:Y:S01]  /*1c790*/  ISETP.GT.U32.AND P5, PT, R15, R75, PT ;  /* 0x0000004b0f00720c */ /* 0x000fe20003fa4070 */
[----:B------:R-:W-:Y:S02]  /*1c7a0*/  STL [R1+0x116c], R70 ;  /* 0x00116c4601007387 */ /* 0x000fe40000100800 */
[----:B------:R-:W-:-:S04]  /*1c7b0*/  IMAD.MOV.U32 R3, RZ, RZ, R74 ;  /* 0x000000ffff037224 */ /* 0x000fc800078e004a */
[----:B------:R-:W-:-:S06]  /*1c7c0*/  @!P4 IMAD.MOV R3, RZ, RZ, -R3 ;  /* 0x000000ffff03c224 */ /* 0x000fcc00078e0a03 */
[--C-:B------:R-:W-:Y:S01]  /*1c7d0*/  @!P5 IMAD.IADD R75, R75, 0x1, -R15.reuse ;  /* 0x000000014b4bd824 */ /* 0x100fe200078e0a0f */
[----:B------:R-:W-:Y:S01]  /*1c7e0*/  ISETP.GE.AND P5, PT, R93, RZ, PT ;  /* 0x000000ff5d00720c */ /* 0x000fe20003fa6270 */
[----:B------:R-:W-:Y:S01]  /*1c7f0*/  @!P6 IMAD.IADD R2, R2, 0x1, -R15 ;  /* 0x000000010202e824 */ /* 0x000fe200078e0a0f */
[----:B------:R-:W-:Y:S01]  /*1c800*/  PRMT R73, RZ, 0x7610, R73 ;  /* 0x00007610ff497816 */ /* 0x000fe20000000049 */
[----:B----4-:R3:W-:Y:S04]  /*1c810*/  STL [R1+0x1bd8], R16 ;  /* 0x001bd81001007387 */ /* 0x0107e80000100800 */
[----:B---3--:R-:W3:Y:S04]  /*1c820*/  LDL.LU R16, [R1+0x154] ;  /* 0x0001540001107983 */ /* 0x008ee80000300800 */
[----:B------:R-:W-:Y:S04]  /*1c830*/  STL [R1+0x1168], R71 ;  /* 0x0011684701007387 */ /* 0x000fe80000100800 */
[----:B------:R-:W4:Y:S04]  /*1c840*/  LDL R93, [R1+0x2194] ;  /* 0x00219400015d7983 */ /* 0x000f280000100800 */
[----:B------:R-:W3:Y:S04]  /*1c850*/  LDL.LU R70, [R1+0x15c] ;  /* 0x00015c0001467983 */ /* 0x000ee80000300800 */
[----:B--2---:R2:W-:Y:S01]  /*1c860*/  STL [R1+0x1bd4], R5 ;  /* 0x001bd40501007387 */ /* 0x0045e20000100800 */
[----:B------:R-:W-:-:S03]  /*1c870*/  ISETP.GT.U32.AND P4, PT, R15, R75, PT ;  /* 0x0000004b0f00720c */ /* 0x000fc60003f84070 */
[----:B------:R-:W3:Y:S01]  /*1c880*/  LDL.LU R72, [R1+0x160] ;  /* 0x0001600001487983 */ /* 0x000ee20000300800 */
[C---:B--2---:R-:W-:Y:S02]  /*1c890*/  SEL R5, R14.reuse, R4, !P1 ;  /* 0x000000040e057207 */ /* 0x044fe40004800000 */
[----:B------:R-:W-:Y:S01]  /*1c8a0*/  SEL R4, R14, R3, !P1 ;  /* 0x000000030e047207 */ /* 0x000fe20004800000 */
[----:B------:R-:W-:Y:S02]  /*1c8b0*/  IMAD.MOV.U32 R3, RZ, RZ, R2 ;  /* 0x000000ffff037224 */ /* 0x000fe400078e0002 */
[----:B------:R-:W-:Y:S01]  /*1c8c0*/  IMAD R5, R5, UR13, RZ ;  /* 0x0000000d05057c24 */ /* 0x000fe2000f8e02ff */
[----:B------:R-:W-:Y:S01]  /*1c8d0*/  PRMT R0, RZ, 0x7610, R0 ;  /* 0x00007610ff007816 */ /* 0x000fe20000000000 */
[----:B-1----:R-:W-:Y:S01]  /*1c8e0*/  IMAD R4, R4, UR5, RZ ;  /* 0x0000000504047c24 */ /* 0x002fe2000f8e02ff */
[----:B------:R-:W-:Y:S01]  /*1c8f0*/  ISETP.GT.U32.AND P3, PT, R15, R77, PT ;  /* 0x0000004d0f00720c */ /* 0x000fe20003f64070 */
[----:B------:R-:W-:Y:S01]  /*1c900*/  @!P5 IMAD.MOV R3, RZ, RZ, -R3 ;  /* 0x000000ffff03d224 */ /* 0x000fe200078e0a03 */
[-C--:B------:R-:W-:Y:S01]  /*1c910*/  IADD3 R71, P6, PT, R5, R13.reuse, RZ ;  /* 0x0000000d05477210 */ /* 0x080fe20007fde0ff */
[----:B------:R-:W-:Y:S01]  /*1c920*/  @!P4 IMAD.IADD R75, R75, 0x1, -R15 ;  /* 0x000000014b4bc824 */ /* 0x000fe200078e0a0f */
[----:B------:R-:W-:Y:S01]  /*1c930*/  IADD3 R2, P5, PT, R4, R13, RZ ;  /* 0x0000000d04027210 */ /* 0x000fe20007fbe0ff */
[----:B------:R-:W1:Y:S01]  /*1c940*/  LDCU UR5, c[0x0][0x3b0] ;  /* 0x00007600ff0577ac */ /* 0x000e620008000800 */
[----:B------:R-:W-:-:S02]  /*1c950*/  LEA.HI.X.SX32 R5, R5, R12, 0x1, P6 ;  /* 0x0000000c05057211 */ /* 0x000fc400030f0eff */
[----:B------:R-:W-:Y:S01]  /*1c960*/  LEA.HI.X.SX32 R74, R4, R12, 0x1, P5 ;  /* 0x0000000c044a7211 */ /* 0x000fe200028f0eff */
[----:B------:R-:W-:Y:S01]  /*1c970*/  @P0 IMAD.MOV.U32 R4, RZ, RZ, R71 ;  /* 0x000000ffff040224 */ /* 0x000fe200078e0047 */
[----:B------:R-:W-:Y:S01]  /*1c980*/  PRMT R7, RZ, 0x7610, R7 ;  /* 0x00007610ff077816 */ /* 0x000fe20000000007 */
[----:B------:R-:W2:Y:S03]  /*1c990*/  LDCU UR13, c[0x0][0x3b0] ;  /* 0x00007600ff0d77ac */ /* 0x000ea60008000800 */
[----:B------:R0:W2:Y:S01]  /*1c9a0*/  @P0 LDG.E.U8 R73, desc[UR20][R4.64] ;  /* 0x0000001404490981 */ /* 0x0000a2000c1e1100 */
[----:B------:R-:W-:-:S03]  /*1c9b0*/  ISETP.GE.AND P4, PT, R92, RZ, PT ;  /* 0x000000ff5c00720c */ /* 0x000fc60003f86270 */
[----:B------:R1:W-:Y:S04]  /*1c9c0*/  STL [R1+0x1174], R71 ;  /* 0x0011744701007387 */ /* 0x0003e80000100800 */
[----:B------:R-:W-:Y:S01]  /*1c9d0*/  STL [R1+0x117c], R2 ;  /* 0x00117c0201007387 */ /* 0x000fe20000100800 */
[----:B0-----:R-:W-:-:S03]  /*1c9e0*/  @P0 IMAD.MOV.U32 R4, RZ, RZ, R2 ;  /* 0x000000ffff040224 */ /* 0x001fc600078e0002 */
        /* <DEDUP_REMOVED lines=11> */
[----:B------:R-:W2:Y:S02]  /*1caa0*/  LDL.LU R2, [R1+0x2a34] ;  /* 0x002a340001027983 */ /* 0x000ea40000300800 */
[----:B------:R-:W-:Y:S01]  /*1cab0*/  IMAD R6, R6, UR6, RZ ;  /* 0x0000000606067c24 */ /* 0x000fe2000f8e02ff */
[----:B----4-:R-:W-:Y:S01]  /*1cac0*/  ISETP.GE.AND P5, PT, R93, RZ, PT ;  /* 0x000000ff5d00720c */ /* 0x010fe20003fa6270 */
[----:B------:R-:W-:Y:S02]  /*1cad0*/  @!P4 IMAD.MOV R3, RZ, RZ, -R3 ;  /* 0x000000ffff03c224 */ /* 0x000fe400078e0a03 */
[----:B------:R-:W-:Y:S01]  /*1cae0*/  @!P3 IMAD.IADD R77, R77, 0x1, -R15 ;  /* 0x000000014d4db824 */ /* 0x000fe200078e0a0f */
[----:B0-----:R-:W-:Y:S01]  /*1caf0*/  IADD3 R5, P4, PT, R6, R13, RZ ;  /* 0x0000000d06057210 */ /* 0x001fe20007f9e0ff */
[----:B------:R-:W0:Y:S01]  /*1cb00*/  LDCU UR6, c[0x0][0x3b0] ;  /* 0x00007600ff0677ac */ /* 0x000e220008000800 */
[----:B------:R-:W-:Y:S02]  /*1cb10*/  SEL R4, R14, R3, !P1 ;  /* 0x000000030e047207 */ /* 0x000fe40004800000 */
[----:B------:R-:W-:Y:S01]  /*1cb20*/  LEA.HI.X.SX32 R75, R6, R12, 0x1, P4 ;  /* 0x0000000c064b7211 */ /* 0x000fe200020f0eff */
[----:B---3--:R1:W-:Y:S02]  /*1cb30*/  STL [R1+0x1bc8], R0 ;  /* 0x001bc80001007387 */ /* 0x0083e40000100800 */
[----:B------:R-:W-:Y:S01]  /*1cb40*/  IMAD R6, R4, UR15, RZ ;  /* 0x0000000f04067c24 */ /* 0x000fe2000f8e02ff */
[C---:B------:R-:W-:Y:S01]  /*1cb50*/  ISETP.GT.U32.AND P3, PT, R15.reuse, R77, PT ;  /* 0x0000004d0f00720c */ /* 0x040fe20003f64070 */
[----:B------:R-:W-:Y:S01]  /*1cb60*/  @P0 IMAD.MOV.U32 R4, RZ, RZ, R5 ;  /* 0x000000ffff040224 */ /* 0x000fe200078e0005 */
[----:B--2---:R-:W-:Y:S01]  /*1cb70*/  PRMT R74, RZ, 0x7610, R74 ;  /* 0x00007610ff4a7816 */ /* 0x004fe2000000004a */
[----:B-1----:R-:W2:Y:S01]  /*1cb80*/  LDL.LU R0, [R1+0x2a30] ;  /* 0x002a300001007983 */ /* 0x002ea20000300800 */
[----:B------:R-:W-:Y:S01]  /*1cb90*/  ISETP.GT.U32.AND P6, PT, R15, R16, PT ;  /* 0x000000100f00720c */ /* 0x000fe20003fc4070 */
[----:B------:R-:W1:Y:S02]  /*1cba0*/  LDCU UR15, c[0x0][0x3b0] ;  /* 0x00007600ff0f77ac */ /* 0x000e640008000800 */
[----:B------:R-:W3:Y:S04]  /*1cbb0*/  LDL.LU R93, [R1+0x168] ;  /* 0x00016800015d7983 */ /* 0x000ee80000300800 */
[----:B------:R4:W-:Y:S02]  /*1cbc0*/  STL [R1+0x1184], R5 ;  /* 0x0011840501007387 */ /* 0x0009e40000100800 */
[----:B----4-:R-:W-:-:S05]  /*1cbd0*/  @P0 IMAD.MOV.U32 R5, RZ, RZ, R75 ;  /* 0x000000ffff050224 */ /* 0x010fca00078e004b */
[----:B------:R4:W2:Y:S01]  /*1cbe0*/  @P0 LDG.E.U8 R74, desc[UR20][R4.64] ;  /* 0x00000014044a0981 */ /* 0x0008a2000c1e1100 */
[----:B------:R-:W-:Y:S01]  /*1cbf0*/  @!P3 IMAD.IADD R77, R77, 0x1, -R15 ;  /* 0x000000014d4db824 */ /* 0x000fe200078e0a0f */
[----:B------:R-:W-:-:S03]  /*1cc00*/  ISETP.GT.U32.AND P3, PT, R15, R70, PT ;  /* 0x000000460f00720c */ /* 0x000fc60003f64070 */
[----:B------:R-:W-:Y:S01]  /*1cc10*/  IMAD.MOV.U32 R3, RZ, RZ, R77 ;  /* 0x000000ffff037224 */ /* 0x000fe200078e004d */
[----:B------:R-:W-:Y:S03]  /*1cc20*/  STL [R1+0x1180], R75 ;  /* 0x0011804b01007387 */ /* 0x000fe60000100800 */
[----:B------:R-:W-:Y:S01]  /*1cc30*/  @!P5 IMAD.MOV R3, RZ, RZ, -R3 ;  /* 0x000000ffff03d224 */ /* 0x000fe200078e0a03 */
[----:B----4-:R-:W-:Y:S01]  /*1cc40*/  IADD3 R5, P5, PT, R6, R13, RZ ;  /* 0x0000000d06057210 */ /* 0x010fe20007fbe0ff */
[----:B------:R-:W-:-:S03]  /*1cc50*/  @!P6 IMAD.IADD R16, R16, 0x1, -R15 ;  /* 0x000000011010e824 */ /* 0x000fc600078e0a0f */
[----:B------:R-:W-:Y:S01]  /*1cc60*/  LEA.HI.X.SX32 R4, R6, R12, 0x1, P5 ;  /* 0x0000000c06047211 */ /* 0x000fe200028f0eff */
[----:B------:R-:W-:Y:S01]  /*1cc70*/  @!P3 IMAD.IADD R70, R70, 0x1, -R15 ;  /* 0x000000014646b824 */ /* 0x000fe200078e0a0f */
[----:B------:R-:W-:Y:S02]  /*1cc80*/  ISETP.GE.AND P3, PT, R92, RZ, PT ;  /* 0x000000ff5c00720c */ /* 0x000fe40003f66270 */
[----:B------:R-:W-:Y:S02]  /*1cc90*/  ISETP.GT.U32.AND P6, PT, R15, R16, PT ;  /* 0x000000100f00720c */ /* 0x000fe40003fc4070 */
[----:B------:R-:W-:Y:S02]  /*1cca0*/  SEL R3, R14, R3, !P1 ;  /* 0x000000030e037207 */ /* 0x000fe40004800000 */
[----:B------:R-:W-:-:S03]  /*1ccb0*/  PRMT R73, RZ, 0x7610, R73 ;  /* 0x00007610ff497816 */ /* 0x000fc60000000049 */
[----:B------:R-:W-:Y:S01]  /*1ccc0*/  IMAD R6, R3, UR5, RZ ;  /* 0x0000000503067c24 */ /* 0x000fe2000f8e02ff */
[----:B--2---:R2:W-:Y:S05]  /*1ccd0*/  STL [R1+0x1bc4], R74 ;  /* 0x001bc44a01007387 */ /* 0x0045ea0000100800 */
[----:B------:R-:W-:Y:S01]  /*1cce0*/  @!P6 IMAD.IADD R16, R16, 0x1, -R15 ;  /* 0x000000011010e824 */ /* 0x000fe200078e0a0f */
[----:B------:R-:W-:Y:S01]  /*1ccf0*/  ISETP.GT.U32.AND P4, PT, R15, R72, PT ;  /* 0x000000480f00720c */ /* 0x000fe20003f84070 */
[----:B------:R-:W4:Y:S01]  /*1cd00*/  LDCU UR5, c[0x0][0x3b0] ;  /* 0x00007600ff0577ac */ /* 0x000f220008000800 */
[----:B--2---:R-:W2:Y:S04]  /*1cd10*/  LDL R74, [R1+0x21c4] ;  /* 0x0021c400014a7983 */ /* 0x004ea80000100800 */
[----:B------:R-:W3:Y:S04]  /*1cd20*/  LDL.LU R75, [R1+0x158] ;  /* 0x00015800014b7983 */ /* 0x000ee80000300800 */
[----:B------:R-:W3:Y:S04]  /*1cd30*/  LDL R92, [R1+0x21dc] ;  /* 0x0021dc00015c7983 */ /* 0x000ee80000100800 */
[----:B------:R0:W-:Y:S04]  /*1cd40*/  STL [R1+0x118c], R5 ;  /* 0x00118c0501007387 */ /* 0x0001e80000100800 */
[----:B------:R-:W3:Y:S01]  /*1cd50*/  LDL.LU R77, [R1+0x164] ;  /* 0x00016400014d7983 */ /* 0x000ee20000300800 */
[----:B0-----:R-:W-:-:S03]  /*1cd60*/  @P0 LOP3.LUT R5, R5, R4, RZ, 0x3c, !PT ;  /* 0x0000000405050212 */ /* 0x001fc600078e3cff */
[----:B------:R0:W-:Y:S02]  /*1cd70*/  STL [R1+0x1188], R4 ;  /* 0x0011880401007387 */ /* 0x0001e40000100800 */
[----:B0-----:R-:W-:-:S04]  /*1cd80*/  @P0 LOP3.LUT R4, R5, R4, RZ, 0x3c, !PT ;  /* 0x0000000405040212 */ /* 0x001fc800078e3cff */
[----:B------:R-:W-:-:S05]  /*1cd90*/  @P0 LOP3.LUT R5, R5, R4, RZ, 0x3c, !PT ;  /* 0x0000000405050212 */ /* 0x000fca00078e3cff */
[----:B------:R0:W3:Y:S02]  /*1cda0*/  @P0 LDG.E.U8 R73, desc[UR20][R4.64] ;  /* 0x0000001404490981 */ /* 0x0000e4000c1e1100 */
        /* <DEDUP_REMOVED lines=12> */
[----:B--2---:R-:W-:Y:S01]  /*1ce70*/  ISETP.GE.AND P6, PT, R74, RZ, PT ;  /* 0x000000ff4a00720c */ /* 0x004fe20003fc6270 */
[----:B------:R-:W2:Y:S01]  /*1ce80*/  LDCU UR6, c[0x0][0x3b0] ;  /* 0x00007600ff0677ac */ /* 0x000ea20008000800 */
[C---:B------:R-:W-:Y:S01]  /*1ce90*/  IADD3 R6, P4, PT, R3.reuse, R13, RZ ;  /* 0x0000000d03067210 */ /* 0x040fe20007f9e0ff */
[----:B------:R0:W-:Y:S03]  /*1cea0*/  STL [R1+0x1190], R5 ;  /* 0x0011900501007387 */ /* 0x0001e60000100800 */
[----:B------:R-:W-:-:S02]  /*1ceb0*/  LEA.HI.X.SX32 R3, R3, R12, 0x1, P4 ;  /* 0x0000000c03037211 */ /* 0x000fc400020f0eff */
[----:B0-----:R-:W-:Y:S01]  /*1cec0*/  PRMT R5, RZ, 0x7610, R5 ;  /* 0x00007610ff057816 */ /* 0x001fe20000000005 */
[----:B---3--:R0:W-:Y:S04]  /*1ced0*/  STL [R1+0x1b90], R73 ;  /* 0x001b904901007387 */ /* 0x0081e80000100800 */
[----:B0-----:R-:W3:Y:S04]  /*1cee0*/  LDL R73, [R1+0x21a8] ;  /* 0x0021a80001497983 */ /* 0x001ee80000100800 */
[----:B------:R-:W3:Y:S04]  /*1cef0*/  LDL.LU R74, [R1+0x16c] ;  /* 0x00016c00014a7983 */ /* 0x000ee80000300800 */
        /* <DEDUP_REMOVED lines=11> */
[----:B------:R-:W3:Y:S02]  /*1cfb0*/  LDL.LU R92, [R1+0x170] ;  /* 0x00017000015c7983 */ /* 0x000ee40000300800 */
[----:B------:R-:W-:Y:S01]  /*1cfc0*/  ISETP.GT.U32.AND P4, PT, R15, R93, PT ;  /* 0x0000005d0f00720c */ /* 0x000fe20003f84070 */
[----:B------:R-:W-:-:S04]  /*1cfd0*/  IMAD.MOV.U32 R4, RZ, RZ, R70 ;  /* 0x000000ffff047224 */ /* 0x000fc800078e0046 */
[----:B------:R-:W-:Y:S01]  /*1cfe0*/  @!P6 IMAD.MOV R4, RZ, RZ, -R4 ;  /* 0x000000ffff04e224 */ /* 0x000fe200078e0a04 */
[----:B------:R-:W-:-:S03]  /*1cff0*/  ISETP.GT.U32.AND P6, PT, R15, R77, PT ;  /* 0x0000004d0f00720c */ /* 0x000fc60003fc4070 */
[----:B------:R-:W-:Y:S01]  /*1d000*/  @!P3 IMAD.MOV R3, RZ, RZ, -R3 ;  /* 0x000000ffff03b224 */ /* 0x000fe200078e0a03 */
[----:B------:R-:W-:Y:S02]  /*1d010*/  ISETP.GE.AND P3, PT, R16, RZ, PT ;  /* 0x000000ff1000720c */ /* 0x000fe40003f66270 */
[C---:B------:R-:W-:Y:S01]  /*1d020*/  SEL R4, R14.reuse, R4, !P1 ;  /* 0x000000040e047207 */ /* 0x040fe20004800000 */
[--C-:B------:R-:W-:Y:S01]  /*1d030*/  @!P4 IMAD.IADD R93, R93, 0x1, -R15.reuse ;  /* 0x000000015d5dc824 */ /* 0x100fe200078e0a0f */
[----:B------:R-:W-:Y:S01]  /*1d040*/  SEL R3, R14, R3, !P1 ;  /* 0x000000030e037207 */ /* 0x000fe20004800000 */
[----:B------:R-:W3:Y:S04]  /*1d050*/  LDL R16, [R1+0x21c0] ;  /* 0x0021c00001107983 */ /* 0x000ee80000100800 */
[----:B--2---:R-:W-:Y:S01]  /*1d060*/  IMAD R3, R3, UR6, RZ ;  /* 0x0000000603037c24 */ /* 0x004fe2000f8e02ff */
[----:B------:R-:W-:Y:S01]  /*1d070*/  PRMT R0, RZ, 0x7610, R0 ;  /* 0x00007610ff007816 */ /* 0x000fe20000000000 */
[----:B------:R-:W-:Y:S01]  /*1d080*/  @!P6 IMAD.IADD R77, R77, 0x1, -R15 ;  /* 0x000000014d4de824 */ /* 0x000fe200078e0a0f */
[----:B------:R-:W-:Y:S01]  /*1d090*/  ISETP.GT.U32.AND P5, PT, R15, R75, PT ;  /* 0x0000004b0f00720c */ /* 0x000fe20003fa4070 */
[----:B------:R-:W0:Y:S01]  /*1d0a0*/  LDCU UR6, c[0x0][0x3b0] ;  /* 0x00007600ff0677ac */ /* 0x000e220008000800 */
[----:B----4-:R2:W-:Y:S02]  /*1d0b0*/  STL [R1+0x1bbc], R5 ;  /* 0x001bbc0501007387 */ /* 0x0105e40000100800 */
[----:B--2---:R-:W-:Y:S01]  /*1d0c0*/  IMAD R5, R4, UR5, RZ ;  /* 0x0000000504057c24 */ /* 0x004fe2000f8e02ff */
[----:B---3--:R-:W-:Y:S01]  /*1d0d0*/  ISETP.GE.AND P4, PT, R73, RZ, PT ;  /* 0x000000ff4900720c */ /* 0x008fe20003f86270 */
        /* <DEDUP_REMOVED lines=10> */
[----:B------:R3:W2:Y:S01]  /*1d180*/  @P0 LDG.E.U8 R0, desc[UR20][R6.64] ;  /* 0x0000001406000981 */ /* 0x0006a2000c1e1100 */
[----:B------:R-:W-:Y:S01]  /*1d190*/  @!P5 IMAD.IADD R75, R75, 0x1, -R15 ;  /* 0x000000014b4bd824 */ /* 0x000fe200078e0a0f */
[----:B------:R-:W-:Y:S02]  /*1d1a0*/  ISETP.GT.U32.AND P6, PT, R15, R77, PT ;  /* 0x0000004d0f00720c */ /* 0x000fe40003fc4070 */
[----:B------:R-:W2:Y:S01]  /*1d1b0*/  LDL R93, [R1+0x21d8] ;  /* 0x0021d800015d7983 */ /* 0x000ea20000100800 */
[----:B---3--:R-:W-:Y:S02]  /*1d1c0*/  @P0 IMAD.MOV.U32 R6, RZ, RZ, R70 ;  /* 0x000000ffff060224 */ /* 0x008fe400078e0046 */
[----:B----4-:R-:W-:-:S05]  /*1d1d0*/  @P0 IMAD.MOV.U32 R7, RZ, RZ, R72 ;  /* 0x000000ffff070224 */ /* 0x010fca00078e0048 */
[----:B------:R-:W3:Y:S01]  /*1d1e0*/  @P0 LDG.E.U8 R5, desc[UR20][R6.64] ;  /* 0x0000001406050981 */ /* 0x000ee2000c1e1100 */
        /* <DEDUP_REMOVED lines=10> */
[----:B--2---:R2:W-:Y:S04]  /*1d290*/  STL [R1+0x1bb8], R0 ;  /* 0x001bb80001007387 */ /* 0x0045e80000100800 */
[----:B--2---:R-:W2:Y:S04]  /*1d2a0*/  LDL.LU R0, [R1+0x17c] ;  /* 0x00017c0001007983 */ /* 0x004ea80000300800 */
[----:B------:R4:W-:Y:S04]  /*1d2b0*/  STL [R1+0x11a8], R72 ;  /* 0x0011a84801007387 */ /* 0x0009e80000100800 */
[----:B------:R-:W2:Y:S04]  /*1d2c0*/  LDL R16, [R1+0x21f0] ;  /* 0x0021f00001107983 */ /* 0x000ea80000100800 */
[----:B----4-:R-:W4:Y:S04]  /*1d2d0*/  LDL.LU R72, [R1+0x174] ;  /* 0x0001740001487983 */ /* 0x010f280000300800 */
[----:B---3--:R3:W-:Y:S01]  /*1d2e0*/  STL [R1+0x1bb4], R5 ;  /* 0x001bb40501007387 */ /* 0x0087e20000100800 */
[----:B------:R-:W-:-:S03]  /*1d2f0*/  ISETP.GT.U32.AND P4, PT, R15, R74, PT ;  /* 0x0000004a0f00720c */ /* 0x000fc60003f84070 */
[----:B------:R-:W2:Y:S01]  /*1d300*/  LDL.LU R75, [R1+0x178] ;  /* 0x00017800014b7983 */ /* 0x000ea20000300800 */
[C---:B---3--:R-:W-:Y:S02]  /*1d310*/  SEL R5, R14.reuse, R4, !P1 ;  /* 0x000000040e057207 */ /* 0x048fe40004800000 */
[----:B------:R-:W-:Y:S01]  /*1d320*/  SEL R4, R14, R3, !P1 ;  /* 0x000000030e047207 */ /* 0x000fe20004800000 */
[----:B------:R-:W-:Y:S02]  /*1d330*/  IMAD.MOV.U32 R3, RZ, RZ, R77 ;  /* 0x000000ffff037224 */ /* 0x000fe400078e004d */
[----:B------:R-:W-:Y:S01]  /*1d340*/  IMAD R5, R5, UR13, RZ ;  /* 0x0000000d05057c24 */ /* 0x000fe2000f8e02ff */
[----:B------:R-:W-:Y:S01]  /*1d350*/  PRMT R2, RZ, 0x7610, R2 ;  /* 0x00007610ff027816 */ /* 0x000fe20000000002 */
[----:B------:R-:W-:Y:S01]  /*1d360*/  IMAD R4, R4, UR5, RZ ;  /* 0x0000000504047c24 */ /* 0x000fe2000f8e02ff */
[----:B------:R-:W-:Y:S01]  /*1d370*/  ISETP.GT.U32.AND P3, PT, R15, R92, PT ;  /* 0x0000005c0f00720c */ /* 0x000fe20003f64070 */
[----:B------:R-:W-:Y:S01]  /*1d380*/  @!P5 IMAD.MOV R3, RZ, RZ, -R3 ;  /* 0x000000ffff03d224 */ /* 0x000fe200078e0a03 */
[CC--:B------:R-:W-:Y:S01]  /*1d390*/  IADD3 R70, P6, PT, R5.reuse, R13.reuse, RZ ;  /* 0x0000000d05467210 */ /* 0x0c0fe20007fde0ff */
[----:B------:R-:W-:Y:S01]  /*1d3a0*/  @!P4 IMAD.IADD R74, R74, 0x1, -R15 ;  /* 0x000000014a4ac824 */ /* 0x000fe200078e0a0f */
[----:B------:R-:W-:Y:S01]  /*1d3b0*/  IADD3 R77, P5, PT, R4, R13, RZ ;  /* 0x0000000d044d7210 */ /* 0x000fe20007fbe0ff */
[----:B------:R-:W3:Y:S01]  /*1d3c0*/  LDCU UR5, c[0x0][0x3b0] ;  /* 0x00007600ff0577ac */ /* 0x000ee20008000800 */
[----:B------:R-:W-:-:S02]  /*1d3d0*/  LEA.HI.X.SX32 R5, R5, R12, 0x1, P6 ;  /* 0x0000000c05057211 */ /* 0x000fc400030f0eff */
[----:B------:R-:W-:Y:S01]  /*1d3e0*/  LEA.HI.X.SX32 R73, R4, R12, 0x1, P5 ;  /* 0x0000000c04497211 */ /* 0x000fe200028f0eff */
[----:B------:R-:W-:Y:S01]  /*1d3f0*/  @P0 IMAD.MOV.U32 R4, RZ, RZ, R70 ;  /* 0x000000ffff040224 */ /* 0x000fe200078e0046 */
[----:B------:R-:W-:Y:S01]  /*1d400*/  PRMT R7, RZ, 0x7610, R7 ;  /* 0x00007610ff077816 */ /* 0x000fe20000000007 */
[----:B------:R-:W0:Y:S03]  /*1d410*/  LDCU UR13, c[0x0][0x3b0] ;  /* 0x00007600ff0d77ac */ /* 0x000e260008000800 */
[----:B------:R1:W2:Y:S01]  /*1d420*/  @P0 LDG.E.U8 R71, desc[UR20][R4.64] ;  /* 0x0000001404470981 */ /* 0x0002a2000c1e1100 */
[----:B------:R-:W-:-:S03]  /*1d430*/  ISETP.GE.AND P4, PT, R93, RZ, PT ;  /* 0x000000ff5d00720c */ /* 0x000fc60003f86270 */
[----:B------:R0:W-:Y:S04]  /*1d440*/  STL [R1+0x11b4], R70 ;  /* 0x0011b44601007387 */ /* 0x0001e80000100800 */
[----:B------:R-:W-:Y:S01]  /*1d450*/  STL [R1+0x11bc], R77 ;  /* 0x0011bc4d01007387 */ /* 0x000fe20000100800 */
[----:B-1----:R-:W-:-:S03]  /*1d460*/  @P0 IMAD.MOV.U32 R4, RZ, RZ, R77 ;  /* 0x000000ffff040224 */ /* 0x002fc600078e004d */
[----:B------:R-:W3:Y:S04]  /*1d470*/  LDL R93, [R1+0x2208] ;  /* 0x00220800015d7983 */ /* 0x000ee80000100800 */
[----:B------:R1:W-:Y:S04]  /*1d480*/  STL [R1+0x11b0], R5 ;  /* 0x0011b00501007387 */ /* 0x0003e80000100800 */
[----:B0-----:R-:W3:Y:S01]  /*1d490*/  LDL.LU R70, [R1+0x2a2c] ;  /* 0x002a2c0001467983 */ /* 0x001ee20000300800 */
[----:B-1----:R-:W-:-:S03]  /*1d4a0*/  @P0 IMAD.MOV.U32 R5, RZ, RZ, R73 ;  /* 0x000000ffff050224 */ /* 0x002fc600078e0049 */
        /* <DEDUP_REMOVED lines=26> */
[----:B0-----:R-:W-:-:S05]  /*1d650*/  @P0 IMAD.MOV.U32 R5, RZ, RZ, R74 ;  /* 0x000000ffff050224 */ /* 0x001fca00078e004a */
[----:B------:R0:W3:Y:S01]  /*1d660*/  @P0 LDG.E.U8 R73, desc[UR20][R4.64] ;  /* 0x0000001404490981 */ /* 0x0000e2000c1e1100 */
[----:B------:R-:W-:Y:S01]  /*1d670*/  @!P3 IMAD.IADD R92, R92, 0x1, -R15 ;  /* 0x000000015c5cb824 */ /* 0x000fe200078e0a0f */
[----:B----4-:R-:W-:-:S03]  /*1d680*/  ISETP.GT.U32.AND P3, PT, R15, R72, PT ;  /* 0x000000480f00720c */ /* 0x010fc60003f64070 */
[----:B------:R-:W-:Y:S01]  /*1d690*/  IMAD.MOV.U32 R3, RZ, RZ, R92 ;  /* 0x000000ffff037224 */ /* 0x000fe200078e005c */
[----:B------:R4:W-:Y:S03]  /*1d6a0*/  STL [R1+0x11c0], R74 ;  /* 0x0011c04a01007387 */ /* 0x0009e60000100800 */
[----:B------:R-:W-:Y:S01]  /*1d6b0*/  @!P5 IMAD.MOV R3, RZ, RZ, -R3 ;  /* 0x000000ffff03d224 */ /* 0x000fe200078e0a03 */
[----:B0-----:R-:W-:Y:S01]  /*1d6c0*/  IADD3 R5, P5, PT, R6, R13, RZ ;  /* 0x0000000d06057210 */ /* 0x001fe20007fbe0ff */
[--C-:B------:R-:W-:Y:S01]  /*1d6d0*/  @!P6 IMAD.IADD R0, R0, 0x1, -R15.reuse ;  /* 0x000000010000e824 */ /* 0x100fe200078e0a0f */
[----:B------:R-:W3:Y:S02]  /*1d6e0*/  LDL R92, [R1+0x21bc] ;  /* 0x0021bc00015c7983 */ /* 0x000ee40000100800 */
[----:B------:R-:W-:Y:S02]  /*1d6f0*/  LEA.HI.X.SX32 R4, R6, R12, 0x1, P5 ;  /* 0x0000000c06047211 */ /* 0x000fe400028f0eff */
[----:B----4-:R-:W4:Y:S01]  /*1d700*/  LDL.LU R74, [R1+0x184] ;  /* 0x00018400014a7983 */ /* 0x010f220000300800 */
[----:B------:R-:W-:Y:S01]  /*1d710*/  ISETP.GT.U32.AND P6, PT, R15, R0, PT ;  /* 0x000000000f00720c */ /* 0x000fe20003fc4070 */
[----:B------:R-:W-:Y:S01]  /*1d720*/  @!P3 IMAD.IADD R72, R72, 0x1, -R15 ;  /* 0x000000014848b824 */ /* 0x000fe200078e0a0f */
[----:B------:R-:W-:-:S02]  /*1d730*/  ISETP.GE.AND P3, PT, R93, RZ, PT ;  /* 0x000000ff5d00720c */ /* 0x000fc40003f66270 */
[----:B------:R-:W-:-:S05]  /*1d740*/  SEL R3, R14, R3, !P1 ;  /* 0x000000030e037207 */ /* 0x000fca0004800000 */
[----:B------:R-:W-:-:S04]  /*1d750*/  IMAD R6, R3, UR5, RZ ;  /* 0x0000000503067c24 */ /* 0x000fc8000f8e02ff */
[----:B------:R-:W-:Y:S01]  /*1d760*/  @!P6 IMAD.IADD R0, R0, 0x1, -R15 ;  /* 0x000000010000e824 */ /* 0x000fe200078e0a0f */
[----:B--2---:R-:W-:Y:S01]  /*1d770*/  PRMT R2, RZ, 0x7610, R2 ;  /* 0x00007610ff027816 */ /* 0x004fe20000000002 */
[----:B---3--:R0:W-:Y:S01]  /*1d780*/  STL [R1+0x1ba4], R73 ;  /* 0x001ba44901007387 */ /* 0x0081e20000100800 */
[----:B------:R-:W-:Y:S01]  /*1d790*/  ISETP.GT.U32.AND P4, PT, R15, R75, PT ;  /* 0x0000004b0f00720c */ /* 0x000fe20003f84070 */
[----:B------:R-:W2:Y:S02]  /*1d7a0*/  LDCU UR5, c[0x0][0x3b0] ;  /* 0x00007600ff0577ac */ /* 0x000ea40008000800 */
[----:B0-----:R-:W3:Y:S04]  /*1d7b0*/  LDL R73, [R1+0x21d4] ;  /* 0x0021d40001497983 */ /* 0x001ee80000100800 */
        /* <DEDUP_REMOVED lines=9> */
[----:B------:R0:W2:Y:S01]  /*1d850*/  @P0 LDG.E.U8 R2, desc[UR20][R4.64] ;  /* 0x0000001404020981 */ /* 0x0000a2000c1e1100 */
        /* <DEDUP_REMOVED lines=9> */
[----:B------:R-:W-:Y:S01]  /*1d8f0*/  ISETP.GE.AND P6, PT, R92, RZ, PT ;  /* 0x000000ff5c00720c */ /* 0x000fe20003fc6270 */
[----:B------:R-:W1:Y:S01]  /*1d900*/  LDCU UR6, c[0x0][0x3b0] ;  /* 0x00007600ff0677ac */ /* 0x000e620008000800 */
[C---:B------:R-:W-:Y:S01]  /*1d910*/  IADD3 R6, P4, PT, R3.reuse, R13, RZ ;  /* 0x0000000d03067210 */ /* 0x040fe20007f9e0ff */
[----:B------:R0:W-:Y:S03]  /*1d920*/  STL [R1+0x11d0], R5 ;  /* 0x0011d00501007387 */ /* 0x0001e60000100800 */
[----:B------:R-:W-:Y:S01]  /*1d930*/  LEA.HI.X.SX32 R3, R3, R12, 0x1, P4 ;  /* 0x0000000c03037211 */ /* 0x000fe200020f0eff */
[----:B------:R-:W3:Y:S01]  /*1d940*/  LDL R92, [R1+0x2204] ;  /* 0x00220400015c7983 */ /* 0x000ee20000100800 */
[----:B0-----:R-:W-:-:S03]  /*1d950*/  PRMT R5, RZ, 0x7610, R5 ;  /* 0x00007610ff057816 */ /* 0x001fc60000000005 */
[----:B--2---:R0:W-:Y:S04]  /*1d960*/  STL [R1+0x1ba0], R2 ;  /* 0x001ba00201007387 */ /* 0x0041e80000100800 */
[----:B0-----:R-:W2:Y:S04]  /*1d970*/  LDL.LU R2, [R1+0x188] ;  /* 0x0001880001027983 */ /* 0x001ea80000300800 */
[----:B------:R-:W-:Y:S04]  /*1d980*/  STL [R1+0x11dc], R6 ;  /* 0x0011dc0601007387 */ /* 0x000fe80000100800 */
[----:B------:R0:W-:Y:S02]  /*1d990*/  STL [R1+0x1b70], R7 ;  /* 0x001b700701007387 */ /* 0x0001e40000100800 */
[----:B0-----:R-:W-:-:S05]  /*1d9a0*/  @P0 IMAD.MOV.U32 R7, RZ, RZ, R3 ;  /* 0x000000ffff070224 */ /* 0x001fca00078e0003 */
[----:B------:R-:W2:Y:S01]  /*1d9b0*/  @P0 LDG.E.U8 R5, desc[UR20][R6.64] ;  /* 0x0000001406050981 */ /* 0x000ea2000c1e1100 */
[C---:B------:R-:W-:Y:S02]  /*1d9c0*/  ISETP.GT.U32.AND P5, PT, R15.reuse, R72, PT ;  /* 0x000000480f00720c */ /* 0x040fe40003fa4070 */
[----:B------:R-:W-:Y:S01]  /*1d9d0*/  ISETP.GT.U32.AND P3, PT, R15, R16, PT ;  /* 0x000000100f00720c */ /* 0x000fe20003f64070 */
[----:B------:R0:W-:Y:S10]  /*1d9e0*/  STL [R1+0x11d8], R3 ;  /* 0x0011d80301007387 */ /* 0x0001f40000100800 */
[----:B------:R-:W-:-:S02]  /*1d9f0*/  @!P5 IMAD.IADD R72, R72, 0x1, -R15 ;  /* 0x000000014848d824 */ /* 0x000fc400078e0a0f */
[----:B------:R-:W-:Y:S01]  /*1da00*/  @!P3 IMAD.IADD R16, R16, 0x1, -R15 ;  /* 0x000000011010b824 */ /* 0x000fe200078e0a0f */
[----:B---3--:R-:W-:Y:S01]  /*1da10*/  ISETP.GE.AND P3, PT, R73, RZ, PT ;  /* 0x000000ff4900720c */ /* 0x008fe20003f66270 */
[----:B------:R-:W-:Y:S01]  /*1da20*/  IMAD.MOV.U32 R4, RZ, RZ, R72 ;  /* 0x000000ffff047224 */ /* 0x000fe200078e0048 */
[----:B------:R-:W3:Y:S01]  /*1da30*/  LDL.LU R73, [R1+0x190] ;  /* 0x0001900001497983 */ /* 0x000ee20000300800 */
[----:B0-----:R-:W-:Y:S02]  /*1da40*/  IMAD.MOV.U32 R3, RZ, RZ, R75 ;  /* 0x000000ffff037224 */ /* 0x001fe400078e004b */
[----:B------:R-:W-:Y:S01]  /*1da50*/  @!P6 IMAD.MOV R4, RZ, RZ, -R4 ;  /* 0x000000ffff04e224 */ /* 0x000fe200078e0a04 */
[----:B------:R-:W-:-:S04]  /*1da60*/  ISETP.GT.U32.AND P6, PT, R15, R93, PT ;  /* 0x0000005d0f00720c */ /* 0x000fc80003fc4070 */
[----:B------:R-:W-:-:S03]  /*1da70*/  SEL R4, R14, R4, !P1 ;  /* 0x000000040e047207 */ /* 0x000fc60004800000 */
[----:B------:R-:W-:Y:S01]  /*1da80*/  @!P3 IMAD.MOV R3, RZ, RZ, -R3 ;  /* 0x000000ffff03b224 */ /* 0x000fe200078e0a03 */
[----:B------:R-:W-:Y:S02]  /*1da90*/  ISETP.GE.AND P3, PT, R0, RZ, PT ;  /* 0x000000ff0000720c */ /* 0x000fe40003f66270 */
[----:B------:R-:W3:Y:S03]  /*1daa0*/  LDL R0, [R1+0x2218] ;  /* 0x0022180001007983 */ /* 0x000ee60000100800 */
[----:B------:R-:W-:Y:S01]  /*1dab0*/  @!P6 IMAD.IADD R93, R93, 0x1, -R15 ;  /* 0x000000015d5de824 */ /* 0x000fe200078e0a0f */
[----:B------:R-:W-:Y:S01]  /*1dac0*/  PRMT R70, RZ, 0x7610, R70 ;  /* 0x00007610ff467816 */ /* 0x000fe20000000046 */
[----:B--2---:R0:W-:Y:S02]  /*1dad0*/  STL [R1+0x1b9c], R5 ;  /* 0x001b9c0501007387 */ /* 0x0041e40000100800 */
[----:B0-----:R-:W-:Y:S01]  /*1dae0*/  IMAD R5, R4, UR5, RZ ;  /* 0x0000000504057c24 */ /* 0x001fe2000f8e02ff */
[----:B------:R-:W-:Y:S01]  /*1daf0*/  ISETP.GT.U32.AND P4, PT, R15, R16, PT ;  /* 0x000000100f00720c */ /* 0x000fe20003f84070 */
[----:B------:R-:W0:Y:S03]  /*1db00*/  LDCU UR5, c[0x0][0x3b0] ;  /* 0x00007600ff0577ac */ /* 0x000e260008000800 */
[----:B------:R-:W-:-:S04]  /*1db10*/  IADD3 R6, P6, PT, R5, R13, RZ ;  /* 0x0000000d05067210 */ /* 0x000fc80007fde0ff */
[----:B------:R-:W-:-:S05]  /*1db20*/  LEA.HI.X.SX32 R7, R5, R12, 0x1, P6 ;  /* 0x0000000c05077211 */ /* 0x000fca00030f0eff */
[----:B------:R2:W3:Y:S01]  /*1db30*/  @P0 LDG.E.U8 R70, desc[UR20][R6.64] ;  /* 0x0000001406460981 */ /* 0x0004e2000c1e1100 */
[----:B------:R-:W-:Y:S01]  /*1db40*/  SEL R3, R14, R3, !P1 ;  /* 0x000000030e037207 */ /* 0x000fe20004800000 */
[----:B------:R-:W-:-:S04]  /*1db50*/  @!P4 IMAD.IADD R16, R16, 0x1, -R15 ;  /* 0x000000011010c824 */ /* 0x000fc800078e0a0f */
[----:B------:R-:W-:Y:S02]  /*1db60*/  IMAD.MOV.U32 R4, RZ, RZ, R16 ;  /* 0x000000ffff047224 */ /* 0x000fe400078e0010 */
[----:B-1----:R-:W-:Y:S01]  /*1db70*/  IMAD R3, R3, UR6, RZ ;  /* 0x0000000603037c24 */ /* 0x002fe2000f8e02ff */
[----:B------:R2:W-:Y:S01]  /*1db80*/  STL [R1+0x11e4], R6 ;  /* 0x0011e40601007387 */ /* 0x0005e20000100800 */
[----:B------:R-:W-:Y:S01]  /*1db90*/  @!P3 IMAD.MOV R4, RZ, RZ, -R4 ;  /* 0x000000ffff04b224 */ /* 0x000fe200078e0a04 */
[----:B------:R-:W-:Y:S01]  /*1dba0*/  ISETP.GE.AND P4, PT, R92, RZ, PT ;  /* 0x000000ff5c00720c */ /* 0x000fe20003f86270 */
[----:B------:R-:W1:Y:S01]  /*1dbb0*/  LDCU UR6, c[0x0][0x3b0] ;  /* 0x00007600ff0677ac */ /* 0x000e620008000800 */
[----:B------:R-:W-:Y:S01]  /*1dbc0*/  IADD3 R16, P3, PT, R3, R13, RZ ;  /* 0x0000000d03107210 */ /* 0x000fe20007f7e0ff */
[----:B------:R-:W-:Y:S04]  /*1dbd0*/  STL [R1+0x11e0], R7 ;  /* 0x0011e00701007387 */ /* 0x000fe80000100800 */
[----:B------:R-:W3:Y:S04]  /*1dbe0*/  LDL R75, [R1+0x21d0] ;  /* 0x0021d000014b7983 */ /* 0x000ee80000100800 */
[----:B------:R-:W-:Y:S04]  /*1dbf0*/  STL [R1+0x11ec], R16 ;  /* 0x0011ec1001007387 */ /* 0x000fe80000100800 */
[----:B------:R-:W3:Y:S01]  /*1dc00*/  LDL.LU R92, [R1+0x194] ;  /* 0x00019400015c7983 */ /* 0x000ee20000300800 */
[----:B------:R-:W-:Y:S01]  /*1dc10*/  PRMT R5, RZ, 0x7610, R5 ;  /* 0x00007610ff057816 */ /* 0x000fe20000000005 */
[----:B--2---:R-:W-:Y:S01]  /*1dc20*/  @P0 IMAD.MOV.U32 R6, RZ, RZ, R16 ;  /* 0x000000ffff060224 */ /* 0x004fe200078e0010 */
[----:B----4-:R-:W-:Y:S01]  /*1dc30*/  ISETP.GT.U32.AND P5, PT, R15, R74, PT ;  /* 0x0000004a0f00720c */ /* 0x010fe20003fa4070 */
[----:B---3--:R2:W-:Y:S02]  /*1dc40*/  STL [R1+0x1b98], R70 ;  /* 0x001b984601007387 */ /* 0x0085e40000100800 */
[----:B--2---:R-:W-:-:S05]  /*1dc50*/  LEA.HI.X.SX32 R70, R3, R12, 0x1, P3 ;  /* 0x0000000c03467211 */ /* 0x004fca00018f0eff */
[----:B------:R-:W-:-:S05]  /*1dc60*/  @P0 IMAD.MOV.U32 R7, RZ, RZ, R70 ;  /* 0x000000ffff070224 */ /* 0x000fca00078e0046 */
[----:B------:R-:W2:Y:S01]  /*1dc70*/  @P0 LDG.E.U8 R5, desc[UR20][R6.64] ;  /* 0x0000001406050981 */ /* 0x000ea2000c1e1100 */
[----:B------:R-:W-:-:S05]  /*1dc80*/  @!P5 IMAD.IADD R74, R74, 0x1, -R15 ;  /* 0x000000014a4ad824 */ /* 0x000fca00078e0a0f */
[C---:B------:R-:W-:Y:S02]  /*1dc90*/  ISETP.GT.U32.AND P5, PT, R15.reuse, R74, PT ;  /* 0x0000004a0f00720c */ /* 0x040fe40003fa4070 */
[----:B------:R-:W-:-:S11]  /*1dca0*/  ISETP.GT.U32.AND P6, PT, R15, R93, PT ;  /* 0x0000005d0f00720c */ /* 0x000fd60003fc4070 */
[----:B------:R-:W-:Y:S01]  /*1dcb0*/  @!P5 IMAD.IADD R74, R74, 0x1, -R15 ;  /* 0x000000014a4ad824 */ /* 0x000fe200078e0a0f */
[----:B------:R-:W-:-:S03]  /*1dcc0*/  ISETP.GT.U32.AND P5, PT, R15, R2, PT ;  /* 0x000000020f00720c */ /* 0x000fc60003fa4070 */
[----:B------:R-:W-:Y:S01]  /*1dcd0*/  IMAD.MOV.U32 R3, RZ, RZ, R74 ;  /* 0x000000ffff037224 */ /* 0x000fe200078e004a */
[----:B------:R-:W-:Y:S03]  /*1dce0*/  STL [R1+0x11e8], R70 ;  /* 0x0011e84601007387 */ /* 0x000fe60000100800 */
[----:B------:R-:W-:-:S06]  /*1dcf0*/  @!P4 IMAD.MOV R3, RZ, RZ, -R3 ;  /* 0x000000ffff03c224 */ /* 0x000fcc00078e0a03 */
[--C-:B------:R-:W-:Y:S01]  /*1dd00*/  @!P5 IMAD.IADD R2, R2, 0x1, -R15.reuse ;  /* 0x000000010202d824 */ /* 0x100fe200078e0a0f */
[----:B------:R-:W-:Y:S02]  /*1dd10*/  ISETP.GE.AND P5, PT, R0, RZ, PT ;  /* 0x000000ff0000720c */ /* 0x000fe40003fa6270 */
[----:B------:R-:W3:Y:S04]  /*1dd20*/  LDL R0, [R1+0x21e8] ;  /* 0x0021e80001007983 */ /* 0x000ee80000100800 */
[----:B------:R-:W4:Y:S01]  /*1dd30*/  LDL.LU R74, [R1+0x198] ;  /* 0x00019800014a7983 */ /* 0x000f220000300800 */
[----:B------:R-:W-:Y:S01]  /*1dd40*/  @!P6 IMAD.IADD R93, R93, 0x1, -R15 ;  /* 0x000000015d5de824 */ /* 0x000fe200078e0a0f */
[----:B------:R-:W-:Y:S02]  /*1dd50*/  PRMT R71, RZ, 0x7610, R71 ;  /* 0x00007610ff477816 */ /* 0x000fe40000000047 */
        /* <DEDUP_REMOVED lines=8> */
[----:B0-----:R-:W-:Y:S01]  /*1dde0*/  IMAD R4, R4, UR5, RZ ;  /* 0x0000000504047c24 */ /* 0x001fe2000f8e02ff */
[----:B------:R-:W-:Y:S01]  /*1ddf0*/  ISETP.GT.U32.AND P3, PT, R15, R73, PT ;  /* 0x000000490f00720c */ /* 0x000fe20003f64070 */
[----:B------:R-:W-:Y:S01]  /*1de00*/  @!P5 IMAD.MOV R3, RZ, RZ, -R3 ;  /* 0x000000ffff03d224 */ /* 0x000fe200078e0a03 */
[CC--:B------:R-:W-:Y:S01]  /*1de10*/  IADD3 R70, P6, PT, R5.reuse, R13.reuse, RZ ;  /* 0x0000000d05467210 */ /* 0x0c0fe20007fde0ff */
        /* <DEDUP_REMOVED lines=18> */
[----:B------:R0:W4:Y:S04]  /*1df40*/  @P0 LDG.E.U8 R77, desc[UR20][R4.64] ;  /* 0x00000014044d0981 */ /* 0x000128000c1e1100 */
[----:B--2---:R1:W-:Y:S04]  /*1df50*/  STL [R1+0x1b8c], R71 ;  /* 0x001b8c4701007387 */ /* 0x0043e80000100800 */
[----:B-1----:R-:W2:Y:S04]  /*1df60*/  LDL.LU R71, [R1+0x2a14] ;  /* 0x002a140001477983 */ /* 0x002ea80000300800 */
[----:B------:R-:W2:Y:S04]  /*1df70*/  LDL.LU R72, [R1+0x2a10] ;  /* 0x002a100001487983 */ /* 0x000ea80000300800 */
[----:B------:R-:W2:Y:S01]  /*1df80*/  LDL.LU R93, [R1+0x2a0c] ;  /* 0x002a0c00015d7983 */ /* 0x000ea20000300800 */
[----:B------:R-:W-:Y:S01]  /*1df90*/  SEL R6, R14, R3, !P1 ;  /* 0x000000030e067207 */ /* 0x000fe20004800000 */
[----:B------:R-:W-:-:S04]  /*1dfa0*/  IMAD.MOV.U32 R3, RZ, RZ, R2 ;  /* 0x000000ffff037224 */ /* 0x000fc800078e0002 */
[----:B------:R-:W-:Y:S02]  /*1dfb0*/  IMAD R6, R6, UR6, RZ ;  /* 0x0000000606067c24 */ /* 0x000fe4000f8e02ff */
[----:B------:R-:W-:Y:S01]  /*1dfc0*/  @!P3 IMAD.IADD R73, R73, 0x1, -R15 ;  /* 0x000000014949b824 */ /* 0x000fe200078e0a0f */
[----:B---3--:R-:W-:Y:S01]  /*1dfd0*/  ISETP.GE.AND P5, PT, R0, RZ, PT ;  /* 0x000000ff0000720c */ /* 0x008fe20003fa6270 */
[----:B------:R-:W-:Y:S01]  /*1dfe0*/  @!P4 IMAD.MOV R3, RZ, RZ, -R3 ;  /* 0x000000ffff03c224 */ /* 0x000fe200078e0a03 */
[----:B0-----:R-:W-:Y:S01]  /*1dff0*/  IADD3 R5, P4, PT, R6, R13, RZ ;  /* 0x0000000d06057210 */ /* 0x001fe20007f9e0ff */
[----:B------:R-:W0:Y:S03]  /*1e000*/  LDCU UR6, c[0x0][0x3b0] ;  /* 0x00007600ff0677ac */ /* 0x000e260008000800 */
[----:B------:R-:W-:Y:S01]  /*1e010*/  SEL R4, R14, R3, !P1 ;  /* 0x000000030e047207 */ /* 0x000fe20004800000 */
[----:B----4-:R1:W-:Y:S01]  /*1e020*/  STL [R1+0x1b88], R77 ;  /* 0x001b884d01007387 */ /* 0x0103e20000100800 */
[----:B------:R-:W-:-:S02]  /*1e030*/  LEA.HI.X.SX32 R0, R6, R12, 0x1, P4 ;  /* 0x0000000c06007211 */ /* 0x000fc400020f0eff */
[----:B------:R-:W-:Y:S01]  /*1e040*/  ISETP.GT.U32.AND P3, PT, R15, R73, PT ;  /* 0x000000490f00720c */ /* 0x000fe20003f64070 */
[----:B------:R-:W-:Y:S01]  /*1e050*/  IMAD R6, R4, UR15, RZ ;  /* 0x0000000f04067c24 */ /* 0x000fe2000f8e02ff */
[----:B-1----:R-:W3:Y:S01]  /*1e060*/  LDL R77, [R1+0x2214] ;  /* 0x00221400014d7983 */ /* 0x002ee20000100800 */
[----:B------:R-:W-:Y:S01]  /*1e070*/  @P0 IMAD.MOV.U32 R4, RZ, RZ, R5 ;  /* 0x000000ffff040224 */ /* 0x000fe200078e0005 */
[----:B--2---:R-:W-:Y:S02]  /*1e080*/  PRMT R93, RZ, 0x7610, R93 ;  /* 0x00007610ff5d7816 */ /* 0x004fe4000000005d */
[----:B------:R-:W2:Y:S07]  /*1e090*/  LDL.LU R2, [R1+0x19c] ;  /* 0x00019c0001027983 */ /* 0x000eae0000300800 */
[----:B------:R-:W-:Y:S01]  /*1e0a0*/  @!P3 IMAD.IADD R73, R73, 0x1, -R15 ;  /* 0x000000014949b824 */ /* 0x000fe200078e0a0f */
[----:B------:R-:W-:Y:S01]  /*1e0b0*/  ISETP.GT.U32.AND P6, PT, R15, R92, PT ;  /* 0x0000005c0f00720c */ /* 0x000fe20003fc4070 */
[----:B------:R-:W1:Y:S01]  /*1e0c0*/  LDCU UR15, c[0x0][0x3b0] ;  /* 0x00007600ff0f77ac */ /* 0x000e620008000800 */
[----:B------:R4:W-:Y:S02]  /*1e0d0*/  STL [R1+0x1204], R5 ;  /* 0x0012040501007387 */ /* 0x0009e40000100800 */
[----:B----4-:R-:W-:-:S05]  /*1e0e0*/  @P0 IMAD.MOV.U32 R5, RZ, RZ, R0 ;  /* 0x000000ffff050224 */ /* 0x010fca00078e0000 */
[----:B------:R4:W2:Y:S01]  /*1e0f0*/  @P0 LDG.E.U8 R93, desc[UR20][R4.64] ;  /* 0x00000014045d0981 */ /* 0x0008a2000c1e1100 */
[----:B------:R-:W-:-:S03]  /*1e100*/  IMAD.MOV.U32 R3, RZ, RZ, R73 ;  /* 0x000000ffff037224 */ /* 0x000fc600078e0049 */
[----:B------:R-:W3:Y:S01]  /*1e110*/  LDL.LU R73, [R1+0x2a08] ;  /* 0x002a080001497983 */ /* 0x000ee20000300800 */
[----:B------:R-:W-:Y:S01]  /*1e120*/  ISETP.GT.U32.AND P3, PT, R15, R74, PT ;  /* 0x0000004a0f00720c */ /* 0x000fe20003f64070 */
[----:B------:R-:W-:Y:S02]  /*1e130*/  @!P5 IMAD.MOV R3, RZ, RZ, -R3 ;  /* 0x000000ffff03d224 */ /* 0x000fe400078e0a03 */
[----:B------:R0:W-:Y:S01]  /*1e140*/  STL [R1+0x1200], R0 ;  /* 0x0012000001007387 */ /* 0x0001e20000100800 */
[----:B----4-:R-:W-:-:S04]  /*1e150*/  IADD3 R5, P5, PT, R6, R13, RZ ;  /* 0x0000000d06057210 */ /* 0x010fc80007fbe0ff */
[----:B------:R-:W-:Y:S01]  /*1e160*/  LEA.HI.X.SX32 R4, R6, R12, 0x1, P5 ;  /* 0x0000000c06047211 */ /* 0x000fe200028f0eff */
[----:B0-----:R-:W4:Y:S04]  /*1e170*/  LDL.LU R0, [R1+0x2a04] ;  /* 0x002a040001007983 */ /* 0x001f280000300800 */
[----:B------:R-:W-:Y:S01]  /*1e180*/  @!P3 IMAD.IADD R74, R74, 0x1, -R15 ;  /* 0x000000014a4ab824 */ /* 0x000fe200078e0a0f */
[----:B------:R-:W-:Y:S01]  /*1e190*/  ISETP.GE.AND P3, PT, R75, RZ, PT ;  /* 0x000000ff4b00720c */ /* 0x000fe20003f66270 */
[----:B--2---:R0:W-:Y:S04]  /*1e1a0*/  STL [R1+0x1b84], R93 ;  /* 0x001b845d01007387 */ /* 0x0041e80000100800 */
[----:B0-----:R-:W2:Y:S04]  /*1e1b0*/  LDL R93, [R1+0x2230] ;  /* 0x00223000015d7983 */ /* 0x001ea80000100800 */
[----:B------:R-:W2:Y:S04]  /*1e1c0*/  LDL.LU R75, [R1+0x1a4] ;  /* 0x0001a400014b7983 */ /* 0x000ea80000300800 */
[----:B------:R0:W-:Y:S04]  /*1e1d0*/  STL [R1+0x120c], R5 ;  /* 0x00120c0501007387 */ /* 0x0001e80000100800 */
[----:B------:R1:W-:Y:S01]  /*1e1e0*/  STL [R1+0x1208], R4 ;  /* 0x0012080401007387 */ /* 0x0003e20000100800 */
[----:B0-----:R-:W-:-:S04]  /*1e1f0*/  @P0 LOP3.LUT R5, R5, R4, RZ, 0x3c, !PT ;  /* 0x0000000405050212 */ /* 0x001fc800078e3cff */
[C---:B-1----:R-:W-:Y:S02]  /*1e200*/  @P0 LOP3.LUT R4, R5.reuse, R4, RZ, 0x3c, !PT ;  /* 0x0000000405040212 */ /* 0x042fe400078e3cff */
[----:B---3--:R-:W-:Y:S02]  /*1e210*/  PRMT R73, RZ, 0x7610, R73 ;  /* 0x00007610ff497816 */ /* 0x008fe40000000049 */
[----:B------:R-:W-:-:S05]  /*1e220*/  @P0 LOP3.LUT R5, R5, R4, RZ, 0x3c, !PT ;  /* 0x0000000405050212 */ /* 0x000fca00078e3cff */
[----:B------:R0:W3:Y:S01]  /*1e230*/  @P0 LDG.E.U8 R73, desc[UR20][R4.64] ;  /* 0x0000001404490981 */ /* 0x0000e2000c1e1100 */
[----:B------:R-:W-:Y:S01]  /*1e240*/  @!P6 IMAD.IADD R92, R92, 0x1, -R15 ;  /* 0x000000015c5ce824 */ /* 0x000fe200078e0a0f */
[----:B------:R-:W-:-:S04]  /*1e250*/  SEL R3, R14, R3, !P1 ;  /* 0x000000030e037207 */ /* 0x000fc80004800000 */
[----:B------:R-:W-:Y:S01]  /*1e260*/  ISETP.GT.U32.AND P6, PT, R15, R92, PT ;  /* 0x0000005c0f00720c */ /* 0x000fe20003fc4070 */
[----:B------:R-:W-:Y:S01]  /*1e270*/  IMAD R6, R3, UR5, RZ ;  /* 0x0000000503067c24 */ /* 0x000fe2000f8e02ff */
[----:B----4-:R-:W-:Y:S01]  /*1e280*/  PRMT R0, RZ, 0x7610, R0 ;  /* 0x00007610ff007816 */ /* 0x010fe20000000000 */
[----:B------:R-:W1:Y:S03]  /*1e290*/  LDCU UR5, c[0x0][0x3b0] ;  /* 0x00007600ff0577ac */ /* 0x000e660008000800 */
[----:B0-----:R-:W-:-:S07]  /*1e2a0*/  SHF.R.S32.HI R4, RZ, 0x1f, R6 ;  /* 0x0000001fff047819 */ /* 0x001fce0000011406 */
[----:B------:R-:W-:Y:S01]  /*1e2b0*/  @!P6 IMAD.IADD R92, R92, 0x1, -R15 ;  /* 0x000000015c5ce824 */ /* 0x000fe200078e0a0f */
[----:B------:R-:W-:-:S03]  /*1e2c0*/  IADD3 R5, P6, PT, R6, R13, RZ ;  /* 0x0000000d06057210 */ /* 0x000fc60007fde0ff */
[----:B------:R-:W-:Y:S02]  /*1e2d0*/  IMAD.MOV.U32 R3, RZ, RZ, R92 ;  /* 0x000000ffff037224 */ /* 0x000fe400078e005c */
[----:B------:R-:W-:Y:S02]  /*1e2e0*/  IMAD.X R4, R4, 0x1, R12, P6 ;  /* 0x0000000104047824 */ /* 0x000fe400030e060c */
[----:B------:R-:W-:Y:S01]  /*1e2f0*/  @!P3 IMAD.MOV R3, RZ, RZ, -R3 ;  /* 0x000000ffff03b224 */ /* 0x000fe200078e0a03 */
[----:B------:R-:W-:Y:S01]  /*1e300*/  ISETP.GE.AND P3, PT, R77, RZ, PT ;  /* 0x000000ff4d00720c */ /* 0x000fe20003f66270 */
[----:B---3--:R0:W-:Y:S04]  /*1e310*/  STL [R1+0x1b58], R73 ;  /* 0x001b584901007387 */ /* 0x0081e80000100800 */
[----:B0-----:R-:W3:Y:S04]  /*1e320*/  LDL.LU R73, [R1+0x2a00] ;  /* 0x002a000001497983 */ /* 0x001ee80000300800 */
[----:B------:R-:W4:Y:S04]  /*1e330*/  LDL.LU R92, [R1+0x1a8] ;  /* 0x0001a800015c7983 */ /* 0x000f280000300800 */
[----:B------:R0:W-:Y:S04]  /*1e340*/  STL [R1+0x1214], R5 ;  /* 0x0012140501007387 */ /* 0x0001e80000100800 */
[----:B------:R-:W2:Y:S01]  /*1e350*/  LDL R77, [R1+0x21e4] ;  /* 0x0021e400014d7983 */ /* 0x000ea20000100800 */
[----:B0-----:R-:W-:-:S03]  /*1e360*/  @P0 LOP3.LUT R5, R5, R4, RZ, 0x3c, !PT ;  /* 0x0000000405050212 */ /* 0x001fc600078e3cff */
[----:B------:R0:W-:Y:S02]  /*1e370*/  STL [R1+0x1210], R4 ;  /* 0x0012100401007387 */ /* 0x0001e40000100800 */
[----:B0-----:R-:W-:-:S04]  /*1e380*/  @P0 LOP3.LUT R4, R5, R4, RZ, 0x3c, !PT ;  /* 0x0000000405040212 */ /* 0x001fc800078e3cff */
[----:B------:R-:W-:-:S05]  /*1e390*/  @P0 LOP3.LUT R5, R5, R4, RZ, 0x3c, !PT ;  /* 0x0000000405050212 */ /* 0x000fca00078e3cff */
[----:B------:R-:W2:Y:S01]  /*1e3a0*/  @P0 LDG.E.U8 R0, desc[UR20][R4.64] ;  /* 0x0000001404000981 */ /* 0x000ea2000c1e1100 */
[C---:B------:R-:W-:Y:S02]  /*1e3b0*/  ISETP.GT.U32.AND P4, PT, R15.reuse, R16, PT ;  /* 0x000000100f00720c */ /* 0x040fe40003f84070 */
[----:B------:R-:W-:Y:S02]  /*1e3c0*/  ISETP.GT.U32.AND P5, PT, R15, R74, PT ;  /* 0x0000004a0f00720c */ /* 0x000fe40003fa4070 */
[----:B------:R-:W-:-:S09]  /*1e3d0*/  SEL R6, R14, R3, !P1 ;  /* 0x000000030e067207 */ /* 0x000fd20004800000 */
[--C-:B------:R-:W-:Y:S02]  /*1e3e0*/  @!P4 IMAD.IADD R16, R16, 0x1, -R15.reuse ;  /* 0x000000011010c824 */ /* 0x100fe400078e0a0f */
[----:B------:R-:W-:Y:S01]  /*1e3f0*/  @!P5 IMAD.IADD R74, R74, 0x1, -R15 ;  /* 0x000000014a4ad824 */ /* 0x000fe200078e0a0f */
[----:B--2---:R0:W-:Y:S04]  /*1e400*/  STL [R1+0x1b80], R0 ;  /* 0x001b800001007387 */ /* 0x0041e80000100800 */
[----:B0-----:R-:W2:Y:S01]  /*1e410*/  LDL.LU R0, [R1+0x29fc] ;  /* 0x0029fc0001007983 */ /* 0x001ea20000300800 */
[----:B------:R-:W-:Y:S01]  /*1e420*/  ISETP.GT.U32.AND P4, PT, R15, R16, PT ;  /* 0x000000100f00720c */ /* 0x000fe20003f84070 */
[----:B------:R-:W-:Y:S02]  /*1e430*/  IMAD.MOV.U32 R3, RZ, RZ, R74 ;  /* 0x000000ffff037224 */ /* 0x000fe400078e004a */
[----:B------:R-:W-:Y:S01]  /*1e440*/  IMAD R6, R6, UR6, RZ ;  /* 0x0000000606067c24 */ /* 0x000fe2000f8e02ff */
[----:B------:R-:W-:Y:S01]  /*1e450*/  ISETP.GE.AND P5, PT, R93, RZ, PT ;  /* 0x000000ff5d00720c */ /* 0x000fe20003fa6270 */
[----:B------:R-:W-:Y:S01]  /*1e460*/  @!P3 IMAD.MOV R3, RZ, RZ, -R3 ;  /* 0x000000ffff03b224 */ /* 0x000fe200078e0a03 */
[----:B------:R-:W4:Y:S01]  /*1e470*/  LDL R74, [R1+0x21fc] ;  /* 0x0021fc00014a7983 */ /* 0x000f220000100800 */
[----:B---3--:R-:W-:Y:S01]  /*1e480*/  PRMT R73, RZ, 0x7610, R73 ;  /* 0x00007610ff497816 */ /* 0x008fe20000000049 */
[----:B------:R-:W0:Y:S01]  /*1e490*/  LDCU UR6, c[0x0][0x3b0] ;  /* 0x00007600ff0677ac */ /* 0x000e220008000800 */
[----:B------:R-:W-:-:S02]  /*1e4a0*/  SHF.R.S32.HI R5, RZ, 0x1f, R6 ;  /* 0x0000001fff057819 */ /* 0x000fc40000011406 */
[----:B------:R-:W-:Y:S02]  /*1e4b0*/  SEL R4, R14, R3, !P1 ;  /* 0x000000030e047207 */ /* 0x000fe40004800000 */
[----:B------:R-:W-:Y:S01]  /*1e4c0*/  @!P4 IMAD.IADD R16, R16, 0x1, -R15 ;  /* 0x000000011010c824 */ /* 0x000fe200078e0a0f */
[----:B------:R-:W-:Y:S02]  /*1e4d0*/  IADD3 R93, P4, PT, R6, R13, RZ ;  /* 0x0000000d065d7210 */ /* 0x000fe40007f9e0ff */
[----:B-1----:R-:W-:Y:S01]  /*1e4e0*/  IMAD R6, R4, UR5, RZ ;  /* 0x0000000504067c24 */ /* 0x002fe2000f8e02ff */
[----:B--2---:R-:W-:Y:S02]  /*1e4f0*/  PRMT R0, RZ, 0x7610, R0 ;  /* 0x00007610ff007816 */ /* 0x004fe40000000000 */
[----:B------:R-:W-:Y:S02]  /*1e500*/  IMAD.X R5, R5, 0x1, R12, P4 ;  /* 0x0000000105057824 */ /* 0x000fe400020e060c */
[----:B------:R-:W-:Y:S01]  /*1e510*/  @P0 IMAD.MOV.U32 R4, RZ, RZ, R93 ;  /* 0x000000ffff040224 */ /* 0x000fe200078e005d */
[C---:B------:R-:W-:Y:S01]  /*1e520*/  ISETP.GT.U32.AND P3, PT, R15.reuse, R75, PT ;  /* 0x0000004b0f00720c */ /* 0x040fe20003f64070 */
[----:B------:R-:W-:Y:S01]  /*1e530*/  IMAD.MOV.U32 R3, RZ, RZ, R16 ;  /* 0x000000ffff037224 */ /* 0x000fe200078e0010 */
[----:B------:R1:W-:Y:S01]  /*1e540*/  STL [R1+0x121c], R93 ;  /* 0x00121c5d01007387 */ /* 0x0003e20000100800 */
[----:B------:R-:W-:Y:S01]  /*1e550*/  ISETP.GT.U32.AND P6, PT, R15, R2, PT ;  /* 0x000000020f00720c */ /* 0x000fe20003fc4070 */
[----:B------:R-:W2:Y:S02]  /*1e560*/  LDCU UR5, c[0x0][0x3b0] ;  /* 0x00007600ff0577ac */ /* 0x000ea40008000800 */
[----:B------:R3:W2:Y:S01]  /*1e570*/  @P0 LDG.E.U8 R0, desc[UR20][R4.64] ;  /* 0x0000001404000981 */ /* 0x0006a2000c1e1100 */
[----:B------:R-:W-:-:S03]  /*1e580*/  @!P5 IMAD.MOV R3, RZ, RZ, -R3 ;  /* 0x000000ffff03d224 */ /* 0x000fc600078e0a03 */
[----:B------:R0:W-:Y:S04]  /*1e590*/  STL [R1+0x1218], R5 ;  /* 0x0012180501007387 */ /* 0x0001e80000100800 */
[----:B------:R-:W4:Y:S01]  /*1e5a0*/  LDL.LU R16, [R1+0x1b0] ;  /* 0x0001b00001107983 */ /* 0x000f220000300800 */
[----:B---3--:R-:W-:Y:S01]  /*1e5b0*/  SHF.R.S32.HI R4, RZ, 0x1f, R6 ;  /* 0x0000001fff047819 */ /* 0x008fe20000011406 */
[----:B------:R-:W-:Y:S02]  /*1e5c0*/  @!P3 IMAD.IADD R75, R75, 0x1, -R15 ;  /* 0x000000014b4bb824 */ /* 0x000fe400078e0a0f */
[----:B-1----:R-:W3:Y:S01]  /*1e5d0*/  LDL.LU R93, [R1+0x29f8] ;  /* 0x0029f800015d7983 */ /* 0x002ee20000300800 */
[----:B0-----:R-:W-:Y:S02]  /*1e5e0*/  IADD3 R5, P5, PT, R6, R13, RZ ;  /* 0x0000000d06057210 */ /* 0x001fe40007fbe0ff */
[----:B------:R-:W-:-:S03]  /*1e5f0*/  ISETP.GE.AND P3, PT, R77, RZ, PT ;  /* 0x000000ff4d00720c */ /* 0x000fc60003f66270 */
[----:B------:R-:W-:Y:S01]  /*1e600*/  IMAD.X R4, R4, 0x1, R12, P5 ;  /* 0x0000000104047824 */ /* 0x000fe200028e060c */
[----:B--2---:R0:W-:Y:S04]  /*1e610*/  STL [R1+0x1b7c], R0 ;  /* 0x001b7c0001007387 */ /* 0x0041e80000100800 */
[----:B0-----:R-:W2:Y:S04]  /*1e620*/  LDL R0, [R1+0x2210] ;  /* 0x0022100001007983 */ /* 0x001ea80000100800 */
[----:B------:R-:W2:Y:S04]  /*1e630*/  LDL.LU R77, [R1+0x1b4] ;  /* 0x0001b400014d7983 */ /* 0x000ea80000300800 */
[----:B------:R0:W-:Y:S04]  /*1e640*/  STL [R1+0x1224], R5 ;  /* 0x0012240501007387 */ /* 0x0001e80000100800 */
[----:B------:R1:W-:Y:S01]  /*1e650*/  STL [R1+0x1220], R4 ;  /* 0x0012200401007387 */ /* 0x0003e20000100800 */
[----:B0-----:R-:W-:-:S04]  /*1e660*/  @P0 LOP3.LUT R5, R5, R4, RZ, 0x3c, !PT ;  /* 0x0000000405050212 */ /* 0x001fc800078e3cff */
[----:B-1----:R-:W-:-:S04]  /*1e670*/  @P0 LOP3.LUT R4, R5, R4, RZ, 0x3c, !PT ;  /* 0x0000000405040212 */ /* 0x002fc800078e3cff */
[----:B------:R-:W-:-:S05]  /*1e680*/  @P0 LOP3.LUT R5, R5, R4, RZ, 0x3c, !PT ;  /* 0x0000000405050212 */ /* 0x000fca00078e3cff */
[----:B------:R0:W2:Y:S01]  /*1e690*/  @P0 LDG.E.U8 R73, desc[UR20][R4.64] ;  /* 0x0000001404490981 */ /* 0x0000a2000c1e1100 */
[----:B------:R-:W-:Y:S01]  /*1e6a0*/  @!P6 IMAD.IADD R2, R2, 0x1, -R15 ;  /* 0x000000010202e824 */ /* 0x000fe200078e0a0f */
[----:B------:R-:W-:-:S04]  /*1e6b0*/  SEL R3, R14, R3, !P1 ;  /* 0x000000030e037207 */ /* 0x000fc80004800000 */
[----:B------:R-:W-:Y:S01]  /*1e6c0*/  ISETP.GT.U32.AND P6, PT, R15, R2, PT ;  /* 0x000000020f00720c */ /* 0x000fe20003fc4070 */
[----:B------:R-:W-:Y:S01]  /*1e6d0*/  IMAD R6, R3, UR6, RZ ;  /* 0x0000000603067c24 */ /* 0x000fe2000f8e02ff */
[----:B---3--:R-:W-:Y:S01]  /*1e6e0*/  PRMT R93, RZ, 0x7610, R93 ;  /* 0x00007610ff5d7816 */ /* 0x008fe2000000005d */
[----:B------:R-:W1:Y:S03]  /*1e6f0*/  LDCU UR6, c[0x0][0x3b0] ;  /* 0x00007600ff0677ac */ /* 0x000e660008000800 */
[----:B0-----:R-:W-:-:S07]  /*1e700*/  SHF.R.S32.HI R4, RZ, 0x1f, R6 ;  /* 0x0000001fff047819 */ /* 0x001fce0000011406 */
[----:B------:R-:W-:Y:S01]  /*1e710*/  @!P6 IMAD.IADD R2, R2, 0x1, -R15 ;  /* 0x000000010202e824 */ /* 0x000fe200078e0a0f */
[----:B------:R-:W-:-:S03]  /*1e720*/  IADD3 R5, P6, PT, R6, R13, RZ ;  /* 0x0000000d06057210 */ /* 0x000fc60007fde0ff */
[----:B------:R-:W-:Y:S02]  /*1e730*/  IMAD.MOV.U32 R3, RZ, RZ, R2 ;  /* 0x000000ffff037224 */ /* 0x000fe400078e0002 */
[----:B------:R-:W-:Y:S02]  /*1e740*/  IMAD.X R4, R4, 0x1, R12, P6 ;  /* 0x0000000104047824 */ /* 0x000fe400030e060c */
[----:B------:R-:W-:Y:S01]  /*1e750*/  @!P3 IMAD.MOV R3, RZ, RZ, -R3 ;  /* 0x000000ffff03b224 */ /* 0x000fe200078e0a03 */
[----:B----4-:R-:W-:Y:S01]  /*1e760*/  ISETP.GE.AND P3, PT, R74, RZ, PT ;  /* 0x000000ff4a00720c */ /* 0x010fe20003f66270 */
[----:B--2---:R0:W-:Y:S04]  /*1e770*/  STL [R1+0x1b78], R73 ;  /* 0x001b784901007387 */ /* 0x0041e80000100800 */
[----:B0-----:R-:W2:Y:S04]  /*1e780*/  LDL.LU R73, [R1+0x29f4] ;  /* 0x0029f40001497983 */ /* 0x001ea80000300800 */
[----:B------:R-:W3:Y:S04]  /*1e790*/  LDL.LU R2, [R1+0x1ac] ;  /* 0x0001ac0001027983 */ /* 0x000ee80000300800 */
[----:B------:R0:W-:Y:S04]  /*1e7a0*/  STL [R1+0x122c], R5 ;  /* 0x00122c0501007387 */ /* 0x0001e80000100800 */
[----:B------:R-:W4:Y:S01]  /*1e7b0*/  LDL R74, [R1+0x222c] ;  /* 0x00222c00014a7983 */ /* 0x000f220000100800 */
        /* <DEDUP_REMOVED lines=17> */
[----:B------:R-:W3:Y:S01]  /*1e8d0*/  LDL R75, [R1+0x2244] ;  /* 0x00224400014b7983 */ /* 0x000ee20000100800 */
[----:B------:R-:W-:Y:S01]  /*1e8e0*/  PRMT R73, RZ, 0x7610, R73 ;  /* 0x00007610ff497816 */ /* 0x000fe20000000049 */
        /* <DEDUP_REMOVED lines=17> */
[----:B------:R-:W2:Y:S01]  /*1ea00*/  LDL.LU R92, [R1+0x1b8] ;  /* 0x0001b800015c7983 */ /* 0x000ea20000300800 */
[----:B0-----:R-:W-:Y:S01]  /*1ea10*/  SHF.R.S32.HI R4, RZ, 0x1f, R6 ;  /* 0x0000001fff047819 */ /* 0x001fe20000011406 */
[----:B------:R-:W-:Y:S02]  /*1ea20*/  @!P3 IMAD.IADD R77, R77, 0x1, -R15 ;  /* 0x000000014d4db824 */ /* 0x000fe400078e0a0f */
[----:B-1----:R-:W2:Y:S01]  /*1ea30*/  LDL.LU R0, [R1+0x29ec] ;  /* 0x0029ec0001007983 */ /* 0x002ea20000300800 */
[----:B---3--:R-:W-:Y:S02]  /*1ea40*/  IADD3 R5, P5, PT, R6, R13, RZ ;  /* 0x0000000d06057210 */ /* 0x008fe40007fbe0ff */
[----:B----4-:R-:W-:-:S03]  /*1ea50*/  ISETP.GE.AND P3, PT, R74, RZ, PT ;  /* 0x000000ff4a00720c */ /* 0x010fc60003f66270 */
[----:B------:R-:W-:Y:S01]  /*1ea60*/  IMAD.X R4, R4, 0x1, R12, P5 ;  /* 0x0000000104047824 */ /* 0x000fe200028e060c */
[----:B--2---:R0:W-:Y:S04]  /*1ea70*/  STL [R1+0x1b6c], R93 ;  /* 0x001b6c5d01007387 */ /* 0x0041e80000100800 */
[----:B0-----:R-:W2:Y:S04]  /*1ea80*/  LDL R93, [R1+0x21f8] ;  /* 0x0021f800015d7983 */ /* 0x001ea80000100800 */
[----:B------:R-:W3:Y:S04]  /*1ea90*/  LDL.LU R74, [R1+0x1bc] ;  /* 0x0001bc00014a7983 */ /* 0x000ee80000300800 */
[----:B------:R0:W-:Y:S04]  /*1eaa0*/  STL [R1+0x123c], R5 ;  /* 0x00123c0501007387 */ /* 0x0001e80000100800 */
[----:B------:R1:W-:Y:S01]  /*1eab0*/  STL [R1+0x1238], R4 ;  /* 0x0012380401007387 */ /* 0x0003e20000100800 */
[----:B0-----:R-:W-:-:S04]  /*1eac0*/  @P0 LOP3.LUT R5, R5, R4, RZ, 0x3c, !PT ;  /* 0x0000000405050212 */ /* 0x001fc800078e3cff */
[----:B-1----:R-:W-:-:S04]  /*1ead0*/  @P0 LOP3.LUT R4, R5, R4, RZ, 0x3c, !PT ;  /* 0x0000000405040212 */ /* 0x002fc800078e3cff */
[----:B------:R-:W-:-:S05]  /*1eae0*/  @P0 LOP3.LUT R5, R5, R4, RZ, 0x3c, !PT ;  /* 0x0000000405050212 */ /* 0x000fca00078e3cff */
[----:B------:R0:W4:Y:S01]  /*1eaf0*/  @P0 LDG.E.U8 R73, desc[UR20][R4.64] ;  /* 0x0000001404490981 */ /* 0x000122000c1e1100 */
[----:B------:R-:W-:Y:S01]  /*1eb00*/  @!P6 IMAD.IADD R16, R16, 0x1, -R15 ;  /* 0x000000011010e824 */ /* 0x000fe200078e0a0f */
[----:B------:R-:W-:-:S04]  /*1eb10*/  SEL R3, R14, R3, !P1 ;  /* 0x000000030e037207 */ /* 0x000fc80004800000 */
[----:B------:R-:W-:Y:S01]  /*1eb20*/  ISETP.GT.U32.AND P6, PT, R15, R16, PT ;  /* 0x000000100f00720c */ /* 0x000fe20003fc4070 */
[----:B------:R-:W-:Y:S01]  /*1eb30*/  IMAD R6, R3, UR5, RZ ;  /* 0x0000000503067c24 */ /* 0x000fe2000f8e02ff */
[----:B------:R-:W-:Y:S01]  /*1eb40*/  PRMT R0, RZ, 0x7610, R0 ;  /* 0x00007610ff007816 */ /* 0x000fe20000000000 */
        /* <DEDUP_REMOVED lines=8> */
[----:B----4-:R0:W-:Y:S04]  /*1ebd0*/  STL [R1+0x1b68], R73 ;  /* 0x001b684901007387 */ /* 0x0101e80000100800 */
[----:B0-----:R-:W4:Y:S04]  /*1ebe0*/  LDL.LU R73, [R1+0x29e8] ;  /* 0x0029e80001497983 */ /* 0x001f280000300800 */
[----:B------:R-:W2:Y:S04]  /*1ebf0*/  LDL.LU R16, [R1+0x1c0] ;  /* 0x0001c00001107983 */ /* 0x000ea80000300800 */
        /* <DEDUP_REMOVED lines=20> */
[----:B----4-:R-:W-:Y:S01]  /*1ed40*/  PRMT R73, RZ, 0x7610, R73 ;  /* 0x00007610ff497816 */ /* 0x010fe20000000049 */
        /* <DEDUP_REMOVED lines=9> */
[C---:B---3--:R-:W-:Y:S01]  /*1ede0*/  ISETP.GT.U32.AND P3, PT, R15.reuse, R74, PT ;  /* 0x0000004a0f00720c */ /* 0x048fe20003f64070 */
[----:B------:R-:W-:Y:S01]  /*1edf0*/  IMAD.MOV.U32 R3, RZ, RZ, R2 ;  /* 0x000000ffff037224 */ /* 0x000fe200078e0002 */
[----:B------:R1:W-:Y:S01]  /*1ee00*/  STL [R1+0x124c], R93 ;  /* 0x00124c5d01007387 */ /* 0x0003e20000100800 */
[----:B------:R-:W-:Y:S01]  /*1ee10*/  ISETP.GT.U32.AND P6, PT, R15, R92, PT ;  /* 0x0000005c0f00720c */ /* 0x000fe20003fc4070 */
[----:B------:R-:W2:Y:S02]  /*1ee20*/  LDCU UR5, c[0x0][0x3b0] ;  /* 0x00007600ff0577ac */ /* 0x000ea40008000800 */
[----:B------:R3:W4:Y:S01]  /*1ee30*/  @P0 LDG.E.U8 R0, desc[UR20][R4.64] ;  /* 0x0000001404000981 */ /* 0x000722000c1e1100 */
[----:B------:R-:W-:-:S03]  /*1ee40*/  @!P5 IMAD.MOV R3, RZ, RZ, -R3 ;  /* 0x000000ffff03d224 */ /* 0x000fc600078e0a03 */
[----:B------:R0:W-:Y:S04]  /*1ee50*/  STL [R1+0x1248], R5 ;  /* 0x0012480501007387 */ /* 0x0001e80000100800 */
[----:B------:R-:W2:Y:S01]  /*1ee60*/  LDL.LU R2, [R1+0x1cc] ;  /* 0x0001cc0001027983 */ /* 0x000ea20000300800 */
[----:B---3--:R-:W-:Y:S01]  /*1ee70*/  SHF.R.S32.HI R4, RZ, 0x1f, R6 ;  /* 0x0000001fff047819 */ /* 0x008fe20000011406 */
[----:B------:R-:W-:Y:S02]  /*1ee80*/  @!P3 IMAD.IADD R74, R74, 0x1, -R15 ;  /* 0x000000014a4ab824 */ /* 0x000fe400078e0a0f */
[----:B-1----:R-:W3:Y:S01]  /*1ee90*/  LDL.LU R93, [R1+0x29e0] ;  /* 0x0029e000015d7983 */ /* 0x002ee20000300800 */
[----:B0-----:R-:W-:Y:S02]  /*1eea0*/  IADD3 R5, P5, PT, R6, R13, RZ ;  /* 0x0000000d06057210 */ /* 0x001fe40007fbe0ff */
[----:B------:R-:W-:-:S03]  /*1eeb0*/  ISETP.GE.AND P3, PT, R75, RZ, PT ;  /* 0x000000ff4b00720c */ /* 0x000fc60003f66270 */
[----:B------:R-:W-:Y:S01]  /*1eec0*/  IMAD.X R4, R4, 0x1, R12, P5 ;  /* 0x0000000104047824 */ /* 0x000fe200028e060c */
[----:B----4-:R0:W-:Y:S04]  /*1eed0*/  STL [R1+0x1b34], R0 ;  /* 0x001b340001007387 */ /* 0x0101e80000100800 */
[----:B0-----:R-:W4:Y:S04]  /*1eee0*/  LDL R0, [R1+0x224c] ;  /* 0x00224c0001007983 */ /* 0x001f280000100800 */
        /* <DEDUP_REMOVED lines=20> */
[----:B--2---:R0:W-:Y:S04]  /*1f030*/  STL [R1+0x1b60], R73 ;  /* 0x001b604901007387 */ /* 0x0041e80000100800 */
[----:B0-----:R-:W2:Y:S04]  /*1f040*/  LDL.LU R73, [R1+0x29dc] ;  /* 0x0029dc0001497983 */ /* 0x001ea80000300800 */
[----:B------:R-:W3:Y:S04]  /*1f050*/  LDL.LU R92, [R1+0x1c8] ;  /* 0x0001c800015c7983 */ /* 0x000ee80000300800 */
        /* <DEDUP_REMOVED lines=17> */
[----:B----4-:R-:W-:Y:S01]  /*1f170*/  ISETP.GE.AND P5, PT, R0, RZ, PT ;  /* 0x000000ff0000720c */ /* 0x010fe20003fa6270 */
[----:B------:R-:W-:Y:S01]  /*1f180*/  @!P3 IMAD.MOV R3, RZ, RZ, -R3 ;  /* 0x000000ffff03b224 */ /* 0x000fe200078e0a03 */
[----:B------:R-:W4:Y:S01]  /*1f190*/  LDL R74, [R1+0x221c] ;  /* 0x00221c00014a7983 */ /* 0x000f220000100800 */
        /* <DEDUP_REMOVED lines=19> */
[----:B0-----:R-:W-:Y:S01]  /*1f2d0*/  SHF.R.S32.HI R4, RZ, 0x1f, R6 ;  /* 0x0000001fff047819 */ /* 0x001fe20000011406 */
[----:B------:R-:W-:Y:S02]  /*1f2e0*/  @!P3 IMAD.IADD R75, R75, 0x1, -R15 ;  /* 0x000000014b4bb824 */ /* 0x000fe400078e0a0f */
[----:B-1----:R-:W4:Y:S01]  /*1f2f0*/  LDL.LU R0, [R1+0x29d4] ;  /* 0x0029d40001007983 */ /* 0x002f220000300800 */
[----:B---3--:R-:W-:Y:S02]  /*1f300*/  IADD3 R5, P5, PT, R6, R13, RZ ;  /* 0x0000000d06057210 */ /* 0x008fe40007fbe0ff */
[----:B------:R-:W-:-:S03]  /*1f310*/  ISETP.GE.AND P3, PT, R77, RZ, PT ;  /* 0x000000ff4d00720c */ /* 0x000fc60003f66270 */
        /* <DEDUP_REMOVED lines=1866> */
[----:B------:R-:W-:Y:S01]  /*267c0*/  ISETP.GT.U32.AND P6, PT, R15, R2, PT ;  /* 0x000000020f00720c */ /* 0x000fe20003fc4070 */
        /* <DEDUP_REMOVED lines=9> */
[----:B------:R1:W-:Y:S01]  /*26860*/  STL [R1+0x14ec], R74 ;  /* 0x0014ec4a01007387 */ /* 0x0003e20000100800 */
[----:B------:R-:W-:Y:S01]  /*26870*/  IMAD.MOV.U32 R3, RZ, RZ, R16 ;  /* 0x000000ffff037224 */ /* 0x000fe200078e0010 */
[----:B---3--:R-:W-:Y:S01]  /*26880*/  ISETP.GT.U32.AND P3, PT, R15, R75, PT ;  /* 0x0000004b0f00720c */ /* 0x008fe20003f64070 */
[----:B------:R-:W-:Y:S01]  /*26890*/  @!P6 IMAD.IADD R2, R2, 0x1, -R15 ;  /* 0x000000010202e824 */ /* 0x000fe200078e0a0f */
[----:B------:R2:W3:Y:S01]  /*268a0*/  @P0 LDG.E.U8 R77, desc[UR20][R4.64] ;  /* 0x00000014044d0981 */ /* 0x0004e2000c1e1100 */
[----:B----4-:R-:W-:Y:S01]  /*268b0*/  PRMT R73, RZ, 0x7610, R73 ;  /* 0x00007610ff497816 */ /* 0x010fe20000000049 */
[----:B------:R-:W4:Y:S02]  /*268c0*/  LDCU UR5, c[0x0][0x3b0] ;  /* 0x00007600ff0577ac */ /* 0x000f240008000800 */
[----:B------:R0:W-:Y:S04]  /*268d0*/  STL [R1+0x14e8], R5 ;  /* 0x0014e80501007387 */ /* 0x0001e80000100800 */
[----:B------:R-:W4:Y:S04]  /*268e0*/  LDL.LU R16, [R1+0x31c] ;  /* 0x00031c0001107983 */ /* 0x000f280000300800 */
[----:B-1----:R-:W4:Y:S01]  /*268f0*/  LDL.LU R74, [R1+0x2890] ;  /* 0x00289000014a7983 */ /* 0x002f220000300800 */
[----:B------:R-:W-:Y:S01]  /*26900*/  @!P5 IMAD.MOV R3, RZ, RZ, -R3 ;  /* 0x000000ffff03d224 */ /* 0x000fe200078e0a03 */
[----:B--2---:R-:W-:-:S02]  /*26910*/  SHF.R.S32.HI R4, RZ, 0x1f, R6 ;  /* 0x0000001fff047819 */ /* 0x004fc40000011406 */
[----:B0-----:R-:W-:Y:S01]  /*26920*/  IADD3 R5, P5, PT, R6, R13, RZ ;  /* 0x0000000d06057210 */ /* 0x001fe20007fbe0ff */
[----:B------:R-:W-:Y:S01]  /*26930*/  @!P3 IMAD.IADD R75, R75, 0x1, -R15 ;  /* 0x000000014b4bb824 */ /* 0x000fe200078e0a0f */
[----:B------:R-:W-:-:S03]  /*26940*/  ISETP.GE.AND P3, PT, R0, RZ, PT ;  /* 0x000000ff0000720c */ /* 0x000fc60003f66270 */
[----:B------:R-:W-:Y:S01]  /*26950*/  IMAD.X R4, R4, 0x1, R12, P5 ;  /* 0x0000000104047824 */ /* 0x000fe200028e060c */
[----:B---3--:R0:W-:Y:S04]  /*26960*/  STL [R1+0x1a2c], R77 ;  /* 0x001a2c4d01007387 */ /* 0x0081e80000100800 */
[----:B0-----:R-:W2:Y:S04]  /*26970*/  LDL R77, [R1+0x2380] ;  /* 0x00238000014d7983 */ /* 0x001ea80000100800 */
[----:B------:R-:W3:Y:S04]  /*26980*/  LDL.LU R0, [R1+0x320] ;  /* 0x0003200001007983 */ /* 0x000ee80000300800 */
[----:B------:R0:W-:Y:S04]  /*26990*/  STL [R1+0x14f4], R5 ;  /* 0x0014f40501007387 */ /* 0x0001e80000100800 */
[----:B------:R1:W-:Y:S01]  /*269a0*/  STL [R1+0x14f0], R4 ;  /* 0x0014f00401007387 */ /* 0x0003e20000100800 */
[----:B0-----:R-:W-:-:S04]  /*269b0*/  @P0 LOP3.LUT R5, R5, R4, RZ, 0x3c, !PT ;  /* 0x0000000405050212 */ /* 0x001fc800078e3cff */
[C---:B-1----:R-:W-:Y:S02]  /*269c0*/  @P0 LOP3.LUT R4, R5.reuse, R4, RZ, 0x3c, !PT ;  /* 0x0000000405040212 */ /* 0x042fe400078e3cff */
[----:B----4-:R-:W-:Y:S02]  /*269d0*/  PRMT R74, RZ, 0x7610, R74 ;  /* 0x00007610ff4a7816 */ /* 0x010fe4000000004a */
[----:B------:R-:W-:-:S05]  /*269e0*/  @P0 LOP3.LUT R5, R5, R4, RZ, 0x3c, !PT ;  /* 0x0000000405050212 */ /* 0x000fca00078e3cff */
[----:B------:R0:W4:Y:S01]  /*269f0*/  @P0 LDG.E.U8 R74, desc[UR20][R4.64] ;  /* 0x00000014044a0981 */ /* 0x000122000c1e1100 */
[----:B------:R-:W-:Y:S02]  /*26a00*/  ISETP.GT.U32.AND P6, PT, R15, R2, PT ;  /* 0x000000020f00720c */ /* 0x000fe40003fc4070 */
[----:B------:R-:W-:-:S05]  /*26a10*/  SEL R3, R14, R3, !P1 ;  /* 0x000000030e037207 */ /* 0x000fca0004800000 */
[----:B------:R-:W-:Y:S01]  /*26a20*/  IMAD R6, R3, UR6, RZ ;  /* 0x0000000603067c24 */ /* 0x000fe2000f8e02ff */
[----:B------:R-:W-:Y:S01]  /*26a30*/  ISETP.GT.U32.AND P4, PT, R15, R92, PT ;  /* 0x0000005c0f00720c */ /* 0x000fe20003f84070 */
[----:B------:R-:W1:Y:S03]  /*26a40*/  LDCU UR6, c[0x0][0x3b0] ;  /* 0x00007600ff0677ac */ /* 0x000e660008000800 */
[----:B0-----:R-:W-:Y:S01]  /*26a50*/  SHF.R.S32.HI R4, RZ, 0x1f, R6 ;  /* 0x0000001fff047819 */ /* 0x001fe20000011406 */
        /* <DEDUP_REMOVED lines=8> */
[----:B------:R-:W3:Y:S04]  /*26ae0*/  LDL.LU R2, [R1+0x314] ;  /* 0x0003140001027983 */ /* 0x000ee80000300800 */
[----:B------:R0:W-:Y:S04]  /*26af0*/  STL [R1+0x14fc], R5 ;  /* 0x0014fc0501007387 */ /* 0x0001e80000100800 */
[----:B------:R-:W3:Y:S01]  /*26b00*/  LDL R93, [R1+0x238c] ;  /* 0x00238c00015d7983 */ /* 0x000ee20000100800 */
[----:B0-----:R-:W-:-:S03]  /*26b10*/  @P0 LOP3.LUT R5, R5, R4, RZ, 0x3c, !PT ;  /* 0x0000000405050212 */ /* 0x001fc600078e3cff */
[----:B------:R0:W-:Y:S02]  /*26b20*/  STL [R1+0x14f8], R4 ;  /* 0x0014f80401007387 */ /* 0x0001e40000100800 */
[----:B0-----:R-:W-:-:S04]  /*26b30*/  @P0 LOP3.LUT R4, R5, R4, RZ, 0x3c, !PT ;  /* 0x0000000405040212 */ /* 0x001fc800078e3cff */
[----:B------:R-:W-:-:S05]  /*26b40*/  @P0 LOP3.LUT R5, R5, R4, RZ, 0x3c, !PT ;  /* 0x0000000405050212 */ /* 0x000fca00078e3cff */
[----:B------:R0:W3:Y:S01]  /*26b50*/  @P0 LDG.E.U8 R73, desc[UR20][R4.64] ;  /* 0x0000001404490981 */ /* 0x0000e2000c1e1100 */
[----:B------:R-:W-:Y:S01]  /*26b60*/  ISETP.GT.U32.AND P5, PT, R15, R75, PT ;  /* 0x0000004b0f00720c */ /* 0x000fe20003fa4070 */
[----:B------:R-:W-:Y:S01]  /*26b70*/  @!P4 IMAD.IADD R92, R92, 0x1, -R15 ;  /* 0x000000015c5cc824 */ /* 0x000fe200078e0a0f */
[----:B------:R-:W-:-:S04]  /*26b80*/  SEL R6, R14, R3, !P1 ;  /* 0x000000030e067207 */ /* 0x000fc80004800000 */
[----:B------:R-:W-:Y:S01]  /*26b90*/  ISETP.GT.U32.AND P4, PT, R15, R92, PT ;  /* 0x0000005c0f00720c */ /* 0x000fe20003f84070 */
[----:B------:R-:W-:Y:S01]  /*26ba0*/  IMAD R6, R6, UR5, RZ ;  /* 0x0000000506067c24 */ /* 0x000fe2000f8e02ff */
[----:B------:R-:W-:Y:S01]  /*26bb0*/  PRMT R72, RZ, 0x7610, R72 ;  /* 0x00007610ff487816 */ /* 0x000fe20000000048 */
[----:B------:R-:W1:Y:S04]  /*26bc0*/  LDCU UR5, c[0x0][0x3b0] ;  /* 0x00007600ff0577ac */ /* 0x000e680008000800 */
[----:B------:R-:W-:Y:S01]  /*26bd0*/  @!P5 IMAD.IADD R75, R75, 0x1, -R15 ;  /* 0x000000014b4bd824 */ /* 0x000fe200078e0a0f */
[----:B--2---:R-:W-:Y:S02]  /*26be0*/  ISETP.GE.AND P5, PT, R77, RZ, PT ;  /* 0x000000ff4d00720c */ /* 0x004fe40003fa6270 */
[----:B------:R-:W2:Y:S01]  /*26bf0*/  LDL.LU R77, [R1+0x318] ;  /* 0x00031800014d7983 */ /* 0x000ea20000300800 */
[----:B------:R-:W-:Y:S01]  /*26c00*/  IMAD.MOV.U32 R3, RZ, RZ, R75 ;  /* 0x000000ffff037224 */ /* 0x000fe200078e004b */
[----:B0-----:R-:W-:Y:S01]  /*26c10*/  SHF.R.S32.HI R5, RZ, 0x1f, R6 ;  /* 0x0000001fff057819 */ /* 0x001fe20000011406 */
[----:B------:R-:W-:-:S02]  /*26c20*/  @!P4 IMAD.IADD R92, R92, 0x1, -R15 ;  /* 0x000000015c5cc824 */ /* 0x000fc400078e0a0f */
[----:B------:R-:W-:-:S05]  /*26c30*/  @!P3 IMAD.MOV R3, RZ, RZ, -R3 ;  /* 0x000000ffff03b224 */ /* 0x000fca00078e0a03 */
[----:B------:R-:W-:Y:S01]  /*26c40*/  SEL R4, R14, R3, !P1 ;  /* 0x000000030e047207 */ /* 0x000fe20004800000 */
[----:B---3--:R0:W-:Y:S02]  /*26c50*/  STL [R1+0x1a24], R73 ;  /* 0x001a244901007387 */ /* 0x0081e40000100800 */
[----:B0-----:R-:W-:Y:S02]  /*26c60*/  IADD3 R73, P4, PT, R6, R13, RZ ;  /* 0x0000000d06497210 */ /* 0x001fe40007f9e0ff */
[----:B-1----:R-:W-:Y:S01]  /*26c70*/  IMAD R6, R4, UR6, RZ ;  /* 0x0000000604067c24 */ /* 0x002fe2000f8e02ff */
[----:B------:R-:W-:Y:S01]  /*26c80*/  ISETP.GT.U32.AND P3, PT, R15, R0, PT ;  /* 0x000000000f00720c */ /* 0x000fe20003f64070 */
[----:B------:R-:W-:Y:S01]  /*26c90*/  IMAD.MOV.U32 R3, RZ, RZ, R92 ;  /* 0x000000ffff037224 */ /* 0x000fe200078e005c */
[----:B------:R-:W-:Y:S01]  /*26ca0*/  PRMT R70, RZ, 0x7610, R70 ;  /* 0x00007610ff467816 */ /* 0x000fe20000000046 */
[----:B------:R-:W-:Y:S01]  /*26cb0*/  IMAD.X R75, R5, 0x1, R12, P4 ;  /* 0x00000001054b7824 */ /* 0x000fe200020e060c */
[----:B------:R0:W-:Y:S01]  /*26cc0*/  STL [R1+0x1504], R73 ;  /* 0x0015044901007387 */ /* 0x0001e20000100800 */
[----:B------:R-:W-:Y:S01]  /*26cd0*/  @P0 IMAD.MOV.U32 R4, RZ, RZ, R73 ;  /* 0x000000ffff040224 */ /* 0x000fe200078e0049 */
[----:B------:R-:W-:Y:S01]  /*26ce0*/  ISETP.GT.U32.AND P6, PT, R15, R16, PT ;  /* 0x000000100f00720c */ /* 0x000fe20003fc4070 */
[----:B------:R-:W-:Y:S01]  /*26cf0*/  @P0 IMAD.MOV.U32 R5, RZ, RZ, R75 ;  /* 0x000000ffff050224 */ /* 0x000fe200078e004b */
[----:B------:R-:W1:Y:S04]  /*26d00*/  LDCU UR6, c[0x0][0x3b0] ;  /* 0x00007600ff0677ac */ /* 0x000e680008000800 */
[----:B------:R3:W2:Y:S01]  /*26d10*/  @P0 LDG.E.U8 R72, desc[UR20][R4.64] ;  /* 0x0000001404480981 */ /* 0x0006a2000c1e1100 */
[----:B------:R-:W-:-:S03]  /*26d20*/  @!P5 IMAD.MOV R3, RZ, RZ, -R3 ;  /* 0x000000ffff03d224 */ /* 0x000fc600078e0a03 */
[----:B------:R1:W-:Y:S04]  /*26d30*/  STL [R1+0x1500], R75 ;  /* 0x0015004b01007387 */ /* 0x0003e80000100800 */
[----:B0-----:R-:W4:Y:S01]  /*26d40*/  LDL R73, [R1+0x23b8] ;  /* 0x0023b80001497983 */ /* 0x001f220000100800 */
[----:B---3--:R-:W-:-:S03]  /*26d50*/  SHF.R.S32.HI R4, RZ, 0x1f, R6 ;  /* 0x0000001fff047819 */ /* 0x008fc60000011406 */
[----:B-1----:R-:W3:Y:S01]  /*26d60*/  LDL.LU R75, [R1+0x324] ;  /* 0x00032400014b7983 */ /* 0x002ee20000300800 */
[--C-:B------:R-:W-:Y:S01]  /*26d70*/  @!P3 IMAD.IADD R0, R0, 0x1, -R15.reuse ;  /* 0x000000010000b824 */ /* 0x100fe200078e0a0f */
[----:B------:R-:W-:Y:S02]  /*26d80*/  ISETP.GE.AND P3, PT, R93, RZ, PT ;  /* 0x000000ff5d00720c */ /* 0x000fe40003f66270 */
[----:B------:R-:W-:Y:S01]  /*26d90*/  SEL R3, R14, R3, !P1 ;  /* 0x000000030e037207 */ /* 0x000fe20004800000 */
[----:B------:R-:W-:Y:S01]  /*26da0*/  @!P6 IMAD.IADD R16, R16, 0x1, -R15 ;  /* 0x000000011010e824 */ /* 0x000fe200078e0a0f */
[----:B--2---:R0:W-:Y:S04]  /*26db0*/  STL [R1+0x1a20], R72 ;  /* 0x001a204801007387 */ /* 0x0041e80000100800 */
[----:B------:R-:W2:Y:S01]  /*26dc0*/  LDL R93, [R1+0x236c] ;  /* 0x00236c00015d7983 */ /* 0x000ea20000100800 */
[----:B0-----:R-:W-:-:S05]  /*26dd0*/  IADD3 R72, P5, PT, R6, R13, RZ ;  /* 0x0000000d06487210 */ /* 0x001fca0007fbe0ff */
[----:B------:R-:W-:Y:S01]  /*26de0*/  IMAD.X R4, R4, 0x1, R12, P5 ;  /* 0x0000000104047824 */ /* 0x000fe200028e060c */
[----:B------:R-:W-:Y:S01]  /*26df0*/  STL [R1+0x150c], R72 ;  /* 0x00150c4801007387 */ /* 0x000fe20000100800 */
[----:B------:R-:W-:Y:S01]  /*26e00*/  IMAD R6, R3, UR5, RZ ;  /* 0x0000000503067c24 */ /* 0x000fe2000f8e02ff */
[C---:B------:R-:W-:Y:S01]  /*26e10*/  ISETP.GT.U32.AND P6, PT, R15.reuse, R16, PT ;  /* 0x000000100f00720c */ /* 0x040fe20003fc4070 */
[----:B------:R-:W-:Y:S01]  /*26e20*/  @P0 IMAD.MOV.U32 R5, RZ, RZ, R4 ;  /* 0x000000ffff050224 */ /* 0x000fe200078e0004 */
[----:B------:R0:W-:Y:S01]  /*26e30*/  STL [R1+0x1508], R4 ;  /* 0x0015080401007387 */ /* 0x0001e20000100800 */
[----:B------:R-:W-:Y:S01]  /*26e40*/  ISETP.GT.U32.AND P4, PT, R15, R2, PT ;  /* 0x000000020f00720c */ /* 0x000fe20003f84070 */
[----:B------:R-:W1:Y:S02]  /*26e50*/  LDCU UR5, c[0x0][0x3b0] ;  /* 0x00007600ff0577ac */ /* 0x000e640008000800 */
[----:B------:R-:W3:Y:S01]  /*26e60*/  LDL.LU R92, [R1+0x328] ;  /* 0x00032800015c7983 */ /* 0x000ee20000300800 */
[----:B0-----:R-:W-:-:S05]  /*26e70*/  @P0 IMAD.MOV.U32 R4, RZ, RZ, R72 ;  /* 0x000000ffff040224 */ /* 0x001fca00078e0048 */
[----:B------:R0:W3:Y:S02]  /*26e80*/  @P0 LDG.E.U8 R70, desc[UR20][R4.64] ;  /* 0x0000001404460981 */ /* 0x0000e4000c1e1100 */
[----:B0-----:R-:W-:-:S04]  /*26e90*/  IADD3 R4, P5, PT, R6, R13, RZ ;  /* 0x0000000d06047210 */ /* 0x001fc80007fbe0ff */
[----:B------:R-:W-:-:S05]  /*26ea0*/  LEA.HI.X.SX32 R5, R6, R12, 0x1, P5 ;  /* 0x0000000c06057211 */ /* 0x000fca00028f0eff */
[----:B------:R0:W3:Y:S01]  /*26eb0*/  @P0 LDG.E.U8 R7, desc[UR20][R4.64] ;  /* 0x0000001404070981 */ /* 0x0000e2000c1e1100 */
[--C-:B------:R-:W-:Y:S02]  /*26ec0*/  @!P6 IMAD.IADD R16, R16, 0x1, -R15.reuse ;  /* 0x000000011010e824 */ /* 0x100fe400078e0a0f */
[----:B------:R-:W-:Y:S02]  /*26ed0*/  @!P4 IMAD.IADD R2, R2, 0x1, -R15 ;  /* 0x000000010202c824 */ /* 0x000fe400078e0a0f */
[----:B------:R-:W-:Y:S01]  /*26ee0*/  IMAD.MOV.U32 R3, RZ, RZ, R16 ;  /* 0x000000ffff037224 */ /* 0x000fe200078e0010 */
[C---:B------:R-:W-:Y:S01]  /*26ef0*/  ISETP.GT.U32.AND P4, PT, R15.reuse, R0, PT ;  /* 0x000000000f00720c */ /* 0x040fe20003f84070 */
[----:B------:R-:W3:Y:S01]  /*26f00*/  LDL R16, [R1+0x2374] ;  /* 0x0023740001107983 */ /* 0x000ee20000100800 */
[C---:B------:R-:W-:Y:S01]  /*26f10*/  ISETP.GT.U32.AND P6, PT, R15.reuse, R2, PT ;  /* 0x000000020f00720c */ /* 0x040fe20003fc4070 */
[----:B------:R-:W-:Y:S01]  /*26f20*/  @!P3 IMAD.MOV R3, RZ, RZ, -R3 ;  /* 0x000000ffff03b224 */ /* 0x000fe200078e0a03 */
[----:B------:R-:W-:-:S04]  /*26f30*/  ISETP.GT.U32.AND P3, PT, R15, R77, PT ;  /* 0x0000004d0f00720c */ /* 0x000fc80003f64070 */
[----:B------:R-:W-:-:S05]  /*26f40*/  SEL R3, R14, R3, !P1 ;  /* 0x000000030e037207 */ /* 0x000fca0004800000 */
[----:B------:R-:W-:Y:S02]  /*26f50*/  IMAD R3, R3, UR6, RZ ;  /* 0x0000000603037c24 */ /* 0x000fe4000f8e02ff */
[--C-:B------:R-:W-:Y:S02]  /*26f60*/  @!P4 IMAD.IADD R0, R0, 0x1, -R15.reuse ;  /* 0x000000010000c824 */ /* 0x100fe400078e0a0f */
[--C-:B------:R-:W-:Y:S01]  /*26f70*/  @!P6 IMAD.IADD R2, R2, 0x1, -R15.reuse ;  /* 0x000000010202e824 */ /* 0x100fe200078e0a0f */
[----:B------:R-:W-:Y:S01]  /*26f80*/  IADD3 R6, P6, PT, R3, R13, RZ ;  /* 0x0000000d03067210 */ /* 0x000fe20007fde0ff */
[----:B------:R0:W-:Y:S01]  /*26f90*/  STL [R1+0xad0], R4 ;  /* 0x000ad00401007387 */ /* 0x0001e20000100800 */
[----:B------:R-:W-:Y:S01]  /*26fa0*/  @!P3 IMAD.IADD R77, R77, 0x1, -R15 ;  /* 0x000000014d4db824 */ /* 0x000fe200078e0a0f */
[----:B----4-:R-:W-:Y:S01]  /*26fb0*/  ISETP.GE.AND P5, PT, R73, RZ, PT ;  /* 0x000000ff4900720c */ /* 0x010fe20003fa6270 */
[----:B------:R-:W4:Y:S01]  /*26fc0*/  LDCU UR6, c[0x0][0x3b0] ;  /* 0x00007600ff0677ac */ /* 0x000f220008000800 */
[----:B------:R1:W-:Y:S01]  /*26fd0*/  STL [R1+0xacc], R5 ;  /* 0x000acc0501007387 */ /* 0x0003e20000100800 */
[----:B------:R-:W-:Y:S01]  /*26fe0*/  LEA.HI.X.SX32 R3, R3, R12, 0x1, P6 ;  /* 0x0000000c03037211 */ /* 0x000fe200030f0eff */
[----:B0-----:R-:W-:Y:S01]  /*26ff0*/  IMAD.MOV.U32 R4, RZ, RZ, R0 ;  /* 0x000000ffff047224 */ /* 0x001fe200078e0000 */
[----:B-1----:R-:W-:-:S02]  /*27000*/  PRMT R5, RZ, 0x7610, R5 ;  /* 0x00007610ff057816 */ /* 0x002fc40000000005 */
[----:B--2---:R-:W-:Y:S02]  /*27010*/  ISETP.GE.AND P3, PT, R93, RZ, PT ;  /* 0x000000ff5d00720c */ /* 0x004fe40003f66270 */
[----:B------:R-:W2:Y:S04]  /*27020*/  LDL R93, [R1+0x237c] ;  /* 0x00237c00015d7983 */ /* 0x000ea80000100800 */
[----:B------:R-:W-:Y:S04]  /*27030*/  STL [R1+0xac8], R6 ;  /* 0x000ac80601007387 */ /* 0x000fe80000100800 */
[----:B------:R-:W2:Y:S04]  /*27040*/  LDL.LU R0, [R1+0x338] ;  /* 0x0003380001007983 */ /* 0x000ea80000300800 */
[----:B---3--:R-:W-:Y:S04]  /*27050*/  STL [R1+0x6e8], R70 ;  /* 0x0006e84601007387 */ /* 0x008fe80000100800 */
[----:B------:R-:W-:Y:S04]  /*27060*/  STL [R1+0xac4], R3 ;  /* 0x000ac40301007387 */ /* 0x000fe80000100800 */
[----:B------:R0:W-:Y:S02]  /*27070*/  STL [R1+0x1a1c], R7 ;  /* 0x001a1c0701007387 */ /* 0x0001e40000100800 */
[----:B0-----:R-:W-:-:S05]  /*27080*/  @P0 IMAD.MOV.U32 R7, RZ, RZ, R3 ;  /* 0x000000ffff070224 */ /* 0x001fca00078e0003 */
[----:B------:R-:W3:Y:S01]  /*27090*/  @P0 LDG.E.U8 R5, desc[UR20][R6.64] ;  /* 0x0000001406050981 */ /* 0x000ee2000c1e1100 */
[C---:B------:R-:W-:Y:S02]  /*270a0*/  ISETP.GT.U32.AND P4, PT, R15.reuse, R75, PT ;  /* 0x0000004b0f00720c */ /* 0x040fe40003f84070 */
[----:B------:R-:W-:Y:S01]  /*270b0*/  ISETP.GT.U32.AND P6, PT, R15, R77, PT ;  /* 0x0000004d0f00720c */ /* 0x000fe20003fc4070 */
[----:B------:R-:W-:Y:S02]  /*270c0*/  @!P5 IMAD.MOV R4, RZ, RZ, -R4 ;  /* 0x000000ffff04d224 */ /* 0x000fe400078e0a04 */
[----:B------:R-:W-:Y:S02]  /*270d0*/  IMAD.MOV.U32 R3, RZ, RZ, R2 ;  /* 0x000000ffff037224 */ /* 0x000fe400078e0002 */
[----:B------:R-:W2:Y:S02]  /*270e0*/  LDL R2, [R1+0x23ac] ;  /* 0x0023ac0001027983 */ /* 0x000ea40000100800 */
[----:B------:R-:W-:-:S04]  /*270f0*/  @!P3 IMAD.MOV R3, RZ, RZ, -R3 ;  /* 0x000000ffff03b224 */ /* 0x000fc800078e0a03 */
[--C-:B------:R-:W-:Y:S01]  /*27100*/  @!P4 IMAD.IADD R75, R75, 0x1, -R15.reuse ;  /* 0x000000014b4bc824 */ /* 0x100fe200078e0a0f */
[----:B------:R-:W-:Y:S02]  /*27110*/  ISETP.GE.AND P4, PT, R16, RZ, PT ;  /* 0x000000ff1000720c */ /* 0x000fe40003f86270 */
[----:B------:R-:W2:Y:S01]  /*27120*/  LDL.LU R16, [R1+0x32c] ;  /* 0x00032c0001107983 */ /* 0x000ea20000300800 */
[----:B------:R-:W-:Y:S01]  /*27130*/  @!P6 IMAD.IADD R77, R77, 0x1, -R15 ;  /* 0x000000014d4de824 */ /* 0x000fe200078e0a0f */
[----:B------:R-:W-:Y:S02]  /*27140*/  PRMT R71, RZ, 0x7610, R71 ;  /* 0x00007610ff477816 */ /* 0x000fe40000000047 */
[----:B---3--:R0:W-:Y:S02]  /*27150*/  STL [R1+0x1a18], R5 ;  /* 0x001a180501007387 */ /* 0x0081e40000100800 */
[C---:B0-----:R-:W-:Y:S02]  /*27160*/  SEL R5, R14.reuse, R4, !P1 ;  /* 0x000000040e057207 */ /* 0x041fe40004800000 */
[----:B------:R-:W-:-:S03]  /*27170*/  SEL R4, R14, R3, !P1 ;  /* 0x000000030e047207 */ /* 0x000fc60004800000 */
[----:B------:R-:W-:Y:S01]  /*27180*/  IMAD R5, R5, UR13, RZ ;  /* 0x0000000d05057c24 */ /* 0x000fe2000f8e02ff */
[----:B------:R-:W-:Y:S01]  /*27190*/  ISETP.GT.U32.AND P3, PT, R15, R75, PT ;  /* 0x0000004b0f00720c */ /* 0x000fe20003f64070 */
[----:B------:R-:W-:Y:S01]  /*271a0*/  IMAD.MOV.U32 R3, RZ, RZ, R77 ;  /* 0x000000ffff037224 */ /* 0x000fe200078e004d */
[----:B------:R-:W-:Y:S01]  /*271b0*/  PRMT R74, RZ, 0x7610, R74 ;  /* 0x00007610ff4a7816 */ /* 0x000fe2000000004a */
[----:B----4-:R-:W-:Y:S01]  /*271c0*/  IMAD R4, R4, UR6, RZ ;  /* 0x0000000604047c24 */ /* 0x010fe2000f8e02ff */
[----:B------:R-:W-:Y:S01]  /*271d0*/  SHF.R.S32.HI R6, RZ, 0x1f, R5 ;  /* 0x0000001fff067819 */ /* 0x000fe20000011405 */
[----:B------:R-:W-:Y:S01]  /*271e0*/  @!P4 IMAD.MOV R3, RZ, RZ, -R3 ;  /* 0x000000ffff03c224 */ /* 0x000fe200078e0a03 */
[-C--:B------:R-:W-:Y:S01]  /*271f0*/  IADD3 R5, P6, PT, R5, R13.reuse, RZ ;  /* 0x0000000d05057210 */ /* 0x080fe20007fde0ff */
[----:B------:R-:W3:Y:S01]  /*27200*/  LDL.LU R77, [R1+0x330] ;  /* 0x00033000014d7983 */ /* 0x000ee20000300800 */
[----:B------:R-:W-:Y:S01]  /*27210*/  IADD3 R73, P4, PT, R4, R13, RZ ;  /* 0x0000000d04497210 */ /* 0x000fe20007f9e0ff */
[----:B------:R-:W0:Y:S02]  /*27220*/  LDCU UR6, c[0x0][0x3b0] ;  /* 0x00007600ff0677ac */ /* 0x000e240008000800 */
[----:B------:R-:W-:Y:S01]  /*27230*/  IMAD.X R70, R6, 0x1, R12, P6 ;  /* 0x0000000106467824 */ /* 0x000fe200030e060c */
[----:B------:R-:W-:Y:S01]  /*27240*/  LEA.HI.X.SX32 R72, R4, R12, 0x1, P4 ;  /* 0x0000000c04487211 */ /* 0x000fe200020f0eff */
[----:B------:R1:W-:Y:S01]  /*27250*/  STL [R1+0x1514], R5 ;  /* 0x0015140501007387 */ /* 0x0003e20000100800 */
[----:B------:R-:W-:Y:S01]  /*27260*/  @P0 IMAD.MOV.U32 R4, RZ, RZ, R5 ;  /* 0x000000ffff040224 */ /* 0x000fe200078e0005 */
[----:B------:R-:W-:Y:S01]  /*27270*/  ISETP.GT.U32.AND P5, PT, R15, R92, PT ;  /* 0x0000005c0f00720c */ /* 0x000fe20003fa4070 */
[----:B------:R-:W4:Y:S01]  /*27280*/  LDCU UR13, c[0x0][0x3b0] ;  /* 0x00007600ff0d77ac */ /* 0x000f220008000800 */
[----:B-1----:R-:W-:-:S05]  /*27290*/  @P0 IMAD.MOV.U32 R5, RZ, RZ, R70 ;  /* 0x000000ffff050224 */ /* 0x002fca00078e0046 */
[----:B------:R1:W3:Y:S01]  /*272a0*/  @P0 LDG.E.U8 R71, desc[UR20][R4.64] ;  /* 0x0000001404470981 */ /* 0x0002e2000c1e1100 */
[----:B------:R-:W-:Y:S01]  /*272b0*/  @!P3 IMAD.IADD R75, R75, 0x1, -R15 ;  /* 0x000000014b4bb824 */ /* 0x000fe200078e0a0f */
[----:B--2---:R-:W-:Y:S02]  /*272c0*/  ISETP.GE.AND P3, PT, R93, RZ, PT ;  /* 0x000000ff5d00720c */ /* 0x004fe40003f66270 */
[----:B------:R-:W-:Y:S04]  /*272d0*/  STL [R1+0xac0], R73 ;  /* 0x000ac04901007387 */ /* 0x000fe80000100800 */
[----:B------:R-:W2:Y:S01]  /*272e0*/  LDL R93, [R1+0x23c0] ;  /* 0x0023c000015d7983 */ /* 0x000ea20000100800 */
[----:B-1----:R-:W-:Y:S02]  /*272f0*/  @P0 IMAD.MOV.U32 R4, RZ, RZ, R73 ;  /* 0x000000ffff040224 */ /* 0x002fe400078e0049 */
[----:B------:R-:W-:Y:S01]  /*27300*/  @P0 IMAD.MOV.U32 R5, RZ, RZ, R72 ;  /* 0x000000ffff050224 */ /* 0x000fe200078e0048 */
[----:B------:R1:W-:Y:S04]  /*27310*/  STL [R1+0x1510], R70 ;  /* 0x0015104601007387 */ /* 0x0003e80000100800 */
[----:B------:R0:W2:Y:S04]  /*27320*/  @P0 LDG.E.U8 R74, desc[UR20][R4.64] ;  /* 0x00000014044a0981 */ /* 0x0000a8000c1e1100 */
[----:B-1----:R-:W2:Y:S04]  /*27330*/  LDL.LU R70, [R1+0x2888] ;  /* 0x0028880001467983 */ /* 0x002ea80000300800 */
[----:B------:R-:W-:Y:S01]  /*27340*/  STL [R1+0xabc], R72 ;  /* 0x000abc4801007387 */ /* 0x000fe20000100800 */
[----:B------:R-:W-:-:S03]  /*27350*/  @!P5 IMAD.IADD R92, R92, 0x1, -R15 ;  /* 0x000000015c5cd824 */ /* 0x000fc600078e0a0f */
[----:B---3--:R1:W-:Y:S04]  /*27360*/  STL [R1+0x1a14], R71 ;  /* 0x001a144701007387 */ /* 0x0083e80000100800 */
[----:B-1----:R-:W3:Y:S04]  /*27370*/  LDL.LU R71, [R1+0x2884] ;  /* 0x0028840001477983 */ /* 0x002ee80000300800 */
[----:B------:R-:W3:Y:S01]  /*27380*/  LDL.LU R72, [R1+0x2880] ;  /* 0x0028800001487983 */ /* 0x000ee20000300800 */
[----:B------:R-:W-:Y:S02]  /*27390*/  ISETP.GT.U32.AND P5, PT, R15, R92, PT ;  /* 0x0000005c0f00720c */ /* 0x000fe40003fa4070 */
[----:B------:R-:W-:Y:S01]  /*273a0*/  SEL R6, R14, R3, !P1 ;  /* 0x000000030e067207 */ /* 0x000fe20004800000 */
[----:B------:R-:W-:Y:S01]  /*273b0*/  IMAD.MOV.U32 R3, RZ, RZ, R75 ;  /* 0x000000ffff037224 */ /* 0x000fe200078e004b */
[----:B------:R-:W4:Y:S03]  /*273c0*/  LDL.LU R73, [R1+0x287c] ;  /* 0x00287c0001497983 */ /* 0x000f260000300800 */
[----:B------:R-:W-:Y:S01]  /*273d0*/  IMAD R6, R6, UR5, RZ ;  /* 0x0000000506067c24 */ /* 0x000fe2000f8e02ff */
[----:B------:R-:W-:Y:S01]  /*273e0*/  ISETP.GE.AND P4, PT, R2, RZ, PT ;  /* 0x000000ff0200720c */ /* 0x000fe20003f86270 */
[----:B------:R-:W-:Y:S01]  /*273f0*/  @!P3 IMAD.MOV R3, RZ, RZ, -R3 ;  /* 0x000000ffff03b224 */ /* 0x000fe200078e0a03 */
[----:B------:R-:W4:Y:S01]  /*27400*/  LDL.LU R2, [R1+0x334] ;  /* 0x0003340001027983 */ /* 0x000f220000300800 */
[----:B------:R-:W1:Y:S02]  /*27410*/  LDCU UR5, c[0x0][0x3b0] ;  /* 0x00007600ff0577ac */ /* 0x000e640008000800 */
[----:B------:R-:W-:Y:S01]  /*27420*/  @!P5 IMAD.IADD R92, R92, 0x1, -R15 ;  /* 0x000000015c5cd824 */ /* 0x000fe200078e0a0f */
[----:B0-----:R-:W-:-:S02]  /*27430*/  IADD3 R5, P5, PT, R6, R13, RZ ;  /* 0x0000000d06057210 */ /* 0x001fc40007fbe0ff */
[----:B------:R-:W-:-:S03]  /*27440*/  SEL R4, R14, R3, !P1 ;  /* 0x000000030e047207 */ /* 0x000fc60004800000 */
[----:B------:R-:W-:Y:S04]  /*27450*/  STL [R1+0xab8], R5 ;  /* 0x000ab80501007387 */ /* 0x000fe80000100800 */
[----:B--2---:R0:W-:Y:S02]  /*27460*/  STL [R1+0x1a10], R74 ;  /* 0x001a104a01007387 */ /* 0x0041e40000100800 */
[----:B0-----:R-:W-:Y:S01]  /*27470*/  LEA.HI.X.SX32 R74, R6, R12, 0x1, P5 ;  /* 0x0000000c064a7211 */ /* 0x001fe200028f0eff */
[----:B------:R-:W-:Y:S01]  /*27480*/  IMAD R6, R4, UR15, RZ ;  /* 0x0000000f04067c24 */ /* 0x000fe2000f8e02ff */
[----:B---3--:R-:W-:Y:S01]  /*27490*/  PRMT R72, RZ, 0x7610, R72 ;  /* 0x00007610ff487816 */ /* 0x008fe20000000048 */
[----:B------:R-:W-:Y:S01]  /*274a0*/  @P0 IMAD.MOV.U32 R4, RZ, RZ, R5 ;  /* 0x000000ffff040224 */ /* 0x000fe200078e0005 */
[C---:B------:R-:W-:Y:S01]  /*274b0*/  ISETP.GT.U32.AND P3, PT, R15.reuse, R16, PT ;  /* 0x000000100f00720c */ /* 0x040fe20003f64070 */
[----:B------:R-:W-:Y:S01]  /*274c0*/  @P0 IMAD.MOV.U32 R5, RZ, RZ, R74 ;  /* 0x000000ffff050224 */ /* 0x000fe200078e004a */
[----:B------:R0:W-:Y:S01]  /*274d0*/  STL [R1+0xab4], R74 ;  /* 0x000ab44a01007387 */ /* 0x0001e20000100800 */
[----:B------:R-:W-:Y:S01]  /*274e0*/  IMAD.MOV.U32 R3, RZ, RZ, R92 ;  /* 0x000000ffff037224 */ /* 0x000fe200078e005c */
[----:B------:R-:W-:Y:S01]  /*274f0*/  ISETP.GT.U32.AND P5, PT, R15, R77, PT ;  /* 0x0000004d0f00720c */ /* 0x000fe20003fa4070 */
[----:B------:R-:W2:Y:S01]  /*27500*/  LDCU UR15, c[0x0][0x3b0] ;  /* 0x00007600ff0f77ac */ /* 0x000ea20008000800 */
[----:B------:R3:W2:Y:S01]  /*27510*/  @P0 LDG.E.U8 R72, desc[UR20][R4.64] ;  /* 0x0000001404480981 */ /* 0x0006a2000c1e1100 */
[----:B------:R-:W-:-:S03]  /*27520*/  @!P4 IMAD.MOV R3, RZ, RZ, -R3 ;  /* 0x000000ffff03c224 */ /* 0x000fc600078e0a03 */
[----:B------:R-:W4:Y:S04]  /*27530*/  LDL R75, [R1+0x2384] ;  /* 0x00238400014b7983 */ /* 0x000f280000100800 */
[----:B0-----:R-:W4:Y:S01]  /*27540*/  LDL.LU R74, [R1+0x33c] ;  /* 0x00033c00014a7983 */ /* 0x001f220000300800 */
[----:B---3--:R-:W-:Y:S01]  /*27550*/  SHF.R.S32.HI R4, RZ, 0x1f, R6 ;  /* 0x0000001fff047819 */ /* 0x008fe20000011406 */
[--C-:B------:R-:W-:Y:S01]  /*27560*/  @!P3 IMAD.IADD R16, R16, 0x1, -R15.reuse ;  /* 0x000000011010b824 */ /* 0x100fe200078e0a0f */
[----:B------:R-:W-:Y:S02]  /*27570*/  ISETP.GE.AND P3, PT, R93, RZ, PT ;  /* 0x000000ff5d00720c */ /* 0x000fe40003f66270 */
[----:B------:R-:W-:Y:S02]  /*27580*/  SEL R3, R14, R3, !P1 ;  /* 0x000000030e037207 */ /* 0x000fe40004800000 */
[----:B------:R-:W-:Y:S01]  /*27590*/  PRMT R70, RZ, 0x7610, R70 ;  /* 0x00007610ff467816 */ /* 0x000fe20000000046 */
[----:B------:R-:W-:Y:S01]  /*275a0*/  @!P5 IMAD.IADD R77, R77, 0x1, -R15 ;  /* 0x000000014d4dd824 */ /* 0x000fe200078e0a0f */
[----:B------:R-:W-:-:S02]  /*275b0*/  PRMT R7, RZ, 0x7610, R7 ;  /* 0x00007610ff077816 */ /* 0x000fc40000000007 */
[----:B------:R-:W-:Y:S01]  /*275c0*/  ISETP.GT.U32.AND P6, PT, R15, R0, PT ;  /* 0x000000000f00720c */ /* 0x000fe20003fc4070 */
[----:B--2---:R0:W-:Y:S04]  /*275d0*/  STL [R1+0x1a0c], R72 ;  /* 0x001a0c4801007387 */ /* 0x0041e80000100800 */
[----:B------:R-:W2:Y:S01]  /*275e0*/  LDL R93, [R1+0x2390] ;  /* 0x00239000015d7983 */ /* 0x000ea20000100800 */
[----:B0-----:R-:W-:-:S05]  /*275f0*/  IADD3 R72, P4, PT, R6, R13, RZ ;  /* 0x0000000d06487210 */ /* 0x001fca0007f9e0ff */
[----:B------:R-:W-:Y:S01]  /*27600*/  IMAD.X R4, R4, 0x1, R12, P4 ;  /* 0x0000000104047824 */ /* 0x000fe200020e060c */
[----:B------:R-:W-:Y:S01]  /*27610*/  STL [R1+0x151c], R72 ;  /* 0x00151c4801007387 */ /* 0x000fe20000100800 */
[----:B-1----:R-:W-:Y:S02]  /*27620*/  IMAD R6, R3, UR5, RZ ;  /* 0x0000000503067c24 */ /* 0x002fe4000f8e02ff */
[----:B------:R-:W-:Y:S01]  /*27630*/  @!P6 IMAD.IADD R0, R0, 0x1, -R15 ;  /* 0x000000010000e824 */ /* 0x000fe200078e0a0f */
[----:B------:R0:W-:Y:S01]  /*27640*/  STL [R1+0x1518], R4 ;  /* 0x0015180401007387 */ /* 0x0001e20000100800 */
[----:B------:R-:W-:Y:S01]  /*27650*/  @P0 IMAD.MOV.U32 R5, RZ, RZ, R4 ;  /* 0x000000ffff050224 */ /* 0x000fe200078e0004 */
[C---:B------:R-:W-:Y:S01]  /*27660*/  ISETP.GT.U32.AND P4, PT, R15.reuse, R16, PT ;  /* 0x000000100f00720c */ /* 0x040fe20003f84070 */
[----:B------:R-:W1:Y:S01]  /*27670*/  LDCU UR5, c[0x0][0x3b0] ;  /* 0x00007600ff0577ac */ /* 0x000e620008000800 */
[----:B------:R-:W-:Y:S01]  /*27680*/  ISETP.GT.U32.AND P6, PT, R15, R0, PT ;  /* 0x000000000f00720c */ /* 0x000fe20003fc4070 */
[----:B------:R-:W3:Y:S01]  /*27690*/  LDL.LU R92, [R1+0x344] ;  /* 0x00034400015c7983 */ /* 0x000ee20000300800 */
[----:B0-----:R-:W-:-:S05]  /*276a0*/  @P0 IMAD.MOV.U32 R4, RZ, RZ, R72 ;  /* 0x000000ffff040224 */ /* 0x001fca00078e0048 */
[----:B------:R0:W3:Y:S02]  /*276b0*/  @P0 LDG.E.U8 R70, desc[UR20][R4.64] ;  /* 0x0000001404460981 */ /* 0x0000e4000c1e1100 */
[----:B0-----:R-:W-:-:S04]  /*276c0*/  IADD3 R4, P5, PT, R6, R13, RZ ;  /* 0x0000000d06047210 */ /* 0x001fc80007fbe0ff */
[----:B------:R-:W-:-:S05]  /*276d0*/  LEA.HI.X.SX32 R5, R6, R12, 0x1, P5 ;  /* 0x0000000c06057211 */ /* 0x000fca00028f0eff */
[----:B------:R0:W3:Y:S01]  /*276e0*/  @P0 LDG.E.U8 R7, desc[UR20][R4.64] ;  /* 0x0000001404070981 */ /* 0x0000e2000c1e1100 */
[----:B------:R-:W-:-:S04]  /*276f0*/  @!P6 IMAD.IADD R0, R0, 0x1, -R15 ;  /* 0x000000010000e824 */ /* 0x000fc800078e0a0f */
[----:B------:R-:W-:Y:S01]  /*27700*/  IMAD.MOV.U32 R3, RZ, RZ, R0 ;  /* 0x000000ffff037224 */ /* 0x000fe200078e0000 */
[C---:B------:R-:W-:Y:S01]  /*27710*/  ISETP.GT.U32.AND P6, PT, R15.reuse, R77, PT ;  /* 0x0000004d0f00720c */ /* 0x040fe20003fc4070 */
[----:B------:R-:W-:Y:S01]  /*27720*/  @!P4 IMAD.IADD R16, R16, 0x1, -R15 ;  /* 0x000000011010c824 */ /* 0x000fe200078e0a0f */
[----:B------:R-:W3:Y:S01]  /*27730*/  LDL R0, [R1+0x23a4] ;  /* 0x0023a40001007983 */ /* 0x000ee20000100800 */
[----:B------:R-:W-:Y:S01]  /*27740*/  @!P3 IMAD.MOV R3, RZ, RZ, -R3 ;  /* 0x000000ffff03b224 */ /* 0x000fe200078e0a03 */
[----:B----4-:R-:W-:-:S04]  /*27750*/  ISETP.GT.U32.AND P3, PT, R15, R2, PT ;  /* 0x000000020f00720c */ /* 0x010fc80003f64070 */
[----:B------:R-:W-:-:S05]  /*27760*/  SEL R3, R14, R3, !P1 ;  /* 0x000000030e037207 */ /* 0x000fca0004800000 */
[----:B------:R-:W-:Y:S02]  /*27770*/  IMAD R3, R3, UR6, RZ ;  /* 0x0000000603037c24 */ /* 0x000fe4000f8e02ff */
[--C-:B------:R-:W-:Y:S01]  /*27780*/  @!P6 IMAD.IADD R77, R77, 0x1, -R15.reuse ;  /* 0x000000014d4de824 */ /* 0x100fe200078e0a0f */
[----:B------:R0:W-:Y:S01]  /*27790*/  STL [R1+0xab0], R4 ;  /* 0x000ab00401007387 */ /* 0x0001e20000100800 */
[----:B------:R-:W-:Y:S01]  /*277a0*/  @!P3 IMAD.IADD R2, R2, 0x1, -R15 ;  /* 0x000000010202b824 */ /* 0x000fe200078e0a0f */
[C---:B------:R-:W-:Y:S01]  /*277b0*/  IADD3 R6, P6, PT, R3.reuse, R13, RZ ;  /* 0x0000000d03067210 */ /* 0x040fe20007fde0ff */
[----:B------:R-:W4:Y:S01]  /*277c0*/  LDCU UR6, c[0x0][0x3b0] ;  /* 0x00007600ff0677ac */ /* 0x000f220008000800 */
[----:B------:R1:W-:Y:S02]  /*277d0*/  STL [R1+0xaac], R5 ;  /* 0x000aac0501007387 */ /* 0x0003e40000100800 */
        /* <DEDUP_REMOVED lines=12> */
[----:B------:R-:W-:Y:S02]  /*278a0*/  ISETP.GE.AND P5, PT, R75, RZ, PT ;  /* 0x000000ff4b00720c */ /* 0x000fe40003fa6270 */
[C---:B------:R-:W-:Y:S02]  /*278b0*/  ISETP.GT.U32.AND P4, PT, R15.reuse, R74, PT ;  /* 0x0000004a0f00720c */ /* 0x040fe40003f84070 */
[----:B------:R-:W-:Y:S01]  /*278c0*/  ISETP.GT.U32.AND P6, PT, R15, R2, PT ;  /* 0x000000020f00720c */ /* 0x000fe20003fc4070 */
[----:B------:R-:W-:-:S04]  /*278d0*/  IMAD.MOV.U32 R3, RZ, RZ, R77 ;  /* 0x000000ffff037224 */ /* 0x000fc800078e004d */
[----:B------:R-:W-:-:S04]  /*278e0*/  @!P3 IMAD.MOV R3, RZ, RZ, -R3 ;  /* 0x000000ffff03b224 */ /* 0x000fc800078e0a03 */
[----:B------:R-:W-:Y:S02]  /*278f0*/  @!P5 IMAD.MOV R4, RZ, RZ, -R4 ;  /* 0x000000ffff04d224 */ /* 0x000fe400078e0a04 */
[--C-:B------:R-:W-:Y:S01]  /*27900*/  @!P4 IMAD.IADD R74, R74, 0x1, -R15.reuse ;  /* 0x000000014a4ac824 */ /* 0x100fe200078e0a0f */
[----:B------:R-:W-:Y:S02]  /*27910*/  ISETP.GE.AND P4, PT, R0, RZ, PT ;  /* 0x000000ff0000720c */ /* 0x000fe40003f86270 */
[----:B------:R-:W2:Y:S04]  /*27920*/  LDL R0, [R1+0x23c4] ;  /* 0x0023c40001007983 */ /* 0x000ea80000100800 */
[----:B------:R-:W2:Y:S01]  /*27930*/  LDL.LU R75, [R1+0x348] ;  /* 0x00034800014b7983 */ /* 0x000ea20000300800 */
[----:B------:R-:W-:Y:S01]  /*27940*/  @!P6 IMAD.IADD R2, R2, 0x1, -R15 ;  /* 0x000000010202e824 */ /* 0x000fe200078e0a0f */
[----:B------:R-:W-:-:S02]  /*27950*/  PRMT R71, RZ, 0x7610, R71 ;  /* 0x00007610ff477816 */ /* 0x000fc40000000047 */
[----:B---3--:R0:W-:Y:S04]  /*27960*/  STL [R1+0x6e4], R5 ;  /* 0x0006e40501007387 */ /* 0x0081e80000100800 */
[----:B------:R-:W3:Y:S01]  /*27970*/  LDL.LU R77, [R1+0x34c] ;  /* 0x00034c00014d7983 */ /* 0x000ee20000300800 */
        /* <DEDUP_REMOVED lines=10> */
[----:B------:R-:W0:Y:S01]  /*27a20*/  LDCU UR6, c[0x0][0x3b0] ;  /* 0x00007600ff0677ac */ /* 0x000e220008000800 */
[----:B------:R-:W-:-:S03]  /*27a30*/  IADD3 R2, P4, PT, R4, R13, RZ ;  /* 0x0000000d04027210 */ /* 0x000fc60007f9e0ff */
        /* <DEDUP_REMOVED lines=8> */
[--C-:B------:R-:W-:Y:S01]  /*27ac0*/  @!P3 IMAD.IADD R74, R74, 0x1, -R15.reuse ;  /* 0x000000014a4ab824 */ /* 0x100fe200078e0a0f */
        /* <DEDUP_REMOVED lines=8> */
[----:B------:R-:W-:Y:S04]  /*27b50*/  STL [R1+0xa9c], R72 ;  /* 0x000a9c4801007387 */ /* 0x000fe80000100800 */
[----:B---3--:R1:W-:Y:S04]  /*27b60*/  STL [R1+0x1a00], R71 ;  /* 0x001a004701007387 */ /* 0x0083e80000100800 */
[----:B-1----:R-:W3:Y:S04]  /*27b70*/  LDL.LU R71, [R1+0x2874] ;  /* 0x0028740001477983 */ /* 0x002ee80000300800 */
[----:B------:R-:W3:Y:S04]  /*27b80*/  LDL.LU R72, [R1+0x2870] ;  /* 0x0028700001487983 */ /* 0x000ee80000300800 */
[----:B------:R-:W3:Y:S01]  /*27b90*/  LDL.LU R2, [R1+0x286c] ;  /* 0x00286c0001027983 */ /* 0x000ee20000300800 */
[----:B------:R-:W-:Y:S01]  /*27ba0*/  @!P5 IMAD.IADD R92, R92, 0x1, -R15 ;  /* 0x000000015c5cd824 */ /* 0x000fe200078e0a0f */
[----:B------:R-:W-:-:S04]  /*27bb0*/  SEL R6, R14, R3, !P1 ;  /* 0x000000030e067207 */ /* 0x000fc80004800000 */
[----:B------:R-:W-:Y:S01]  /*27bc0*/  ISETP.GT.U32.AND P5, PT, R15, R92, PT ;  /* 0x0000005c0f00720c */ /* 0x000fe20003fa4070 */
[----:B------:R-:W-:Y:S01]  /*27bd0*/  IMAD R6, R6, UR5, RZ ;  /* 0x0000000506067c24 */ /* 0x000fe2000f8e02ff */
[----:B------:R-:W-:Y:S01]  /*27be0*/  ISETP.GE.AND P4, PT, R0, RZ, PT ;  /* 0x000000ff0000720c */ /* 0x000fe20003f86270 */
[----:B------:R-:W-:Y:S01]  /*27bf0*/  IMAD.MOV.U32 R3, RZ, RZ, R74 ;  /* 0x000000ffff037224 */ /* 0x000fe200078e004a */
[----:B------:R-:W4:Y:S01]  /*27c00*/  LDL.LU R0, [R1+0x350] ;  /* 0x0003500001007983 */ /* 0x000f220000300800 */
[----:B------:R-:W1:Y:S02]  /*27c10*/  LDCU UR5, c[0x0][0x3b0] ;  /* 0x00007600ff0577ac */ /* 0x000e640008000800 */
[----:B------:R-:W-:-:S06]  /*27c20*/  @!P3 IMAD.MOV R3, RZ, RZ, -R3 ;  /* 0x000000ffff03b224 */ /* 0x000fcc00078e0a03 */
[----:B------:R-:W-:Y:S01]  /*27c30*/  @!P5 IMAD.IADD R92, R92, 0x1, -R15 ;  /* 0x000000015c5cd824 */ /* 0x000fe200078e0a0f */
[----:B0-----:R-:W-:Y:S02]  /*27c40*/  IADD3 R5, P5, PT, R6, R13, RZ ;  /* 0x0000000d06057210 */ /* 0x001fe40007fbe0ff */
        /* <DEDUP_REMOVED lines=9> */
[----:B------:R-:W-:Y:S01]  /*27ce0*/  STL [R1+0xa94], R73 ;  /* 0x000a944901007387 */ /* 0x000fe20000100800 */
[----:B------:R-:W-:Y:S01]  /*27cf0*/  IMAD.MOV.U32 R3, RZ, RZ, R92 ;  /* 0x000000ffff037224 */ /* 0x000fe200078e005c */
[----:B------:R-:W-:Y:S01]  /*27d00*/  ISETP.GT.U32.AND P5, PT, R15, R77, PT ;  /* 0x0000004d0f00720c */ /* 0x000fe20003fa4070 */
[----:B------:R-:W0:Y:S01]  /*27d10*/  LDCU UR15, c[0x0][0x3b0] ;  /* 0x00007600ff0f77ac */ /* 0x000e220008000800 */
[----:B------:R2:W3:Y:S01]  /*27d20*/  @P0 LDG.E.U8 R2, desc[UR20][R4.64] ;  /* 0x0000001404020981 */ /* 0x0004e2000c1e1100 */
[----:B------:R-:W-:-:S03]  /*27d30*/  @!P4 IMAD.MOV R3, RZ, RZ, -R3 ;  /* 0x000000ffff03c224 */ /* 0x000fc600078e0a03 */
[----:B------:R-:W4:Y:S04]  /*27d40*/  LDL R74, [R1+0x23a0] ;  /* 0x0023a000014a7983 */ /* 0x000f280000100800 */
[----:B------:R-:W4:Y:S01]  /*27d50*/  LDL.LU R92, [R1+0x358] ;  /* 0x00035800015c7983 */ /* 0x000f220000300800 */
[----:B--2---:R-:W-:Y:S01]  /*27d60*/  SHF.R.S32.HI R4, RZ, 0x1f, R6 ;  /* 0x0000001fff047819 */ /* 0x004fe20000011406 */
[----:B------:R-:W-:Y:S01]  /*27d70*/  @!P3 IMAD.IADD R75, R75, 0x1, -R15 ;  /* 0x000000014b4bb824 */ /* 0x000fe200078e0a0f */
[----:B------:R-:W-:Y:S02]  /*27d80*/  ISETP.GE.AND P3, PT, R93, RZ, PT ;  /* 0x000000ff5d00720c */ /* 0x000fe40003f66270 */
[----:B------:R-:W-:Y:S02]  /*27d90*/  SEL R3, R14, R3, !P1 ;  /* 0x000000030e037207 */ /* 0x000fe40004800000 */
[----:B------:R-:W-:Y:S01]  /*27da0*/  PRMT R71, RZ, 0x7610, R71 ;  /* 0x00007610ff477816 */ /* 0x000fe20000000047 */
[----:B------:R-:W-:Y:S01]  /*27db0*/  @!P5 IMAD.IADD R77, R77, 0x1, -R15 ;  /* 0x000000014d4dd824 */ /* 0x000fe200078e0a0f */
[----:B------:R-:W-:-:S02]  /*27dc0*/  PRMT R7, RZ, 0x7610, R7 ;  /* 0x00007610ff077816 */ /* 0x000fc40000000007 */
[----:B------:R-:W-:Y:S01]  /*27dd0*/  ISETP.GT.U32.AND P6, PT, R15, R16, PT ;  /* 0x000000100f00720c */ /* 0x000fe20003fc4070 */
[----:B---3--:R2:W-:Y:S04]  /*27de0*/  STL [R1+0x19f8], R2 ;  /* 0x0019f80201007387 */ /* 0x0085e80000100800 */
[----:B------:R-:W3:Y:S01]  /*27df0*/  LDL R93, [R1+0x239c] ;  /* 0x00239c00015d7983 */ /* 0x000ee20000100800 */
[----:B--2---:R-:W-:-:S05]  /*27e00*/  IADD3 R2, P4, PT, R6, R13, RZ ;  /* 0x0000000d06027210 */ /* 0x004fca0007f9e0ff */
[----:B------:R-:W-:Y:S01]  /*27e10*/  IMAD.X R4, R4, 0x1, R12, P4 ;  /* 0x0000000104047824 */ /* 0x000fe200020e060c */
[----:B------:R-:W-:Y:S01]  /*27e20*/  STL [R1+0x152c], R2 ;  /* 0x00152c0201007387 */ /* 0x000fe20000100800 */
[----:B-1----:R-:W-:Y:S02]  /*27e30*/  IMAD R6, R3, UR5, RZ ;  /* 0x0000000503067c24 */ /* 0x002fe4000f8e02ff */
[----:B------:R-:W-:Y:S01]  /*27e40*/  @!P6 IMAD.IADD R16, R16, 0x1, -R15 ;  /* 0x000000011010e824 */ /* 0x000fe200078e0a0f */
[----:B------:R1:W-:Y:S01]  /*27e50*/  STL [R1+0x1528], R4 ;  /* 0x0015280401007387 */ /* 0x0003e20000100800 */
[----:B------:R-:W-:Y:S01]  /*27e60*/  @P0 IMAD.MOV.U32 R5, RZ, RZ, R4 ;  /* 0x000000ffff050224 */ /* 0x000fe200078e0004 */
[C---:B------:R-:W-:Y:S01]  /*27e70*/  ISETP.GT.U32.AND P4, PT, R15.reuse, R75, PT ;  /* 0x0000004b0f00720c */ /* 0x040fe20003f84070 */
[----:B------:R-:W2:Y:S01]  /*27e80*/  LDCU UR5, c[0x0][0x3b0] ;  /* 0x00007600ff0577ac */ /* 0x000ea20008000800 */
[----:B-1----:R-:W-:Y:S01]  /*27e90*/  @P0 IMAD.MOV.U32 R4, RZ, RZ, R2 ;  /* 0x000000ffff040224 */ /* 0x002fe200078e0002 */
[----:B------:R-:W-:Y:S01]  /*27ea0*/  ISETP.GT.U32.AND P6, PT, R15, R16, PT ;  /* 0x000000100f00720c */ /* 0x000fe20003fc4070 */
[----:B------:R-:W2:Y:S04]  /*27eb0*/  LDL.LU R2, [R1+0x354] ;  /* 0x0003540001027983 */ /* 0x000ea80000300800 */
[----:B------:R1:W2:Y:S02]  /*27ec0*/  @P0 LDG.E.U8 R71, desc[UR20][R4.64] ;  /* 0x0000001404470981 */ /* 0x0002a4000c1e1100 */
[----:B-1----:R-:W-:-:S04]  /*27ed0*/  IADD3 R4, P5, PT, R6, R13, RZ ;  /* 0x0000000d06047210 */ /* 0x002fc80007fbe0ff */
[----:B------:R-:W-:-:S05]  /*27ee0*/  LEA.HI.X.SX32 R5, R6, R12, 0x1, P5 ;  /* 0x0000000c06057211 */ /* 0x000fca00028f0eff */
[----:B------:R1:W2:Y:S01]  /*27ef0*/  @P0 LDG.E.U8 R7, desc[UR20][R4.64] ;  /* 0x0000001404070981 */ /* 0x0002a2000c1e1100 */
[----:B------:R-:W-:-:S04]  /*27f00*/  @!P6 IMAD.IADD R16, R16, 0x1, -R15 ;  /* 0x000000011010e824 */ /* 0x000fc800078e0a0f */
[----:B------:R-:W-:Y:S01]  /*27f10*/  IMAD.MOV.U32 R3, RZ, RZ, R16 ;  /* 0x000000ffff037224 */ /* 0x000fe200078e0010 */
[----:B------:R-:W-:Y:S01]  /*27f20*/  ISETP.GT.U32.AND P6, PT, R15, R77, PT ;  /* 0x0000004d0f00720c */ /* 0x000fe20003fc4070 */
[----:B------:R-:W-:Y:S01]  /*27f30*/  @!P4 IMAD.IADD R75, R75, 0x1, -R15 ;  /* 0x000000014b4bc824 */ /* 0x000fe200078e0a0f */
[----:B------:R-:W2:Y:S01]  /*27f40*/  LDL R16, [R1+0x23c8] ;  /* 0x0023c80001107983 */ /* 0x000ea20000100800 */
        /* <DEDUP_REMOVED lines=11> */
[----:B-1----:R-:W-:-:S02]  /*28000*/  IMAD.MOV.U32 R4, RZ, RZ, R75 ;  /* 0x000000ffff047224 */ /* 0x002fc400078e004b */
[----:B------:R-:W4:Y:S04]  /*28010*/  LDL R75, [R1+0x23d4] ;  /* 0x0023d400014b7983 */ /* 0x000f280000100800 */
[----:B------:R-:W-:Y:S01]  /*28020*/  STL [R1+0xa88], R6 ;  /* 0x000a880601007387 */ /* 0x000fe20000100800 */
[----:B0-----:R-:W-:Y:S02]  /*28030*/  PRMT R5, RZ, 0x7610, R5 ;  /* 0x00007610ff057816 */ /* 0x001fe40000000005 */
[----:B---3--:R-:W-:Y:S02]  /*28040*/  ISETP.GE.AND P3, PT, R93, RZ, PT ;  /* 0x000000ff5d00720c */ /* 0x008fe40003f66270 */
[----:B------:R-:W3:Y:S04]  /*28050*/  LDL.LU R93, [R1+0x35c] ;  /* 0x00035c00015d7983 */ /* 0x000ee80000300800 */
[----:B--2---:R-:W-:Y:S04]  /*28060*/  STL [R1+0x19f4], R71 ;  /* 0x0019f44701007387 */ /* 0x004fe80000100800 */
[----:B------:R-:W-:Y:S04]  /*28070*/  STL [R1+0xa84], R3 ;  /* 0x000a840301007387 */ /* 0x000fe80000100800 */
[----:B------:R0:W-:Y:S02]  /*28080*/  STL [R1+0x19f0], R7 ;  /* 0x0019f00701007387 */ /* 0x0001e40000100800 */
[----:B0-----:R-:W-:-:S05]  /*28090*/  @P0 IMAD.MOV.U32 R7, RZ, RZ, R3 ;  /* 0x000000ffff070224 */ /* 0x001fca00078e0003 */
[----:B------:R-:W2:Y:S01]  /*280a0*/  @P0 LDG.E.U8 R5, desc[UR20][R6.64] ;  /* 0x0000001406050981 */ /* 0x000ea2000c1e1100 */
        /* <DEDUP_REMOVED lines=8> */
[----:B------:R-:W3:Y:S04]  /*28130*/  LDL R16, [R1+0x23b0] ;  /* 0x0023b00001107983 */ /* 0x000ee80000100800 */
[----:B------:R-:W3:Y:S01]  /*28140*/  LDL.LU R77, [R1+0x360] ;  /* 0x00036000014d7983 */ /* 0x000ee20000300800 */
[----:B------:R-:W-:Y:S01]  /*28150*/  @!P6 IMAD.IADD R0, R0, 0x1, -R15 ;  /* 0x000000010000e824 */ /* 0x000fe200078e0a0f */
[----:B------:R-:W-:-:S02]  /*28160*/  PRMT R72, RZ, 0x7610, R72 ;  /* 0x00007610ff487816 */ /* 0x000fc40000000048 */
[----:B--2---:R0:W-:Y:S02]  /*28170*/  STL [R1+0x19ec], R5 ;  /* 0x0019ec0501007387 */ /* 0x0041e40000100800 */
[C---:B0-----:R-:W-:Y:S02]  /*28180*/  SEL R5, R14.reuse, R4, !P1 ;  /* 0x000000040e057207 */ /* 0x041fe40004800000 */
[----:B------:R-:W-:-:S03]  /*28190*/  SEL R4, R14, R3, !P1 ;  /* 0x000000030e047207 */ /* 0x000fc60004800000 */
[----:B------:R-:W-:Y:S01]  /*281a0*/  IMAD R5, R5, UR13, RZ ;  /* 0x0000000d05057c24 */ /* 0x000fe2000f8e02ff */
[C---:B------:R-:W-:Y:S01]  /*281b0*/  ISETP.GT.U32.AND P3, PT, R15.reuse, R92, PT ;  /* 0x0000005c0f00720c */ /* 0x040fe20003f64070 */
[----:B------:R-:W-:Y:S01]  /*281c0*/  IMAD.MOV.U32 R3, RZ, RZ, R0 ;  /* 0x000000ffff037224 */ /* 0x000fe200078e0000 */
[----:B------:R-:W-:Y:S01]  /*281d0*/  ISETP.GT.U32.AND P5, PT, R15, R2, PT ;  /* 0x000000020f00720c */ /* 0x000fe20003fa4070 */
[----:B----4-:R-:W-:Y:S01]  /*281e0*/  IMAD R4, R4, UR6, RZ ;  /* 0x0000000604047c24 */ /* 0x010fe2000f8e02ff */
[----:B------:R-:W-:Y:S01]  /*281f0*/  SHF.R.S32.HI R6, RZ, 0x1f, R5 ;  /* 0x0000001fff067819 */ /* 0x000fe20000011405 */
[----:B------:R-:W-:Y:S01]  /*28200*/  @!P4 IMAD.MOV R3, RZ, RZ, -R3 ;  /* 0x000000ffff03c224 */ /* 0x000fe200078e0a03 */
[-C--:B------:R-:W-:Y:S01]  /*28210*/  IADD3 R5, P6, PT, R5, R13.reuse, RZ ;  /* 0x0000000d05057210 */ /* 0x080fe20007fde0ff */
[----:B------:R-:W2:Y:S01]  /*28220*/  LDL.LU R0, [R1+0x368] ;  /* 0x0003680001007983 */ /* 0x000ea20000300800 */
[----:B------:R-:W-:Y:S01]  /*28230*/  IADD3 R74, P4, PT, R4, R13, RZ ;  /* 0x0000000d044a7210 */ /* 0x000fe20007f9e0ff */
[----:B------:R-:W0:Y:S02]  /*28240*/  LDCU UR6, c[0x0][0x3b0] ;  /* 0x00007600ff0677ac */ /* 0x000e240008000800 */
[----:B------:R-:W-:Y:S01]  /*28250*/  IMAD.X R71, R6, 0x1, R12, P6 ;  /* 0x0000000106477824 */ /* 0x000fe200030e060c */
[----:B------:R-:W-:Y:S01]  /*28260*/  LEA.HI.X.SX32 R73, R4, R12, 0x1, P4 ;  /* 0x0000000c04497211 */ /* 0x000fe200020f0eff */
[----:B------:R1:W-:Y:S01]  /*28270*/  STL [R1+0x1534], R5 ;  /* 0x0015340501007387 */ /* 0x0003e20000100800 */
[----:B------:R-:W-:Y:S01]  /*28280*/  @P0 IMAD.MOV.U32 R4, RZ, RZ, R5 ;  /* 0x000000ffff040224 */ /* 0x000fe200078e0005 */
[----:B------:R-:W-:Y:S01]  /*28290*/  PRMT R7, RZ, 0x7610, R7 ;  /* 0x00007610ff077816 */ /* 0x000fe20000000007 */
[----:B------:R-:W4:Y:S01]  /*282a0*/  LDCU UR13, c[0x0][0x3b0] ;  /* 0x00007600ff0d77ac */ /* 0x000f220008000800 */
[----:B-1----:R-:W-:-:S05]  /*282b0*/  @P0 IMAD.MOV.U32 R5, RZ, RZ, R71 ;  /* 0x000000ffff050224 */ /* 0x002fca00078e0047 */
[----:B------:R1:W2:Y:S01]  /*282c0*/  @P0 LDG.E.U8 R72, desc[UR20][R4.64] ;  /* 0x0000001404480981 */ /* 0x0002a2000c1e1100 */
[----:B------:R-:W-:Y:S01]  /*282d0*/  @!P3 IMAD.IADD R92, R92, 0x1, -R15 ;  /* 0x000000015c5cb824 */ /* 0x000fe200078e0a0f */
[----:B------:R-:W-:Y:S02]  /*282e0*/  ISETP.GE.AND P3, PT, R75, RZ, PT ;  /* 0x000000ff4b00720c */ /* 0x000fe40003f66270 */
[----:B------:R-:W-:Y:S04]  /*282f0*/  STL [R1+0xa80], R74 ;  /* 0x000a804a01007387 */ /* 0x000fe80000100800 */
[----:B------:R-:W3:Y:S04]  /*28300*/  LDL R75, [R1+0x23b4] ;  /* 0x0023b400014b7983 */ /* 0x000ee80000100800 */
[----:B------:R0:W-:Y:S01]  /*28310*/  STL [R1+0x1530], R71 ;  /* 0x0015304701007387 */ /* 0x0001e20000100800 */
[----:B-1----:R-:W-:-:S02]  /*28320*/  @P0 IMAD.MOV.U32 R5, RZ, RZ, R73 ;  /* 0x000000ffff050224 */ /* 0x002fc400078e0049 */
[----:B------:R-:W-:Y:S02]  /*28330*/  @P0 IMAD.MOV.U32 R4, RZ, RZ, R74 ;  /* 0x000000ffff040224 */ /* 0x000fe400078e004a */
[----:B------:R-:W-:Y:S01]  /*28340*/  @!P5 IMAD.IADD R2, R2, 0x1, -R15 ;  /* 0x000000010202d824 */ /* 0x000fe200078e0a0f */
[----:B------:R-:W-:Y:S02]  /*28350*/  SEL R6, R14, R3, !P1 ;  /* 0x000000030e067207 */ /* 0x000fe40004800000 */
[----:B------:R1:W3:Y:S04]  /*28360*/  @P0 LDG.E.U8 R7, desc[UR20][R4.64] ;  /* 0x0000001404070981 */ /* 0x0002e8000c1e1100 */
[----:B0-----:R-:W4:Y:S04]  /*28370*/  LDL.LU R71, [R1+0x2868] ;  /* 0x0028680001477983 */ /* 0x001f280000300800 */
[----:B------:R-:W-:Y:S04]  /*28380*/  STL [R1+0xa7c], R73 ;  /* 0x000a7c4901007387 */ /* 0x000fe80000100800 */
[----:B--2---:R0:W-:Y:S04]  /*28390*/  STL [R1+0x19e8], R72 ;  /* 0x0019e84801007387 */ /* 0x0041e80000100800 */
[----:B0-----:R-:W2:Y:S04]  /*283a0*/  LDL.LU R72, [R1+0x2864] ;  /* 0x0028640001487983 */ /* 0x001ea80000300800 */
[----:B------:R-:W2:Y:S04]  /*283b0*/  LDL.LU R73, [R1+0x2860] ;  /* 0x0028600001497983 */ /* 0x000ea80000300800 */
[----:B------:R-:W2:Y:S01]  /*283c0*/  LDL.LU R74, [R1+0x285c] ;  /* 0x00285c00014a7983 */ /* 0x000ea20000300800 */
[----:B------:R-:W-:Y:S01]  /*283d0*/  ISETP.GT.U32.AND P5, PT, R15, R2, PT ;  /* 0x000000020f00720c */ /* 0x000fe20003fa4070 */
[----:B------:R-:W-:-:S02]  /*283e0*/  IMAD.MOV.U32 R3, RZ, RZ, R92 ;  /* 0x000000ffff037224 */ /* 0x000fc400078e005c */
[----:B------:R-:W-:Y:S01]  /*283f0*/  IMAD R6, R6, UR5, RZ ;  /* 0x0000000506067c24 */ /* 0x000fe2000f8e02ff */
[----:B---3--:R-:W-:Y:S01]  /*28400*/  ISETP.GE.AND P4, PT, R16, RZ, PT ;  /* 0x000000ff1000720c */ /* 0x008fe20003f86270 */
[----:B------:R-:W-:Y:S01]  /*28410*/  @!P3 IMAD.MOV R3, RZ, RZ, -R3 ;  /* 0x000000ffff03b224 */ /* 0x000fe200078e0a03 */
[----:B------:R-:W3:Y:S01]  /*28420*/  LDL R16, [R1+0x23cc] ;  /* 0x0023cc0001107983 */ /* 0x000ee20000100800 */
[----:B------:R-:W-:Y:S01]  /*28430*/  ISETP.GT.U32.AND P6, PT, R15, R93, PT ;  /* 0x0000005d0f00720c */ /* 0x000fe20003fc4070 */
[----:B------:R-:W0:Y:S02]  /*28440*/  LDCU UR5, c[0x0][0x3b0] ;  /* 0x00007600ff0577ac */ /* 0x000e240008000800 */
[----:B-1----:R-:W-:-:S03]  /*28450*/  SEL R4, R14, R3, !P1 ;  /* 0x000000030e047207 */ /* 0x002fc60004800000 */
[----:B------:R-:W-:Y:S01]  /*28460*/  @!P5 IMAD.IADD R2, R2, 0x1, -R15 ;  /* 0x000000010202d824 */ /* 0x000fe200078e0a0f */
[----:B------:R-:W-:-:S04]  /*28470*/  IADD3 R5, P5, PT, R6, R13, RZ ;  /* 0x0000000d06057210 */ /* 0x000fc80007fbe0ff */
[----:B------:R-:W-:Y:S01]  /*28480*/  LEA.HI.X.SX32 R92, R6, R12, 0x1, P5 ;  /* 0x0000000c065c7211 */ /* 0x000fe200028f0eff */
[----:B------:R-:W-:Y:S01]  /*28490*/  IMAD R6, R4, UR15, RZ ;  /* 0x0000000f04067c24 */ /* 0x000fe2000f8e02ff */
[----:B------:R1:W-:Y:S01]  /*284a0*/  STL [R1+0xa78], R5 ;  /* 0x000a780501007387 */ /* 0x0003e20000100800 */
[----:B------:R-:W-:Y:S01]  /*284b0*/  @P0 IMAD.MOV.U32 R4, RZ, RZ, R5 ;  /* 0x000000ffff040224 */ /* 0x000fe200078e0005 */
[----:B--2---:R-:W-:Y:S01]  /*284c0*/  PRMT R74, RZ, 0x7610, R74 ;  /* 0x00007610ff4a7816 */ /* 0x004fe2000000004a */
[----:B-1----:R-:W-:Y:S01]  /*284d0*/  @P0 IMAD.MOV.U32 R5, RZ, RZ, R92 ;  /* 0x000000ffff050224 */ /* 0x002fe200078e005c */
[----:B------:R-:W-:Y:S01]  /*284e0*/  ISETP.GT.U32.AND P3, PT, R15, R77, PT ;  /* 0x0000004d0f00720c */ /* 0x000fe20003f64070 */
[----:B------:R-:W-:Y:S01]  /*284f0*/  @!P6 IMAD.IADD R93, R93, 0x1, -R15 ;  /* 0x000000015d5de824 */ /* 0x000fe200078e0a0f */
[----:B------:R-:W-:Y:S01]  /*28500*/  PRMT R73, RZ, 0x7610, R73 ;  /* 0x00007610ff497816 */ /* 0x000fe20000000049 */
[----:B------:R-:W-:Y:S01]  /*28510*/  IMAD.MOV.U32 R3, RZ, RZ, R2 ;  /* 0x000000ffff037224 */ /* 0x000fe200078e0002 */
[----:B------:R1:W2:Y:S01]  /*28520*/  @P0 LDG.E.U8 R74, desc[UR20][R4.64] ;  /* 0x00000014044a0981 */ /* 0x0002a2000c1e1100 */
[----:B------:R-:W0:Y:S03]  /*28530*/  LDCU UR15, c[0x0][0x3b0] ;  /* 0x00007600ff0f77ac */ /* 0x000e260008000800 */
[----:B------:R-:W4:Y:S01]  /*28540*/  LDL.LU R2, [R1+0x2858] ;  /* 0x0028580001027983 */ /* 0x000f220000300800 */
[----:B-1----:R-:W-:-:S02]  /*28550*/  SHF.R.S32.HI R4, RZ, 0x1f, R6 ;  /* 0x0000001fff047819 */ /* 0x002fc40000011406 */
[----:B------:R-:W-:Y:S01]  /*28560*/  IADD3 R5, P6, PT, R6, R13, RZ ;  /* 0x0000000d06057210 */ /* 0x000fe20007fde0ff */
[----:B------:R-:W-:Y:S04]  /*28570*/  STL [R1+0xa74], R92 ;  /* 0x000a745c01007387 */ /* 0x000fe80000100800 */
[----:B------:R-:W-:Y:S01]  /*28580*/  IMAD.X R4, R4, 0x1, R12, P6 ;  /* 0x0000000104047824 */ /* 0x000fe200030e060c */
[----:B------:R1:W-:Y:S01]  /*28590*/  STL [R1+0x6e0], R7 ;  /* 0x0006e00701007387 */ /* 0x0003e20000100800 */
[----:B------:R-:W-:Y:S01]  /*285a0*/  @!P3 IMAD.IADD R77, R77, 0x1, -R15 ;  /* 0x000000014d4db824 */ /* 0x000fe200078e0a0f */
[----:B------:R-:W-:Y:S01]  /*285b0*/  ISETP.GE.AND P3, PT, R75, RZ, PT ;  /* 0x000000ff4b00720c */ /* 0x000fe20003f66270 */
[----:B------:R-:W-:Y:S01]  /*285c0*/  @!P4 IMAD.MOV R3, RZ, RZ, -R3 ;  /* 0x000000ffff03c224 */ /* 0x000fe200078e0a03 */
[----:B-1----:R-:W4:Y:S04]  /*285d0*/  LDL.LU R7, [R1+0x370] ;  /* 0x0003700001077983 */ /* 0x002f280000300800 */
[----:B------:R-:W4:Y:S04]  /*285e0*/  LDL R92, [R1+0x23d0] ;  /* 0x0023d000015c7983 */ /* 0x000f280000100800 */
[----:B------:R1:W-:Y:S01]  /*285f0*/  STL [R1+0x153c], R5 ;  /* 0x00153c0501007387 */ /* 0x0003e20000100800 */
[----:B------:R-:W-:-:S02]  /*28600*/  ISETP.GT.U32.AND P5, PT, R15, R93, PT ;  /* 0x0000005d0f00720c */ /* 0x000fc40003fa4070 */
[----:B------:R-:W-:Y:S02]  /*28610*/  ISETP.GT.U32.AND P4, PT, R15, R0, PT ;  /* 0x000000000f00720c */ /* 0x000fe40003f84070 */
[----:B-1----:R-:W-:Y:S02]  /*28620*/  @P0 LOP3.LUT R5, R5, R4, RZ, 0x3c, !PT ;  /* 0x0000000405050212 */ /* 0x002fe400078e3cff */
[----:B------:R-:W-:Y:S02]  /*28630*/  PRMT R6, RZ, 0x7610, R6 ;  /* 0x00007610ff067816 */ /* 0x000fe40000000006 */
[----:B------:R-:W-:-:S05]  /*28640*/  SEL R3, R14, R3, !P1 ;  /* 0x000000030e037207 */ /* 0x000fca0004800000 */
[--C-:B------:R-:W-:Y:S02]  /*28650*/  @!P5 IMAD.IADD R93, R93, 0x1, -R15.reuse ;  /* 0x000000015d5dd824 */ /* 0x100fe400078e0a0f */
[----:B------:R-:W-:Y:S01]  /*28660*/  @!P4 IMAD.IADD R0, R0, 0x1, -R15 ;  /* 0x000000010000c824 */ /* 0x000fe200078e0a0f */
[----:B---3--:R-:W-:Y:S01]  /*28670*/  ISETP.GE.AND P6, PT, R16, RZ, PT ;  /* 0x000000ff1000720c */ /* 0x008fe20003fc6270 */
[----:B--2---:R1:W-:Y:S04]  /*28680*/  STL [R1+0x19e4], R74 ;  /* 0x0019e44a01007387 */ /* 0x0043e80000100800 */
[----:B-1----:R-:W2:Y:S04]  /*28690*/  LDL.LU R74, [R1+0x364] ;  /* 0x00036400014a7983 */ /* 0x002ea80000300800 */
[----:B------:R-:W3:Y:S04]  /*286a0*/  LDL.LU R75, [R1+0x36c] ;  /* 0x00036c00014b7983 */ /* 0x000ee80000300800 */
[----:B------:R1:W-:Y:S02]  /*286b0*/  STL [R1+0x1538], R4 ;  /* 0x0015380401007387 */ /* 0x0003e40000100800 */
[----:B-1----:R-:W-:-:S04]  /*286c0*/  @P0 LOP3.LUT R4, R5, R4, RZ, 0x3c, !PT ;  /* 0x0000000405040212 */ /* 0x002fc800078e3cff */
[----:B------:R-:W-:-:S05]  /*286d0*/  @P0 LOP3.LUT R5, R5, R4, RZ, 0x3c, !PT ;  /* 0x0000000405050212 */ /* 0x000fca00078e3cff */
[----:B------:R0:W2:Y:S02]  /*286e0*/  @P0 LDG.E.U8 R6, desc[UR20][R4.64] ;  /* 0x0000001404060981 */ /* 0x0000a4000c1e1100 */
[----:B0-----:R-:W-:Y:S01]  /*286f0*/  IMAD R4, R3, UR5, RZ ;  /* 0x0000000503047c24 */ /* 0x001fe2000f8e02ff */
[----:B------:R-:W-:Y:S01]  /*28700*/  ISETP.GT.U32.AND P5, PT, R15, R77, PT ;  /* 0x0000004d0f00720c */ /* 0x000fe20003fa4070 */
[----:B------:R-:W-:Y:S01]  /*28710*/  IMAD.MOV.U32 R3, RZ, RZ, R93 ;  /* 0x000000ffff037224 */ /* 0x000fe200078e005d */
[----:B----4-:R-:W-:Y:S01]  /*28720*/  PRMT R2, RZ, 0x7610, R2 ;  /* 0x00007610ff027816 */ /* 0x010fe20000000002 */
[----:B------:R-:W4:Y:S01]  /*28730*/  LDL.LU R93, [R1+0x2854] ;  /* 0x00285400015d7983 */ /* 0x000f220000300800 */
[C---:B------:R-:W-:Y:S01]  /*28740*/  IADD3 R5, P4, PT, R4.reuse, R13, RZ ;  /* 0x0000000d04057210 */ /* 0x040fe20007f9e0ff */
[----:B------:R-:W0:Y:S02]  /*28750*/  LDCU UR5, c[0x0][0x3b0] ;  /* 0x00007600ff0577ac */ /* 0x000e240008000800 */
[----:B------:R-:W3:Y:S01]  /*28760*/  LDL R16, [R1+0x23d8] ;  /* 0x0023d80001107983 */ /* 0x000ee20000100800 */
[----:B------:R-:W-:-:S03]  /*28770*/  LEA.HI.X.SX32 R4, R4, R12, 0x1, P4 ;  /* 0x0000000c04047211 */ /* 0x000fc600020f0eff */
[----:B------:R1:W-:Y:S04]  /*28780*/  STL [R1+0xa70], R5 ;  /* 0x000a700501007387 */ /* 0x0003e80000100800 */
[----:B------:R0:W-:Y:S01]  /*28790*/  STL [R1+0xa6c], R4 ;  /* 0x000a6c0401007387 */ /* 0x0001e20000100800 */
[----:B-1----:R-:W-:-:S04]  /*287a0*/  @P0 LOP3.LUT R5, R5, R4, RZ, 0x3c, !PT ;  /* 0x0000000405050212 */ /* 0x002fc800078e3cff */
[----:B0-----:R-:W-:-:S04]  /*287b0*/  @P0 LOP3.LUT R4, R5, R4, RZ, 0x3c, !PT ;  /* 0x0000000405040212 */ /* 0x001fc800078e3cff */
[----:B------:R-:W-:-:S05]  /*287c0*/  @P0 LOP3.LUT R5, R5, R4, RZ, 0x3c, !PT ;  /* 0x0000000405050212 */ /* 0x000fca00078e3cff */
[----:B------:R0:W3:Y:S01]  /*287d0*/  @P0 LDG.E.U8 R73, desc[UR20][R4.64] ;  /* 0x0000001404490981 */ /* 0x0000e2000c1e1100 */
[----:B------:R-:W-:Y:S01]  /*287e0*/  @!P3 IMAD.MOV R3, RZ, RZ, -R3 ;  /* 0x000000ffff03b224 */ /* 0x000fe200078e0a03 */
[----:B------:R-:W-:Y:S01]  /*287f0*/  ISETP.GT.U32.AND P3, PT, R15, R0, PT ;  /* 0x000000000f00720c */ /* 0x000fe20003f64070 */
[----:B------:R-:W-:Y:S01]  /*28800*/  @!P5 IMAD.IADD R77, R77, 0x1, -R15 ;  /* 0x000000014d4dd824 */ /* 0x000fe200078e0a0f */
[----:B------:R-:W-:-:S11]  /*28810*/  ISETP.GE.AND P5, PT, R92, RZ, PT ;  /* 0x000000ff5c00720c */ /* 0x000fd60003fa6270 */
[----:B------:R-:W-:Y:S01]  /*28820*/  @!P3 IMAD.IADD R0, R0, 0x1, -R15 ;  /* 0x000000010000b824 */ /* 0x000fe200078e0a0f */
[----:B--2---:R1:W-:Y:S02]  /*28830*/  STL [R1+0x19e0], R6 ;  /* 0x0019e00601007387 */ /* 0x0043e40000100800 */
[----:B-1----:R-:W-:Y:S01]  /*28840*/  SEL R6, R14, R3, !P1 ;  /* 0x000000030e067207 */ /* 0x002fe20004800000 */
[----:B------:R-:W-:-:S04]  /*28850*/  IMAD.MOV.U32 R3, RZ, RZ, R77 ;  /* 0x000000ffff037224 */ /* 0x000fc800078e004d */
[----:B------:R-:W-:Y:S01]  /*28860*/  IMAD R6, R6, UR6, RZ ;  /* 0x0000000606067c24 */ /* 0x000fe2000f8e02ff */
[----:B----4-:R-:W-:Y:S01]  /*28870*/  PRMT R93, RZ, 0x7610, R93 ;  /* 0x00007610ff5d7816 */ /* 0x010fe2000000005d */
[----:B------:R-:W-:Y:S01]  /*28880*/  @!P6 IMAD.MOV R3, RZ, RZ, -R3 ;  /* 0x000000ffff03e224 */ /* 0x000fe200078e0a03 */
[----:B------:R-:W-:Y:S01]  /*28890*/  ISETP.GT.U32.AND P4, PT, R15, R7, PT ;  /* 0x000000070f00720c */ /* 0x000fe20003f84070 */
[----:B------:R-:W1:Y:S01]  /*288a0*/  LDCU UR6, c[0x0][0x3b0] ;  /* 0x00007600ff0677ac */ /* 0x000e620008000800 */
[----:B0-----:R-:W-:Y:S02]  /*288b0*/  IADD3 R5, P3, PT, R6, R13, RZ ;  /* 0x0000000d06057210 */ /* 0x001fe40007f7e0ff */
[----:B------:R-:W-:Y:S02]  /*288c0*/  SEL R4, R14, R3, !P1 ;  /* 0x000000030e047207 */ /* 0x000fe40004800000 */
[----:B------:R-:W-:-:S03]  /*288d0*/  LEA.HI.X.SX32 R92, R6, R12, 0x1, P3 ;  /* 0x0000000c065c7211 */ /* 0x000fc600018f0eff */
[----:B------:R-:W-:Y:S01]  /*288e0*/  IMAD R6, R4, UR15, RZ ;  /* 0x0000000f04067c24 */ /* 0x000fe2000f8e02ff */
[----:B---3--:R0:W-:Y:S01]  /*288f0*/  STL [R1+0x19dc], R73 ;  /* 0x0019dc4901007387 */ /* 0x0081e20000100800 */
[----:B------:R-:W-:Y:S01]  /*28900*/  @P0 IMAD.MOV.U32 R4, RZ, RZ, R5 ;  /* 0x000000ffff040224 */ /* 0x000fe200078e0005 */
[----:B------:R-:W-:Y:S01]  /*28910*/  ISETP.GT.U32.AND P6, PT, R15, R74, PT ;  /* 0x0000004a0f00720c */ /* 0x000fe20003fc4070 */
[----:B------:R-:W-:Y:S01]  /*28920*/  IMAD.MOV.U32 R3, RZ, RZ, R0 ;  /* 0x000000ffff037224 */ /* 0x000fe200078e0000 */
[----:B------:R-:W2:Y:S01]  /*28930*/  LDCU UR15, c[0x0][0x3b0] ;  /* 0x00007600ff0f77ac */ /* 0x000ea20008000800 */
[----:B0-----:R-:W3:Y:S04]  /*28940*/  LDL R73, [R1+0x23bc] ;  /* 0x0023bc0001497983 */ /* 0x001ee80000100800 */
[----:B------:R-:W4:Y:S04]  /*28950*/  LDL.LU R77, [R1+0x380] ;  /* 0x00038000014d7983 */ /* 0x000f280000300800 */
[----:B------:R0:W-:Y:S04]  /*28960*/  STL [R1+0xa68], R5 ;  /* 0x000a680501007387 */ /* 0x0001e80000100800 */
[----:B------:R-:W2:Y:S01]  /*28970*/  LDL.LU R0, [R1+0x2850] ;  /* 0x0028500001007983 */ /* 0x000ea20000300800 */
[----:B0-----:R-:W-:-:S05]  /*28980*/  @P0 IMAD.MOV.U32 R5, RZ, RZ, R92 ;  /* 0x000000ffff050224 */ /* 0x001fca00078e005c */
[----:B------:R0:W2:Y:S04]  /*28990*/  @P0 LDG.E.U8 R93, desc[UR20][R4.64] ;  /* 0x00000014045d0981 */ /* 0x0000a8000c1e1100 */
[----:B------:R0:W-:Y:S04]  /*289a0*/  STL [R1+0xa64], R92 ;  /* 0x000a645c01007387 */ /* 0x0001e80000100800 */
[----:B0-----:R-:W3:Y:S01]  /*289b0*/  LDL.LU R92, [R1+0x374] ;  /* 0x00037400015c7983 */ /* 0x001ee20000300800 */
[----:B------:R-:W-:Y:S01]  /*289c0*/  @!P6 IMAD.IADD R74, R74, 0x1, -R15 ;  /* 0x000000014a4ae824 */ /* 0x000fe200078e0a0f */
[----:B------:R-:W-:-:S02]  /*289d0*/  SHF.R.S32.HI R4, RZ, 0x1f, R6 ;  /* 0x0000001fff047819 */ /* 0x000fc40000011406 */
[----:B--2---:R0:W-:Y:S04]  /*289e0*/  STL [R1+0x19d8], R93 ;  /* 0x0019d85d01007387 */ /* 0x0041e80000100800 */
[----:B0-----:R-:W2:Y:S01]  /*289f0*/  LDL.LU R93, [R1+0x284c] ;  /* 0x00284c00015d7983 */ /* 0x001ea20000300800 */
[----:B------:R-:W-:Y:S01]  /*28a00*/  IADD3 R5, P6, PT, R6, R13, RZ ;  /* 0x0000000d06057210 */ /* 0x000fe20007fde0ff */
[----:B------:R-:W-:Y:S01]  /*28a10*/  @!P5 IMAD.MOV R3, RZ, RZ, -R3 ;  /* 0x000000ffff03d224 */ /* 0x000fe200078e0a03 */
[----:B------:R-:W-:Y:S02]  /*28a20*/  ISETP.GE.AND P5, PT, R16, RZ, PT ;  /* 0x000000ff1000720c */ /* 0x000fe40003fa6270 */
[----:B------:R-:W3:Y:S01]  /*28a30*/  LDL.LU R16, [R1+0x37c] ;  /* 0x00037c0001107983 */ /* 0x000ee20000300800 */
[----:B------:R-:W-:-:S03]  /*28a40*/  IMAD.X R4, R4, 0x1, R12, P6 ;  /* 0x0000000104047824 */ /* 0x000fc600030e060c */
[----:B------:R0:W-:Y:S04]  /*28a50*/  STL [R1+0x1544], R5 ;  /* 0x0015440501007387 */ /* 0x0001e80000100800 */
[----:B------:R1:W-:Y:S01]  /*28a60*/  STL [R1+0x1540], R4 ;  /* 0x0015400401007387 */ /* 0x0003e20000100800 */
[----:B0-----:R-:W-:-:S04]  /*28a70*/  @P0 LOP3.LUT R5, R5, R4, RZ, 0x3c, !PT ;  /* 0x0000000405050212 */ /* 0x001fc800078e3cff */
[----:B-1----:R-:W-:-:S04]  /*28a80*/  @P0 LOP3.LUT R4, R5, R4, RZ, 0x3c, !PT ;  /* 0x0000000405040212 */ /* 0x002fc800078e3cff */
[----:B------:R-:W-:Y:S01]  /*28a90*/  @P0 LOP3.LUT R5, R5, R4, RZ, 0x3c, !PT ;  /* 0x0000000405050212 */ /* 0x000fe200078e3cff */
[----:B------:R-:W-:Y:S01]  /*28aa0*/  @!P4 IMAD.IADD R7, R7, 0x1, -R15 ;  /* 0x000000010707c824 */ /* 0x000fe200078e0a0f */
[----:B--2---:R-:W-:-:S06]  /*28ab0*/  PRMT R93, RZ, 0x7610, R93 ;  /* 0x00007610ff5d7816 */ /* 0x004fcc000000005d */
[----:B------:R-:W2:Y:S01]  /*28ac0*/  @P0 LDG.E.U8 R93, desc[UR20][R4.64] ;  /* 0x00000014045d0981 */ /* 0x000ea2000c1e1100 */
[C---:B------:R-:W-:Y:S02]  /*28ad0*/  ISETP.GT.U32.AND P4, PT, R15.reuse, R75, PT ;  /* 0x0000004b0f00720c */ /* 0x040fe40003f84070 */
[----:B------:R-:W-:Y:S02]  /*28ae0*/  ISETP.GT.U32.AND P3, PT, R15, R7, PT ;  /* 0x000000070f00720c */ /* 0x000fe40003f64070 */
[----:B------:R-:W-:-:S09]  /*28af0*/  SEL R6, R14, R3, !P1 ;  /* 0x000000030e067207 */ /* 0x000fd20004800000 */
[--C-:B------:R-:W-:Y:S01]  /*28b00*/  @!P4 IMAD.IADD R75, R75, 0x1, -R15.reuse ;  /* 0x000000014b4bc824 */ /* 0x100fe200078e0a0f */
[----:B------:R-:W-:Y:S01]  /*28b10*/  ISETP.GT.U32.AND P4, PT, R15, R74, PT ;  /* 0x0000004a0f00720c */ /* 0x000fe20003f84070 */
[----:B------:R-:W-:Y:S02]  /*28b20*/  @!P3 IMAD.IADD R7, R7, 0x1, -R15 ;  /* 0x000000010707b824 */ /* 0x000fe400078e0a0f */
[----:B------:R-:W-:Y:S01]  /*28b30*/  IMAD R6, R6, UR13, RZ ;  /* 0x0000000d06067c24 */ /* 0x000fe2000f8e02ff */
[----:B---3--:R-:W-:Y:S01]  /*28b40*/  ISETP.GE.AND P3, PT, R73, RZ, PT ;  /* 0x000000ff4900720c */ /* 0x008fe20003f66270 */
[----:B------:R-:W-:Y:S01]  /*28b50*/  IMAD.MOV.U32 R3, RZ, RZ, R7 ;  /* 0x000000ffff037224 */ /* 0x000fe200078e0007 */
[----:B--2---:R0:W-:Y:S07]  /*28b60*/  STL [R1+0x19d4], R93 ;  /* 0x0019d45d01007387 */ /* 0x0041ee0000100800 */
[----:B------:R-:W-:Y:S01]  /*28b70*/  @!P4 IMAD.IADD R74, R74, 0x1, -R15 ;  /* 0x000000014a4ac824 */ /* 0x000fe200078e0a0f */
[C---:B------:R-:W-:Y:S01]  /*28b80*/  IADD3 R7, P4, PT, R6.reuse, R13, RZ ;  /* 0x0000000d06077210 */ /* 0x040fe20007f9e0ff */
[----:B------:R-:W1:Y:S03]  /*28b90*/  LDCU UR13, c[0x0][0x3b0] ;  /* 0x00007600ff0d77ac */ /* 0x000e660008000800 */
[----:B------:R-:W-:Y:S01]  /*28ba0*/  LEA.HI.X.SX32 R73, R6, R12, 0x1, P4 ;  /* 0x0000000c06497211 */ /* 0x000fe200020f0eff */
[----:B------:R-:W-:Y:S01]  /*28bb0*/  @P0 IMAD.MOV.U32 R6, RZ, RZ, R7 ;  /* 0x000000ffff060224 */ /* 0x000fe200078e0007 */
[----:B0-----:R-:W2:Y:S04]  /*28bc0*/  LDL.LU R93, [R1+0x2848] ;  /* 0x00284800015d7983 */ /* 0x001ea80000300800 */
[----:B------:R-:W3:Y:S04]  /*28bd0*/  LDL R5, [R1+0x23e0] ;  /* 0x0023e00001057983 */ /* 0x000ee80000100800 */
[----:B------:R0:W-:Y:S02]  /*28be0*/  STL [R1+0xa60], R7 ;  /* 0x000a600701007387 */ /* 0x0001e40000100800 */
[----:B0-----:R-:W-:-:S05]  /*28bf0*/  @P0 IMAD.MOV.U32 R7, RZ, RZ, R73 ;  /* 0x000000ffff070224 */ /* 0x001fca00078e0049 */
[----:B------:R0:W2:Y:S01]  /*28c00*/  @P0 LDG.E.U8 R2, desc[UR20][R6.64] ;  /* 0x0000001406020981 */ /* 0x0000a2000c1e1100 */
[----:B------:R-:W-:Y:S01]  /*28c10*/  @!P5 IMAD.MOV R3, RZ, RZ, -R3 ;  /* 0x000000ffff03d224 */ /* 0x000fe200078e0a03 */
[----:B----4-:R-:W-:-:S04]  /*28c20*/  ISETP.GT.U32.AND P5, PT, R15, R77, PT ;  /* 0x0000004d0f00720c */ /* 0x010fc80003fa4070 */
[----:B------:R-:W-:Y:S01]  /*28c30*/  SEL R3, R14, R3, !P1 ;  /* 0x000000030e037207 */ /* 0x000fe20004800000 */
[----:B------:R-:W-:Y:S01]  /*28c40*/  IMAD.MOV.U32 R4, RZ, RZ, R74 ;  /* 0x000000ffff047224 */ /* 0x000fe200078e004a */
[----:B------:R-:W-:Y:S04]  /*28c50*/  STL [R1+0xa5c], R73 ;  /* 0x000a5c4901007387 */ /* 0x000fe80000100800 */
[----:B------:R-:W4:Y:S01]  /*28c60*/  LDL R74, [R1+0x23dc] ;  /* 0x0023dc00014a7983 */ /* 0x000f220000100800 */
[----:B------:R-:W-:Y:S02]  /*28c70*/  @!P3 IMAD.MOV R4, RZ, RZ, -R4 ;  /* 0x000000ffff04b224 */ /* 0x000fe400078e0a04 */
[----:B------:R-:W-:Y:S01]  /*28c80*/  @!P5 IMAD.IADD R77, R77, 0x1, -R15 ;  /* 0x000000014d4dd824 */ /* 0x000fe200078e0a0f */
[----:B------:R-:W4:Y:S01]  /*28c90*/  LDL.LU R7, [R1+0x378] ;  /* 0x0003780001077983 */ /* 0x000f220000300800 */
[----:B------:R-:W-:-:S02]  /*28ca0*/  PRMT R0, RZ, 0x7610, R0 ;  /* 0x00007610ff007816 */ /* 0x000fc40000000000 */
[----:B0-----:R-:W-:Y:S02]  /*28cb0*/  SEL R6, R14, R4, !P1 ;  /* 0x000000040e067207 */ /* 0x001fe40004800000 */
[----:B---3--:R-:W-:Y:S01]  /*28cc0*/  ISETP.GE.AND P4, PT, R5, RZ, PT ;  /* 0x000000ff0500720c */ /* 0x008fe20003f86270 */
[----:B------:R-:W-:Y:S01]  /*28cd0*/  IMAD R5, R3, UR6, RZ ;  /* 0x0000000603057c24 */ /* 0x000fe2000f8e02ff */
[----:B------:R-:W-:Y:S01]  /*28ce0*/  ISETP.GT.U32.AND P6, PT, R15, R75, PT ;  /* 0x0000004b0f00720c */ /* 0x000fe20003fc4070 */
[----:B------:R-:W0:Y:S01]  /*28cf0*/  LDCU UR6, c[0x0][0x3b0] ;  /* 0x00007600ff0677ac */ /* 0x000e220008000800 */
[----:B--2---:R2:W-:Y:S02]  /*28d00*/  STL [R1+0x19d0], R2 ;  /* 0x0019d00201007387 */ /* 0x0045e40000100800 */
[----:B--2---:R-:W-:-:S04]  /*28d10*/  IADD3 R2, P5, PT, R5, R13, RZ ;  /* 0x0000000d05027210 */ /* 0x004fc80007fbe0ff */
[----:B------:R-:W-:Y:S01]  /*28d20*/  LEA.HI.X.SX32 R5, R5, R12, 0x1, P5 ;  /* 0x0000000c05057211 */ /* 0x000fe200028f0eff */
[----:B------:R-:W-:-:S05]  /*28d30*/  @P0 IMAD.MOV.U32 R4, RZ, RZ, R2 ;  /* 0x000000ffff040224 */ /* 0x000fca00078e0002 */
[----:B------:R2:W3:Y:S01]  /*28d40*/  @P0 LDG.E.U8 R0, desc[UR20][R4.64] ;  /* 0x0000001404000981 */ /* 0x0004e2000c1e1100 */
[----:B------:R-:W-:Y:S01]  /*28d50*/  @!P6 IMAD.IADD R75, R75, 0x1, -R15 ;  /* 0x000000014b4be824 */ /* 0x000fe200078e0a0f */
[----:B------:R-:W-:-:S03]  /*28d60*/  ISETP.GT.U32.AND P6, PT, R15, R92, PT ;  /* 0x0000005c0f00720c */ /* 0x000fc60003fc4070 */
[----:B------:R-:W-:Y:S01]  /*28d70*/  IMAD.MOV.U32 R3, RZ, RZ, R75 ;  /* 0x000000ffff037224 */ /* 0x000fe200078e004b */
[----:B------:R-:W-:-:S03]  /*28d80*/  ISETP.GT.U32.AND P5, PT, R15, R16, PT ;  /* 0x000000100f00720c */ /* 0x000fc60003fa4070 */
[----:B------:R-:W-:Y:S02]  /*28d90*/  @!P4 IMAD.MOV R3, RZ, RZ, -R3 ;  /* 0x000000ffff03c224 */ /* 0x000fe400078e0a03 */
[----:B------:R-:W-:Y:S01]  /*28da0*/  IMAD R6, R6, UR15, RZ ;  /* 0x0000000f06067c24 */ /* 0x000fe2000f8e02ff */
[----:B------:R-:W-:Y:S01]  /*28db0*/  STL [R1+0xa58], R2 ;  /* 0x000a580201007387 */ /* 0x000fe20000100800 */
[----:B------:R-:W-:Y:S01]  /*28dc0*/  PRMT R93, RZ, 0x7610, R93 ;  /* 0x00007610ff5d7816 */ /* 0x000fe2000000005d */
[----:B------:R-:W1:Y:S01]  /*28dd0*/  LDCU UR15, c[0x0][0x3b0] ;  /* 0x00007600ff0f77ac */ /* 0x000e620008000800 */
[----:B------:R-:W-:Y:S01]  /*28de0*/  @!P6 IMAD.IADD R92, R92, 0x1, -R15 ;  /* 0x000000015c5ce824 */ /* 0x000fe200078e0a0f */
[----:B------:R-:W-:Y:S01]  /*28df0*/  SEL R3, R14, R3, !P1 ;  /* 0x000000030e037207 */ /* 0x000fe20004800000 */
[----:B------:R4:W-:Y:S03]  /*28e00*/  STL [R1+0xa54], R5 ;  /* 0x000a540501007387 */ /* 0x0009e60000100800 */
[----:B------:R-:W-:-:S02]  /*28e10*/  ISETP.GT.U32.AND P4, PT, R15, R92, PT ;  /* 0x0000005c0f00720c */ /* 0x000fc40003f84070 */
[----:B--2---:R-:W-:Y:S01]  /*28e20*/  SHF.R.S32.HI R4, RZ, 0x1f, R6 ;  /* 0x0000001fff047819 */ /* 0x004fe20000011406 */
[----:B0-----:R-:W-:Y:S01]  /*28e30*/  IMAD R3, R3, UR6, RZ ;  /* 0x0000000603037c24 */ /* 0x001fe2000f8e02ff */
[----:B------:R-:W-:Y:S01]  /*28e40*/  PRMT R72, RZ, 0x7610, R72 ;  /* 0x00007610ff487816 */ /* 0x000fe20000000048 */
[----:B------:R-:W-:Y:S01]  /*28e50*/  @!P5 IMAD.IADD R16, R16, 0x1, -R15 ;  /* 0x000000011010d824 */ /* 0x000fe200078e0a0f */
[----:B------:R-:W-:Y:S01]  /*28e60*/  ISETP.GT.U32.AND P3, PT, R15, R77, PT ;  /* 0x0000004d0f00720c */ /* 0x000fe20003f64070 */
[----:B------:R-:W0:Y:S01]  /*28e70*/  LDCU UR6, c[0x0][0x3b0] ;  /* 0x00007600ff0677ac */ /* 0x000e220008000800 */
[-C--:B----4-:R-:W-:Y:S02]  /*28e80*/  IADD3 R5, P6, PT, R6, R13.reuse, RZ ;  /* 0x0000000d06057210 */ /* 0x090fe40007fde0ff */
[----:B------:R-:W-:-:S03]  /*28e90*/  IADD3 R73, P5, PT, R3, R13, RZ ;  /* 0x0000000d03497210 */ /* 0x000fc60007fbe0ff */
[----:B------:R-:W-:Y:S02]  /*28ea0*/  IMAD.X R4, R4, 0x1, R12, P6 ;  /* 0x0000000104047824 */ /* 0x000fe400030e060c */
[----:B------:R-:W-:Y:S01]  /*28eb0*/  @!P4 IMAD.IADD R92, R92, 0x1, -R15 ;  /* 0x000000015c5cc824 */ /* 0x000fe200078e0a0f */
[----:B------:R-:W-:Y:S01]  /*28ec0*/  ISETP.GE.AND P4, PT, R74, RZ, PT ;  /* 0x000000ff4a00720c */ /* 0x000fe20003f86270 */
[----:B---3--:R2:W-:Y:S04]  /*28ed0*/  STL [R1+0x19cc], R0 ;  /* 0x0019cc0001007387 */ /* 0x0085e80000100800 */
[----:B--2---:R-:W2:Y:S04]  /*28ee0*/  LDL R0, [R1+0x2608] ;  /* 0x0026080001007983 */ /* 0x004ea80000100800 */
[----:B------:R-:W3:Y:S04]  /*28ef0*/  LDL.LU R75, [R1+0x384] ;  /* 0x00038400014b7983 */ /* 0x000ee80000300800 */
[----:B------:R-:W4:Y:S04]  /*28f00*/  LDL.LU R2, [R1+0x388] ;  /* 0x0003880001027983 */ /* 0x000f280000300800 */
[----:B------:R-:W2:Y:S04]  /*28f10*/  LDL R6, [R1+0x25f8] ;  /* 0x0025f80001067983 */ /* 0x000ea80000100800 */
[----:B------:R0:W-:Y:S04]  /*28f20*/  STL [R1+0x154c], R5 ;  /* 0x00154c0501007387 */ /* 0x0001e80000100800 */
[----:B------:R-:W2:Y:S04]  /*28f30*/  LDL.LU R74, [R1+0x2844] ;  /* 0x00284400014a7983 */ /* 0x000ea80000300800 */
[----:B------:R-:W-:Y:S01]  /*28f40*/  STL [R1+0xa50], R73 ;  /* 0x000a504901007387 */ /* 0x000fe20000100800 */
[----:B0-----:R-:W-:-:S03]  /*28f50*/  @P0 LOP3.LUT R5, R5, R4, RZ, 0x3c, !PT ;  /* 0x0000000405050212 */ /* 0x001fc600078e3cff */
[----:B------:R0:W-:Y:S02]  /*28f60*/  STL [R1+0x1548], R4 ;  /* 0x0015480401007387 */ /* 0x0001e40000100800 */
[----:B0-----:R-:W-:-:S04]  /*28f70*/  @P0 LOP3.LUT R4, R5, R4, RZ, 0x3c, !PT ;  /* 0x0000000405040212 */ /* 0x001fc800078e3cff */
[----:B------:R-:W-:-:S05]  /*28f80*/  @P0 LOP3.LUT R5, R5, R4, RZ, 0x3c, !PT ;  /* 0x0000000405050212 */ /* 0x000fca00078e3cff */
[----:B------:R0:W2:Y:S01]  /*28f90*/  @P0 LDG.E.U8 R93, desc[UR20][R4.64] ;  /* 0x00000014045d0981 */ /* 0x0000a2000c1e1100 */
[----:B------:R-:W-:Y:S01]  /*28fa0*/  LEA.HI.X.SX32 R3, R3, R12, 0x1, P5 ;  /* 0x0000000c03037211 */ /* 0x000fe200028f0eff */
[----:B0-----:R-:W-:-:S04]  /*28fb0*/  @P0 IMAD.MOV.U32 R4, RZ, RZ, R73 ;  /* 0x000000ffff040224 */ /* 0x001fc800078e0049 */
[----:B------:R-:W-:Y:S01]  /*28fc0*/  @P0 IMAD.MOV.U32 R5, RZ, RZ, R3 ;  /* 0x000000ffff050224 */ /* 0x000fe200078e0003 */
[----:B------:R0:W-:Y:S04]  /*28fd0*/  STL [R1+0xa4c], R3 ;  /* 0x000a4c0301007387 */ /* 0x0001e80000100800 */
[----:B------:R1:W3:Y:S01]  /*28fe0*/  @P0 LDG.E.U8 R72, desc[UR20][R4.64] ;  /* 0x0000001404480981 */ /* 0x0002e2000c1e1100 */
[----:B------:R-:W-:Y:S01]  /*28ff0*/  @!P3 IMAD.IADD R77, R77, 0x1, -R15 ;  /* 0x000000014d4db824 */ /* 0x000fe200078e0a0f */
[C---:B------:R-:W-:Y:S02]  /*29000*/  ISETP.GT.U32.AND P3, PT, R15.reuse, R7, PT ;  /* 0x000000070f00720c */ /* 0x040fe40003f64070 */
[----:B------:R-:W-:Y:S01]  /*29010*/  ISETP.GT.U32.AND P5, PT, R15, R16, PT ;  /* 0x000000100f00720c */ /* 0x000fe20003fa4070 */
[----:B0-----:R-:W-:-:S02]  /*29020*/  IMAD.MOV.U32 R3, RZ, RZ, R92 ;  /* 0x000000ffff037224 */ /* 0x001fc400078e005c */
[----:B-1----:R-:W-:Y:S01]  /*29030*/  IMAD.MOV.U32 R4, RZ, RZ, R77 ;  /* 0x000000ffff047224 */ /* 0x002fe200078e004d */
[----:B--2---:R0:W-:Y:S04]  /*29040*/  STL [R1+0x6dc], R93 ;  /* 0x0006dc5d01007387 */ /* 0x0041e80000100800 */
[----:B0-----:R-:W2:Y:S01]  /*29050*/  LDL R93, [R1+0x25f0] ;  /* 0x0025f000015d7983 */ /* 0x001ea20000100800 */
[----:B------:R-:W-:Y:S02]  /*29060*/  ISETP.GE.AND P6, PT, R6, RZ, PT ;  /* 0x000000ff0600720c */ /* 0x000fe40003fc6270 */
[----:B------:R-:W-:Y:S02]  /*29070*/  @!P3 IMAD.IADD R7, R7, 0x1, -R15 ;  /* 0x000000010707b824 */ /* 0x000fe400078e0a0f */
[----:B------:R-:W-:Y:S01]  /*29080*/  @!P4 IMAD.MOV R4, RZ, RZ, -R4 ;  /* 0x000000ffff04c224 */ /* 0x000fe200078e0a04 */
[----:B------:R-:W-:-:S02]  /*29090*/  ISETP.GE.AND P4, PT, R0, RZ, PT ;  /* 0x000000ff0000720c */ /* 0x000fc40003f86270 */
[----:B------:R-:W-:Y:S01]  /*290a0*/  ISETP.GT.U32.AND P3, PT, R15, R7, PT ;  /* 0x000000070f00720c */ /* 0x000fe20003f64070 */
[----:B------:R-:W-:Y:S01]  /*290b0*/  @!P5 IMAD.IADD R16, R16, 0x1, -R15 ;  /* 0x000000011010d824 */ /* 0x000fe200078e0a0f */
[C---:B------:R-:W-:Y:S01]  /*290c0*/  SEL R5, R14.reuse, R4, !P1 ;  /* 0x000000040e057207 */ /* 0x040fe20004800000 */
[----:B------:R-:W4:Y:S03]  /*290d0*/  LDL R0, [R1+0x25f4] ;  /* 0x0025f40001007983 */ /* 0x000f260000100800 */
[----:B------:R-:W-:Y:S01]  /*290e0*/  @!P6 IMAD.MOV R3, RZ, RZ, -R3 ;  /* 0x000000ffff03e224 */ /* 0x000fe200078e0a03 */
[----:B------:R-:W4:Y:S04]  /*290f0*/  LDL.LU R92, [R1+0x38c] ;  /* 0x00038c00015c7983 */ /* 0x000f280000300800 */
[----:B------:R-:W-:Y:S01]  /*29100*/  SEL R4, R14, R3, !P1 ;  /* 0x000000030e047207 */ /* 0x000fe20004800000 */
[----:B------:R-:W-:-:S02]  /*29110*/  IMAD.MOV.U32 R3, RZ, RZ, R16 ;  /* 0x000000ffff037224 */ /* 0x000fc400078e0010 */
[----:B------:R-:W-:Y:S01]  /*29120*/  IMAD R5, R5, UR13, RZ ;  /* 0x0000000d05057c24 */ /* 0x000fe2000f8e02ff */
[----:B------:R-:W4:Y:S01]  /*29130*/  LDL.LU R16, [R1+0x390] ;  /* 0x0003900001107983 */ /* 0x000f220000300800 */
[----:B------:R-:W-:Y:S02]  /*29140*/  IMAD R4, R4, UR15, RZ ;  /* 0x0000000f04047c24 */ /* 0x000fe4000f8e02ff */
[----:B------:R-:W-:Y:S01]  /*29150*/  @!P3 IMAD.IADD R7, R7, 0x1, -R15 ;  /* 0x000000010707b824 */ /* 0x000fe200078e0a0f */
[----:B------:R-:W-:Y:S01]  /*29160*/  PRMT R71, RZ, 0x7610, R71 ;  /* 0x00007610ff477816 */ /* 0x000fe20000000047 */
[----:B------:R-:W-:Y:S01]  /*29170*/  @!P4 IMAD.MOV R3, RZ, RZ, -R3 ;  /* 0x000000ffff03c224 */ /* 0x000fe200078e0a03 */
[CC--:B------:R-:W-:Y:S01]  /*29180*/  IADD3 R77, P4, PT, R5.reuse, R13.reuse, RZ ;  /* 0x0000000d054d7210 */ /* 0x0c0fe20007f9e0ff */
[----:B------:R-:W0:Y:S01]  /*29190*/  LDCU UR13, c[0x0][0x3b0] ;  /* 0x00007600ff0d77ac */ /* 0x000e220008000800 */
[----:B------:R-:W-:Y:S02]  /*291a0*/  IADD3 R73, P3, PT, R4, R13, RZ ;  /* 0x0000000d04497210 */ /* 0x000fe40007f7e0ff */
[----:B------:R-:W-:Y:S01]  /*291b0*/  SHF.R.S32.HI R6, RZ, 0x1f, R4 ;  /* 0x0000001fff067819 */ /* 0x000fe20000011404 */
[----:B------:R-:W-:Y:S01]  /*291c0*/  STL [R1+0xa48], R77 ;  /* 0x000a484d01007387 */ /* 0x000fe20000100800 */
[----:B------:R-:W-:Y:S01]  /*291d0*/  LEA.HI.X.SX32 R5, R5, R12, 0x1, P4 ;  /* 0x0000000c05057211 */ /* 0x000fe200020f0eff */
[----:B------:R-:W-:Y:S01]  /*291e0*/  @P0 IMAD.MOV.U32 R4, RZ, RZ, R77 ;  /* 0x000000ffff040224 */ /* 0x000fe200078e004d */
[----:B------:R-:W-:Y:S01]  /*291f0*/  PRMT R74, RZ, 0x7610, R74 ;  /* 0x00007610ff4a7816 */ /* 0x000fe2000000004a */
[----:B------:R-:W-:Y:S01]  /*29200*/  STL [R1+0x1554], R73 ;  /* 0x0015544901007387 */ /* 0x000fe20000100800 */
[----:B---3--:R-:W-:Y:S01]  /*29210*/  ISETP.GT.U32.AND P6, PT, R15, R75, PT ;  /* 0x0000004b0f00720c */ /* 0x008fe20003fc4070 */
[----:B------:R-:W1:Y:S02]  /*29220*/  LDCU UR15, c[0x0][0x3b0] ;  /* 0x00007600ff0f77ac */ /* 0x000e640008000800 */
[----:B------:R3:W-:Y:S04]  /*29230*/  STL [R1+0x19c8], R72 ;  /* 0x0019c84801007387 */ /* 0x0007e80000100800 */
[----:B------:R0:W4:Y:S01]  /*29240*/  @P0 LDG.E.U8 R71, desc[UR20][R4.64] ;  /* 0x0000001404470981 */ /* 0x000122000c1e1100 */
[----:B---3--:R-:W-:-:S02]  /*29250*/  IMAD.X R72, R6, 0x1, R12, P3 ;  /* 0x0000000106487824 */ /* 0x008fc400018e060c */
[----:B0-----:R-:W-:Y:S01]  /*29260*/  @P0 IMAD.MOV.U32 R4, RZ, RZ, R73 ;  /* 0x000000ffff040224 */ /* 0x001fe200078e0049 */
[----:B--2---:R-:W-:Y:S02]  /*29270*/  ISETP.GE.AND P4, PT, R93, RZ, PT ;  /* 0x000000ff5d00720c */ /* 0x004fe40003f86270 */
[----:B------:R-:W2:Y:S04]  /*29280*/  LDL R93, [R1+0x25fc] ;  /* 0x0025fc00015d7983 */ /* 0x000ea80000100800 */
[----:B------:R0:W-:Y:S04]  /*29290*/  STL [R1+0xa44], R5 ;  /* 0x000a440501007387 */ /* 0x0001e80000100800 */
[----:B------:R-:W3:Y:S01]  /*292a0*/  LDL.LU R77, [R1+0x2840] ;  /* 0x00284000014d7983 */ /* 0x000ee20000300800 */
[----:B0-----:R-:W-:-:S05]  /*292b0*/  @P0 IMAD.MOV.U32 R5, RZ, RZ, R72 ;  /* 0x000000ffff050224 */ /* 0x001fca00078e0048 */
[----:B------:R0:W2:Y:S01]  /*292c0*/  @P0 LDG.E.U8 R74, desc[UR20][R4.64] ;  /* 0x00000014044a0981 */ /* 0x0000a2000c1e1100 */
[----:B------:R-:W-:Y:S01]  /*292d0*/  SEL R6, R14, R3, !P1 ;  /* 0x000000030e067207 */ /* 0x000fe20004800000 */
[----:B------:R-:W-:-:S04]  /*292e0*/  IMAD.MOV.U32 R3, RZ, RZ, R7 ;  /* 0x000000ffff037224 */ /* 0x000fc800078e0007 */
[----:B------:R-:W-:Y:S01]  /*292f0*/  IMAD R6, R6, UR6, RZ ;  /* 0x0000000606067c24 */ /* 0x000fe2000f8e02ff */
[----:B------:R-:W-:Y:S01]  /*29300*/  STL [R1+0x1550], R72 ;  /* 0x0015504801007387 */ /* 0x000fe20000100800 */
[----:B------:R-:W-:Y:S01]  /*29310*/  @!P4 IMAD.MOV R3, RZ, RZ, -R3 ;  /* 0x000000ffff03c224 */ /* 0x000fe200078e0a03 */
[----:B----4-:R-:W-:Y:S01]  /*29320*/  ISETP.GE.AND P3, PT, R0, RZ, PT ;  /* 0x000000ff0000720c */ /* 0x010fe20003f66270 */
[----:B------:R-:W-:Y:S01]  /*29330*/  @!P6 IMAD.IADD R75, R75, 0x1, -R15 ;  /* 0x000000014b4be824 */ /* 0x000fe200078e0a0f */
[----:B0-----:R-:W-:Y:S01]  /*29340*/  IADD3 R5, P4, PT, R6, R13, RZ ;  /* 0x0000000d06057210 */ /* 0x001fe20007f9e0ff */
[----:B------:R-:W0:Y:S01]  /*29350*/  LDCU UR6, c[0x0][0x3b0] ;  /* 0x00007600ff0677ac */ /* 0x000e220008000800 */
[----:B------:R-:W-:Y:S02]  /*29360*/  SEL R4, R14, R3, !P1 ;  /* 0x000000030e047207 */ /* 0x000fe40004800000 */
[----:B------:R-:W-:-:S03]  /*29370*/  LEA.HI.X.SX32 R7, R6, R12, 0x1, P4 ;  /* 0x0000000c06077211 */ /* 0x000fc600020f0eff */
[----:B------:R-:W-:Y:S01]  /*29380*/  IMAD R6, R4, UR5, RZ ;  /* 0x0000000504067c24 */ /* 0x000fe2000f8e02ff */
[----:B------:R4:W-:Y:S01]  /*29390*/  STL [R1+0x19c4], R71 ;  /* 0x0019c44701007387 */ /* 0x0009e20000100800 */
[----:B------:R-:W-:Y:S01]  /*293a0*/  @P0 IMAD.MOV.U32 R4, RZ, RZ, R5 ;  /* 0x000000ffff040224 */ /* 0x000fe200078e0005 */
[----:B------:R-:W-:Y:S01]  /*293b0*/  ISETP.GT.U32.AND P6, PT, R15, R75, PT ;  /* 0x0000004b0f00720c */ /* 0x000fe20003fc4070 */
[----:B------:R-:W0:Y:S01]  /*293c0*/  LDCU UR5, c[0x0][0x3b0] ;  /* 0x00007600ff0577ac */ /* 0x000e220008000800 */
[----:B----4-:R-:W4:Y:S04]  /*293d0*/  LDL.LU R71, [R1+0x283c] ;  /* 0x00283c0001477983 */ /* 0x010f280000300800 */
[----:B------:R-:W4:Y:S04]  /*293e0*/  LDL.LU R72, [R1+0x2838] ;  /* 0x0028380001487983 */ /* 0x000f280000300800 */
[----:B------:R-:W4:Y:S03]  /*293f0*/  LDL.LU R73, [R1+0x2834] ;  /* 0x0028340001497983 */ /* 0x000f260000300800 */
[----:B------:R-:W-:-:S04]  /*29400*/  @!P6 IMAD.IADD R75, R75, 0x1, -R15 ;  /* 0x000000014b4be824 */ /* 0x000fc800078e0a0f */
[----:B------:R-:W-:Y:S01]  /*29410*/  IMAD.MOV.U32 R3, RZ, RZ, R75 ;  /* 0x000000ffff037224 */ /* 0x000fe200078e004b */
[----:B---3--:R-:W-:Y:S01]  /*29420*/  PRMT R77, RZ, 0x7610, R77 ;  /* 0x00007610ff4d7816 */ /* 0x008fe2000000004d */
[----:B--2---:R2:W-:Y:S04]  /*29430*/  STL [R1+0x19c0], R74 ;  /* 0x0019c04a01007387 */ /* 0x0045e80000100800 */
[----:B--2---:R-:W2:Y:S04]  /*29440*/  LDL.LU R74, [R1+0x2830] ;  /* 0x00283000014a7983 */ /* 0x004ea80000300800 */
[----:B------:R-:W3:Y:S04]  /*29450*/  LDL R0, [R1+0x2600] ;  /* 0x0026000001007983 */ /* 0x000ee80000100800 */
[----:B------:R0:W-:Y:S04]  /*29460*/  STL [R1+0xa40], R5 ;  /* 0x000a400501007387 */ /* 0x0001e80000100800 */
[----:B------:R-:W4:Y:S01]  /*29470*/  LDL.LU R75, [R1+0x282c] ;  /* 0x00282c00014b7983 */ /* 0x000f220000300800 */
[----:B0-----:R-:W-:-:S05]  /*29480*/  @P0 IMAD.MOV.U32 R5, RZ, RZ, R7 ;  /* 0x000000ffff050224 */ /* 0x001fca00078e0007 */
[----:B------:R0:W4:Y:S01]  /*29490*/  @P0 LDG.E.U8 R77, desc[UR20][R4.64] ;  /* 0x00000014044d0981 */ /* 0x000122000c1e1100 */
[----:B------:R-:W-:-:S13]  /*294a0*/  ISETP.GT.U32.AND P5, PT, R15, R2, PT ;  /* 0x000000020f00720c */ /* 0x000fda0003fa4070 */
[----:B------:R-:W-:Y:S01]  /*294b0*/  @!P5 IMAD.IADD R2, R2, 0x1, -R15 ;  /* 0x000000010202d824 */ /* 0x000fe200078e0a0f */
[----:B------:R-:W-:-:S04]  /*294c0*/  ISETP.GT.U32.AND P5, PT, R15, R92, PT ;  /* 0x0000005c0f00720c */ /* 0x000fc80003fa4070 */
[----:B------:R-:W-:Y:S02]  /*294d0*/  ISETP.GT.U32.AND P4, PT, R15, R2, PT ;  /* 0x000000020f00720c */ /* 0x000fe40003f84070 */
[C---:B0-----:R-:W-:Y:S01]  /*294e0*/  IADD3 R5, P6, PT, R6.reuse, R13, RZ ;  /* 0x0000000d06057210 */ /* 0x041fe20007fde0ff */
[----:B------:R0:W-:Y:S03]  /*294f0*/  STL [R1+0xa3c], R7 ;  /* 0x000a3c0701007387 */ /* 0x0001e60000100800 */
[----:B------:R-:W-:-:S03]  /*29500*/  LEA.HI.X.SX32 R4, R6, R12, 0x1, P6 ;  /* 0x0000000c06047211 */ /* 0x000fc600030f0eff */
[----:B------:R-:W-:Y:S01]  /*29510*/  @!P5 IMAD.IADD R92, R92, 0x1, -R15 ;  /* 0x000000015c5cd824 */ /* 0x000fe200078e0a0f */
[----:B------:R-:W-:Y:S01]  /*29520*/  ISETP.GE.AND P5, PT, R93, RZ, PT ;  /* 0x000000ff5d00720c */ /* 0x000fe20003fa6270 */
[----:B0-----:R-:W4:Y:S01]  /*29530*/  LDL.LU R7, [R1+0x398] ;  /* 0x0003980001077983 */ /* 0x001f220000300800 */
[----:B------:R-:W-:Y:S02]  /*29540*/  @!P3 IMAD.MOV R3, RZ, RZ, -R3 ;  /* 0x000000ffff03b224 */ /* 0x000fe400078e0a03 */
[----:B------:R-:W-:-:S03]  /*29550*/  @!P4 IMAD.IADD R2, R2, 0x1, -R15 ;  /* 0x000000010202c824 */ /* 0x000fc600078e0a0f */
[----:B------:R-:W-:Y:S01]  /*29560*/  SEL R6, R14, R3, !P1 ;  /* 0x000000030e067207 */ /* 0x000fe20004800000 */
[----:B------:R-:W-:-:S05]  /*29570*/  IMAD.MOV.U32 R3, RZ, RZ, R2 ;  /* 0x000000ffff037224 */ /* 0x000fca00078e0002 */
[----:B------:R-:W-:Y:S02]  /*29580*/  @!P5 IMAD.MOV R3, RZ, RZ, -R3 ;  /* 0x000000ffff03d224 */ /* 0x000fe400078e0a03 */
[----:B------:R-:W-:Y:S01]  /*29590*/  IMAD R6, R6, UR13, RZ ;  /* 0x0000000d06067c24 */ /* 0x000fe2000f8e02ff */
[----:B--2---:R-:W-:Y:S01]  /*295a0*/  PRMT R74, RZ, 0x7610, R74 ;  /* 0x00007610ff4a7816 */ /* 0x004fe2000000004a */
[----:B------:R-:W0:Y:S01]  /*295b0*/  LDCU UR13, c[0x0][0x3b0] ;  /* 0x00007600ff0d77ac */ /* 0x000e220008000800 */
[----:B---3--:R-:W-:Y:S01]  /*295c0*/  ISETP.GE.AND P6, PT, R0, RZ, PT ;  /* 0x000000ff0000720c */ /* 0x008fe20003fc6270 */
[----:B----4-:R2:W-:Y:S04]  /*295d0*/  STL [R1+0x19bc], R77 ;  /* 0x0019bc4d01007387 */ /* 0x0105e80000100800 */
[----:B--2---:R-:W2:Y:S04]  /*295e0*/  LDL R77, [R1+0x2604] ;  /* 0x00260400014d7983 */ /* 0x004ea80000100800 */
[----:B------:R3:W-:Y:S04]  /*295f0*/  STL [R1+0xa38], R5 ;  /* 0x000a380501007387 */ /* 0x0007e80000100800 */
[----:B------:R-:W4:Y:S01]  /*29600*/  LDL.LU R93, [R1+0x394] ;  /* 0x00039400015d7983 */ /* 0x000f220000300800 */
[----:B---3--:R-:W-:-:S03]  /*29610*/  @P0 LOP3.LUT R5, R5, R4, RZ, 0x3c, !PT ;  /* 0x0000000405050212 */ /* 0x008fc600078e3cff */
[----:B------:R3:W-:Y:S01]  /*29620*/  STL [R1+0xa34], R4 ;  /* 0x000a340401007387 */ /* 0x0007e20000100800 */
[----:B------:R-:W-:Y:S02]  /*29630*/  IADD3 R0, P5, PT, R6, R13, RZ ;  /* 0x0000000d06007210 */ /* 0x000fe40007fbe0ff */
[----:B------:R-:W-:Y:S01]  /*29640*/  PRMT R75, RZ, 0x7610, R75 ;  /* 0x00007610ff4b7816 */ /* 0x000fe2000000004b */
[----:B------:R-:W2:Y:S01]  /*29650*/  LDL.LU R2, [R1+0x39c] ;  /* 0x00039c0001027983 */ /* 0x000ea20000300800 */
[----:B---3--:R-:W-:-:S04]  /*29660*/  @P0 LOP3.LUT R4, R5, R4, RZ, 0x3c, !PT ;  /* 0x0000000405040212 */ /* 0x008fc800078e3cff */
[----:B------:R-:W-:-:S05]  /*29670*/  @P0 LOP3.LUT R5, R5, R4, RZ, 0x3c, !PT ;  /* 0x0000000405050212 */ /* 0x000fca00078e3cff */
[----:B------:R3:W2:Y:S02]  /*29680*/  @P0 LDG.E.U8 R74, desc[UR20][R4.64] ;  /* 0x00000014044a0981 */ /* 0x0006a4000c1e1100 */
[----:B---3--:R-:W-:Y:S02]  /*29690*/  SEL R4, R14, R3, !P1 ;  /* 0x000000030e047207 */ /* 0x008fe40004800000 */
[----:B------:R-:W-:-:S03]  /*296a0*/  SHF.R.S32.HI R5, RZ, 0x1f, R6 ;  /* 0x0000001fff057819 */ /* 0x000fc60000011406 */
[----:B------:R-:W-:Y:S01]  /*296b0*/  IMAD R6, R4, UR6, RZ ;  /* 0x0000000604067c24 */ /* 0x000fe2000f8e02ff */
[----:B------:R-:W-:Y:S01]  /*296c0*/  ISETP.GT.U32.AND P4, PT, R15, R92, PT ;  /* 0x0000005c0f00720c */ /* 0x000fe20003f84070 */
[----:B------:R-:W-:Y:S01]  /*296d0*/  IMAD.X R5, R5, 0x1, R12, P5 ;  /* 0x0000000105057824 */ /* 0x000fe200028e060c */
[----:B------:R-:W-:Y:S01]  /*296e0*/  PRMT R71, RZ, 0x7610, R71 ;  /* 0x00007610ff477816 */ /* 0x000fe20000000047 */
[----:B------:R-:W-:Y:S01]  /*296f0*/  @P0 IMAD.MOV.U32 R4, RZ, RZ, R0 ;  /* 0x000000ffff040224 */ /* 0x000fe200078e0000 */
[----:B------:R-:W-:Y:S01]  /*29700*/  ISETP.GT.U32.AND P3, PT, R15, R16, PT ;  /* 0x000000100f00720c */ /* 0x000fe20003f64070 */
[----:B------:R-:W3:Y:S03]  /*29710*/  LDCU UR6, c[0x0][0x3b0] ;  /* 0x00007600ff0677ac */ /* 0x000ee60008000800 */
[----:B------:R0:W3:Y:S05]  /*29720*/  @P0 LDG.E.U8 R75, desc[UR20][R4.64] ;  /* 0x00000014044b0981 */ /* 0x0000ea000c1e1100 */
[----:B------:R-:W-:-:S04]  /*29730*/  @!P4 IMAD.IADD R92, R92, 0x1, -R15 ;  /* 0x000000015c5cc824 */ /* 0x000fc800078e0a0f */
[----:B------:R-:W-:-:S04]  /*29740*/  IMAD.MOV.U32 R3, RZ, RZ, R92 ;  /* 0x000000ffff037224 */ /* 0x000fc800078e005c */
[----:B------:R-:W-:-:S05]  /*29750*/  @!P6 IMAD.MOV R3, RZ, RZ, -R3 ;  /* 0x000000ffff03e224 */ /* 0x000fca00078e0a03 */
[----:B0-----:R-:W-:Y:S01]  /*29760*/  SEL R4, R14, R3, !P1 ;  /* 0x000000030e047207 */ /* 0x001fe20004800000 */
[----:B--2---:R0:W-:Y:S04]  /*29770*/  STL [R1+0x19b8], R74 ;  /* 0x0019b84a01007387 */ /* 0x0041e80000100800 */
[----:B0-----:R-:W2:Y:S04]  /*29780*/  LDL.LU R74, [R1+0x3a4] ;  /* 0x0003a400014a7983 */ /* 0x001ea80000300800 */
[----:B------:R0:W-:Y:S04]  /*29790*/  STL [R1+0x155c], R0 ;  /* 0x00155c0001007387 */ /* 0x0001e80000100800 */
[----:B------:R-:W2:Y:S04]  /*297a0*/  LDL.LU R92, [R1+0x2828] ;  /* 0x00282800015c7983 */ /* 0x000ea80000300800 */
[----:B------:R1:W-:Y:S04]  /*297b0*/  STL [R1+0x1558], R5 ;  /* 0x0015580501007387 */ /* 0x0003e80000100800 */
[----:B0-----:R-:W4:Y:S01]  /*297c0*/  LDL.LU R0, [R1+0x2824] ;  /* 0x0028240001007983 */ /* 0x001f220000300800 */
[----:B-1----:R-:W-:-:S05]  /*297d0*/  IADD3 R5, P6, PT, R6, R13, RZ ;  /* 0x0000000d06057210 */ /* 0x002fca0007fde0ff */
[----:B------:R-:W-:Y:S04]  /*297e0*/  STL [R1+0xa30], R5 ;  /* 0x000a300501007387 */ /* 0x000fe80000100800 */
[----:B---3--:R0:W-:Y:S02]  /*297f0*/  STL [R1+0x19b4], R75 ;  /* 0x0019b44b01007387 */ /* 0x0081e40000100800 */
[----:B0-----:R-:W-:Y:S01]  /*29800*/  LEA.HI.X.SX32 R75, R6, R12, 0x1, P6 ;  /* 0x0000000c064b7211 */ /* 0x001fe200030f0eff */
[----:B------:R-:W-:Y:S02]  /*29810*/  IMAD R6, R4, UR5, RZ ;  /* 0x0000000504067c24 */ /* 0x000fe4000f8e02ff */
[----:B------:R-:W-:Y:S01]  /*29820*/  @!P3 IMAD.IADD R16, R16, 0x1, -R15 ;  /* 0x000000011010b824 */ /* 0x000fe200078e0a0f */
[----:B------:R-:W-:Y:S01]  /*29830*/  ISETP.GE.AND P4, PT, R77, RZ, PT ;  /* 0x000000ff4d00720c */ /* 0x000fe20003f86270 */
[----:B------:R-:W-:Y:S01]  /*29840*/  @P0 IMAD.MOV.U32 R4, RZ, RZ, R5 ;  /* 0x000000ffff040224 */ /* 0x000fe200078e0005 */
[----:B------:R0:W-:Y:S01]  /*29850*/  STL [R1+0xa2c], R75 ;  /* 0x000a2c4b01007387 */ /* 0x0001e20000100800 */
[----:B------:R-:W-:Y:S01]  /*29860*/  @P0 IMAD.MOV.U32 R5, RZ, RZ, R75 ;  /* 0x000000ffff050224 */ /* 0x000fe200078e004b */
[----:B--2---:R-:W-:-:S04]  /*29870*/  PRMT R92, RZ, 0x7610, R92 ;  /* 0x00007610ff5c7816 */ /* 0x004fc8000000005c */
[----:B------:R-:W2:Y:S01]  /*29880*/  @P0 LDG.E.U8 R71, desc[UR20][R4.64] ;  /* 0x0000001404470981 */ /* 0x000ea2000c1e1100 */
[----:B------:R-:W-:Y:S01]  /*29890*/  ISETP.GT.U32.AND P3, PT, R15, R16, PT ;  /* 0x000000100f00720c */ /* 0x000fe20003f64070 */
[----:B------:R-:W1:-:S12]  /*298a0*/  LDCU UR5, c[0x0][0x3b0] ;  /* 0x00007600ff0577ac */ /* 0x000e580008000800 */
[----:B------:R-:W-:-:S04]  /*298b0*/  @!P3 IMAD.IADD R16, R16, 0x1, -R15 ;  /* 0x000000011010b824 */ /* 0x000fc800078e0a0f */
[----:B------:R-:W-:Y:S02]  /*298c0*/  IMAD.MOV.U32 R3, RZ, RZ, R16 ;  /* 0x000000ffff037224 */ /* 0x000fe400078e0010 */
[----:B------:R-:W3:Y:S02]  /*298d0*/  LDL R16, [R1+0x25e0] ;  /* 0x0025e00001107983 */ /* 0x000ee40000100800 */
[----:B------:R-:W-:Y:S02]  /*298e0*/  @!P4 IMAD.MOV R3, RZ, RZ, -R3 ;  /* 0x000000ffff03c224 */ /* 0x000fe400078e0a03 */
[----:B0-----:R-:W3:Y:S04]  /*298f0*/  LDL.LU R75, [R1+0x3ac] ;  /* 0x0003ac00014b7983 */ /* 0x001ee80000300800 */
[----:B------:R-:W3:Y:S04]  /*29900*/  LDL.LU R77, [R1+0x3a0] ;  /* 0x0003a000014d7983 */ /* 0x000ee80000300800 */
[----:B--2---:R0:W-:Y:S02]  /*29910*/  STL [R1+0x19b0], R71 ;  /* 0x0019b04701007387 */ /* 0x0041e40000100800 */
[----:B0-----:R-:W-:-:S04]  /*29920*/  IADD3 R71, P4, PT, R6, R13, RZ ;  /* 0x0000000d06477210 */ /* 0x001fc80007f9e0ff */
[----:B------:R-:W-:Y:S01]  /*29930*/  LEA.HI.X.SX32 R5, R6, R12, 0x1, P4 ;  /* 0x0000000c06057211 */ /* 0x000fe200020f0eff */
[----:B------:R-:W-:-:S05]  /*29940*/  @P0 IMAD.MOV.U32 R4, RZ, RZ, R71 ;  /* 0x000000ffff040224 */ /* 0x000fca00078e0047 */
[----:B------:R0:W2:Y:S01]  /*29950*/  @P0 LDG.E.U8 R92, desc[UR20][R4.64] ;  /* 0x00000014045c0981 */ /* 0x0000a2000c1e1100 */
[----:B------:R-:W-:Y:S02]  /*29960*/  ISETP.GT.U32.AND P5, PT, R15, R7, PT ;  /* 0x000000070f00720c */ /* 0x000fe40003fa4070 */
[----:B------:R-:W-:-:S11]  /*29970*/  SEL R3, R14, R3, !P1 ;  /* 0x000000030e037207 */ /* 0x000fd60004800000 */
[----:B------:R-:W-:-:S05]  /*29980*/  @!P5 IMAD.IADD R7, R7, 0x1, -R15 ;  /* 0x000000010707d824 */ /* 0x000fca00078e0a0f */
[----:B------:R-:W-:Y:S01]  /*29990*/  ISETP.GT.U32.AND P5, PT, R15, R7, PT ;  /* 0x000000070f00720c */ /* 0x000fe20003fa4070 */
[----:B------:R-:W-:Y:S01]  /*299a0*/  IMAD R3, R3, UR6, RZ ;  /* 0x0000000603037c24 */ /* 0x000fe2000f8e02ff */
[----:B------:R1:W-:Y:S01]  /*299b0*/  STL [R1+0xa28], R71 ;  /* 0x000a284701007387 */ /* 0x0003e20000100800 */
[----:B------:R-:W-:Y:S01]  /*299c0*/  ISETP.GT.U32.AND P6, PT, R15, R2, PT ;  /* 0x000000020f00720c */ /* 0x000fe20003fc4070 */
[----:B------:R-:W2:Y:S02]  /*299d0*/  LDCU UR6, c[0x0][0x3b0] ;  /* 0x00007600ff0677ac */ /* 0x000ea40008000800 */
[----:B------:R3:W-:Y:S01]  /*299e0*/  STL [R1+0xa24], R5 ;  /* 0x000a240501007387 */ /* 0x0007e20000100800 */
[----:B0-----:R-:W-:-:S03]  /*299f0*/  SHF.R.S32.HI R4, RZ, 0x1f, R3 ;  /* 0x0000001fff047819 */ /* 0x001fc60000011403 */
[----:B-1----:R-:W4:Y:S03]  /*29a00*/  LDL R71, [R1+0x25e4] ;  /* 0x0025e40001477983 */ /* 0x002f260000100800 */
[--C-:B------:R-:W-:Y:S01]  /*29a10*/  @!P5 IMAD.IADD R7, R7, 0x1, -R15.reuse ;  /* 0x000000010707d824 */ /* 0x100fe200078e0a0f */
[----:B---3--:R-:W-:Y:S01]  /*29a20*/  IADD3 R5, P5, PT, R3, R13, RZ ;  /* 0x0000000d03057210 */ /* 0x008fe20007fbe0ff */
[----:B--2---:R0:W-:Y:S04]  /*29a30*/  STL [R1+0x598], R92 ;  /* 0x0005985c01007387 */ /* 0x0041e80000100800 */
[----:B------:R-:W2:Y:S01]  /*29a40*/  LDL R3, [R1+0x25dc] ;  /* 0x0025dc0001037983 */ /* 0x000ea20000100800 */
[----:B------:R-:W-:Y:S01]  /*29a50*/  @!P6 IMAD.IADD R2, R2, 0x1, -R15 ;  /* 0x000000010202e824 */ /* 0x000fe200078e0a0f */
[----:B------:R-:W-:-:S02]  /*29a60*/  PRMT R6, RZ, 0x7610, R6 ;  /* 0x00007610ff067816 */ /* 0x000fc40000000006 */
[----:B0-----:R-:W3:Y:S04]  /*29a70*/  LDL R92, [R1+0x25e8] ;  /* 0x0025e800015c7983 */ /* 0x001ee80000100800 */
[----:B------:R0:W-:Y:S01]  /*29a80*/  STL [R1+0x1564], R5 ;  /* 0x0015640501007387 */ /* 0x0001e20000100800 */
[----:B----4-:R-:W-:-:S13]  /*29a90*/  ISETP.GT.U32.AND P3, PT, R15, R93, PT ;  /* 0x0000005d0f00720c */ /* 0x010fda0003f64070 */
[----:B------:R-:W-:Y:S01]  /*29aa0*/  @!P3 IMAD.IADD R93, R93, 0x1, -R15 ;  /* 0x000000015d5db824 */ /* 0x000fe200078e0a0f */
[----:B--2---:R-:W-:Y:S01]  /*29ab0*/  ISETP.GE.AND P6, PT, R3, RZ, PT ;  /* 0x000000ff0300720c */ /* 0x004fe20003fc6270 */
[----:B------:R-:W-:Y:S02]  /*29ac0*/  IMAD.X R3, R4, 0x1, R12, P5 ;  /* 0x0000000104037824 */ /* 0x000fe400028e060c */
[----:B------:R-:W-:Y:S02]  /*29ad0*/  @P0 IMAD.MOV.U32 R4, RZ, RZ, R5 ;  /* 0x000000ffff040224 */ /* 0x000fe400078e0005 */
[----:B0-----:R-:W-:-:S05]  /*29ae0*/  @P0 IMAD.MOV.U32 R5, RZ, RZ, R3 ;  /* 0x000000ffff050224 */ /* 0x001fca00078e0003 */
[----:B------:R0:W2:Y:S01]  /*29af0*/  @P0 LDG.E.U8 R6, desc[UR20][R4.64] ;  /* 0x0000001404060981 */ /* 0x0000a2000c1e1100 */
[C---:B------:R-:W-:Y:S02]  /*29b00*/  ISETP.GT.U32.AND P3, PT, R15.reuse, R74, PT ;  /* 0x0000004a0f00720c */ /* 0x040fe40003f64070 */
[----:B------:R-:W-:Y:S01]  /*29b10*/  ISETP.GT.U32.AND P4, PT, R15, R93, PT ;  /* 0x0000005d0f00720c */ /* 0x000fe20003f84070 */
[----:B0-----:R-:W-:-:S10]  /*29b20*/  IMAD.MOV.U32 R4, RZ, RZ, R7 ;  /* 0x000000ffff047224 */ /* 0x001fd400078e0007 */
[--C-:B------:R-:W-:Y:S02]  /*29b30*/  @!P3 IMAD.IADD R74, R74, 0x1, -R15.reuse ;  /* 0x000000014a4ab824 */ /* 0x100fe400078e0a0f */
[----:B------:R-:W-:Y:S01]  /*29b40*/  @!P4 IMAD.IADD R93, R93, 0x1, -R15 ;  /* 0x000000015d5dc824 */ /* 0x000fe200078e0a0f */
[C---:B------:R-:W-:Y:S02]  /*29b50*/  ISETP.GT.U32.AND P4, PT, R15.reuse, R2, PT ;  /* 0x000000020f00720c */ /* 0x040fe40003f84070 */
[C---:B------:R-:W-:Y:S01]  /*29b60*/  ISETP.GT.U32.AND P5, PT, R15.reuse, R74, PT ;  /* 0x0000004a0f00720c */ /* 0x040fe20003fa4070 */
[----:B------:R-:W-:Y:S01]  /*29b70*/  @!P6 IMAD.MOV R4, RZ, RZ, -R4 ;  /* 0x000000ffff04e224 */ /* 0x000fe200078e0a04 */
[----:B------:R-:W-:-:S04]  /*29b80*/  ISETP.GT.U32.AND P6, PT, R15, R75, PT ;  /* 0x0000004b0f00720c */ /* 0x000fc80003fc4070 */
[----:B------:R-:W-:Y:S02]  /*29b90*/  SEL R4, R14, R4, !P1 ;  /* 0x000000040e047207 */ /* 0x000fe40004800000 */
[----:B------:R-:W-:Y:S02]  /*29ba0*/  ISETP.GE.AND P3, PT, R16, RZ, PT ;  /* 0x000000ff1000720c */ /* 0x000fe40003f66270 */
[----:B------:R-:W4:Y:S01]  /*29bb0*/  LDL.LU R16, [R1+0x3a8] ;  /* 0x0003a80001107983 */ /* 0x000f220000300800 */
[--C-:B------:R-:W-:Y:S01]  /*29bc0*/  @!P4 IMAD.IADD R2, R2, 0x1, -R15.reuse ;  /* 0x000000010202c824 */ /* 0x100fe200078e0a0f */
[----:B------:R-:W-:Y:S01]  /*29bd0*/  ISETP.GE.AND P4, PT, R71, RZ, PT ;  /* 0x000000ff4700720c */ /* 0x000fe20003f86270 */
[----:B------:R-:W-:Y:S01]  /*29be0*/  IMAD R5, R4, UR13, RZ ;  /* 0x0000000d04057c24 */ /* 0x000fe2000f8e02ff */
[----:B------:R0:W-:Y:S01]  /*29bf0*/  STL [R1+0x1560], R3 ;  /* 0x0015600301007387 */ /* 0x0001e20000100800 */
[--C-:B------:R-:W-:Y:S01]  /*29c00*/  @!P5 IMAD.IADD R74, R74, 0x1, -R15.reuse ;  /* 0x000000014a4ad824 */ /* 0x100fe200078e0a0f */
[----:B---3--:R-:W-:Y:S01]  /*29c10*/  ISETP.GE.AND P5, PT, R92, RZ, PT ;  /* 0x000000ff5c00720c */ /* 0x008fe20003fa6270 */
[----:B------:R-:W-:Y:S01]  /*29c20*/  @!P6 IMAD.IADD R75, R75, 0x1, -R15 ;  /* 0x000000014b4be824 */ /* 0x000fe200078e0a0f */
[----:B------:R-:W3:Y:S01]  /*29c30*/  LDL R71, [R1+0x25c8] ;  /* 0x0025c80001477983 */ /* 0x000ee20000100800 */
[----:B------:R-:W-:Y:S01]  /*29c40*/  PRMT R73, RZ, 0x7610, R73 ;  /* 0x00007610ff497816 */ /* 0x000fe20000000049 */
[----:B------:R-:W-:Y:S01]  /*29c50*/  IMAD.MOV.U32 R4, RZ, RZ, R2 ;  /* 0x000000ffff047224 */ /* 0x000fe200078e0002 */
[----:B------:R-:W-:Y:S01]  /*29c60*/  PRMT R0, RZ, 0x7610, R0 ;  /* 0x00007610ff007816 */ /* 0x000fe20000000000 */
[----:B------:R-:W1:Y:S01]  /*29c70*/  LDCU UR13, c[0x0][0x3b0] ;  /* 0x00007600ff0d77ac */ /* 0x000e620008000800 */
[----:B0-----:R-:W-:-:S02]  /*29c80*/  IMAD.MOV.U32 R3, RZ, RZ, R93 ;  /* 0x000000ffff037224 */ /* 0x001fc400078e005d */
[----:B------:R-:W3:Y:S04]  /*29c90*/  LDL R93, [R1+0x25ec] ;  /* 0x0025ec00015d7983 */ /* 0x000ee80000100800 */
[----:B------:R-:W3:Y:S04]  /*29ca0*/  LDL.LU R92, [R1+0x3b0] ;  /* 0x0003b000015c7983 */ /* 0x000ee80000300800 */
[----:B--2---:R0:W-:Y:S02]  /*29cb0*/  STL [R1+0x19ac], R6 ;  /* 0x0019ac0601007387 */ /* 0x0041e40000100800 */
[----:B0-----:R-:W-:-:S04]  /*29cc0*/  IADD3 R6, P6, PT, R5, R13, RZ ;  /* 0x0000000d05067210 */ /* 0x001fc80007fde0ff */
[----:B------:R-:W-:-:S05]  /*29cd0*/  LEA.HI.X.SX32 R7, R5, R12, 0x1, P6 ;  /* 0x0000000c05077211 */ /* 0x000fca00030f0eff */
[----:B------:R0:W2:Y:S01]  /*29ce0*/  @P0 LDG.E.U8 R73, desc[UR20][R6.64] ;  /* 0x0000001406490981 */ /* 0x0000a2000c1e1100 */
[----:B------:R-:W-:Y:S01]  /*29cf0*/  @!P3 IMAD.MOV R3, RZ, RZ, -R3 ;  /* 0x000000ffff03b224 */ /* 0x000fe200078e0a03 */
[----:B------:R-:W-:-:S04]  /*29d00*/  ISETP.GT.U32.AND P3, PT, R15, R77, PT ;  /* 0x0000004d0f00720c */ /* 0x000fc80003f64070 */
[----:B------:R-:W-:Y:S01]  /*29d10*/  SEL R3, R14, R3, !P1 ;  /* 0x000000030e037207 */ /* 0x000fe20004800000 */
[----:B------:R-:W-:-:S04]  /*29d20*/  @!P4 IMAD.MOV R4, RZ, RZ, -R4 ;  /* 0x000000ffff04c224 */ /* 0x000fc800078e0a04 */
[----:B------:R-:W-:-:S04]  /*29d30*/  IMAD R3, R3, UR6, RZ ;  /* 0x0000000603037c24 */ /* 0x000fc8000f8e02ff */
[----:B------:R-:W-:Y:S01]  /*29d40*/  @!P3 IMAD.IADD R77, R77, 0x1, -R15 ;  /* 0x000000014d4db824 */ /* 0x000fe200078e0a0f */
[----:B------:R-:W-:Y:S01]  /*29d50*/  IADD3 R2, P3, PT, R3, R13, RZ ;  /* 0x0000000d03027210 */ /* 0x000fe20007f7e0ff */
[----:B------:R0:W-:Y:S01]  /*29d60*/  STL [R1+0xa20], R6 ;  /* 0x000a200601007387 */ /* 0x0001e20000100800 */
[----:B------:R-:W-:Y:S01]  /*29d70*/  ISETP.GT.U32.AND P6, PT, R15, R75, PT ;  /* 0x0000004b0f00720c */ /* 0x000fe20003fc4070 */
[----:B------:R-:W1:Y:S01]  /*29d80*/  LDCU UR6, c[0x0][0x3b0] ;  /* 0x00007600ff0677ac */ /* 0x000e620008000800 */
[----:B------:R-:W-:Y:S01]  /*29d90*/  LEA.HI.X.SX32 R5, R3, R12, 0x1, P3 ;  /* 0x0000000c03057211 */ /* 0x000fe200018f0eff */
[----:B------:R-:W-:Y:S01]  /*29da0*/  STL [R1+0xa18], R2 ;  /* 0x000a180201007387 */ /* 0x000fe20000100800 */
[----:B0-----:R-:W-:Y:S01]  /*29db0*/  SEL R6, R14, R4, !P1 ;  /* 0x000000040e067207 */ /* 0x001fe20004800000 */
[----:B------:R-:W-:Y:S02]  /*29dc0*/  @P0 IMAD.MOV.U32 R4, RZ, RZ, R2 ;  /* 0x000000ffff040224 */ /* 0x000fe400078e0002 */
[----:B------:R-:W-:Y:S01]  /*29dd0*/  STL [R1+0xa1c], R7 ;  /* 0x000a1c0701007387 */ /* 0x000fe20000100800 */
[----:B------:R-:W-:-:S03]  /*29de0*/  IMAD.MOV.U32 R3, RZ, RZ, R74 ;  /* 0x000000ffff037224 */ /* 0x000fc600078e004a */
[----:B------:R-:W-:Y:S04]  /*29df0*/  STL [R1+0xa14], R5 ;  /* 0x000a140501007387 */ /* 0x000fe80000100800 */
[----:B------:R0:W4:Y:S04]  /*29e00*/  @P0 LDG.E.U8 R0, desc[UR20][R4.64] ;  /* 0x0000001404000981 */ /* 0x000128000c1e1100 */
[----:B--2---:R2:W-:Y:S04]  /*29e10*/  STL [R1+0x19a8], R73 ;  /* 0x0019a84901007387 */ /* 0x0045e80000100800 */
[----:B--2---:R-:W2:Y:S04]  /*29e20*/  LDL.LU R73, [R1+0x3b4] ;  /* 0x0003b40001497983 */ /* 0x004ea80000300800 */
[----:B------:R-:W2:Y:S01]  /*29e30*/  LDL.LU R74, [R1+0x2820] ;  /* 0x00282000014a7983 */ /* 0x000ea20000300800 */
[----:B------:R-:W-:-:S02]  /*29e40*/  IMAD R6, R6, UR15, RZ ;  /* 0x0000000f06067c24 */ /* 0x000fc4000f8e02ff */
[----:B------:R-:W-:Y:S01]  /*29e50*/  @!P6 IMAD.IADD R75, R75, 0x1, -R15 ;  /* 0x000000014b4be824 */ /* 0x000fe200078e0a0f */
[----:B------:R-:W2:Y:S01]  /*29e60*/  LDL.LU R2, [R1+0x281c] ;  /* 0x00281c0001027983 */ /* 0x000ea20000300800 */
[----:B------:R-:W-:Y:S01]  /*29e70*/  @!P5 IMAD.MOV R3, RZ, RZ, -R3 ;  /* 0x000000ffff03d224 */ /* 0x000fe200078e0a03 */
[----:B0-----:R-:W-:Y:S01]  /*29e80*/  SHF.R.S32.HI R5, RZ, 0x1f, R6 ;  /* 0x0000001fff057819 */ /* 0x001fe20000011406 */
[----:B------:R-:W0:Y:S01]  /*29e90*/  LDCU UR15, c[0x0][0x3b0] ;  /* 0x00007600ff0f77ac */ /* 0x000e220008000800 */
[----:B------:R-:W-:Y:S02]  /*29ea0*/  IADD3 R7, P6, PT, R6, R13, RZ ;  /* 0x0000000d06077210 */ /* 0x000fe40007fde0ff */
[----:B---3--:R-:W-:-:S03]  /*29eb0*/  ISETP.GE.AND P5, PT, R93, RZ, PT ;  /* 0x000000ff5d00720c */ /* 0x008fc60003fa6270 */
[----:B------:R-:W-:Y:S02]  /*29ec0*/  IMAD.X R5, R5, 0x1, R12, P6 ;  /* 0x0000000105057824 */ /* 0x000fe400030e060c */
[----:B------:R-:W-:Y:S01]  /*29ed0*/  @P0 IMAD.MOV.U32 R6, RZ, RZ, R7 ;  /* 0x000000ffff060224 */ /* 0x000fe200078e0007 */
[----:B----4-:R3:W-:Y:S04]  /*29ee0*/  STL [R1+0x1980], R0 ;  /* 0x0019800001007387 */ /* 0x0107e80000100800 */
[----:B---3--:R-:W3:Y:S04]  /*29ef0*/  LDL.LU R0, [R1+0x2818] ;  /* 0x0028180001007983 */ /* 0x008ee80000300800 */
[----:B------:R-:W4:Y:S04]  /*29f00*/  LDL R93, [R1+0x25cc] ;  /* 0x0025cc00015d7983 */ /* 0x000f280000100800 */
[----:B------:R0:W-:Y:S02]  /*29f10*/  STL [R1+0x156c], R7 ;  /* 0x00156c0701007387 */ /* 0x0001e40000100800 */
[----:B0-----:R-:W-:Y:S01]  /*29f20*/  @P0 IMAD.MOV.U32 R7, RZ, RZ, R5 ;  /* 0x000000ffff070224 */ /* 0x001fe200078e0005 */
[----:B--2---:R-:W-:-:S06]  /*29f30*/  PRMT R74, RZ, 0x7610, R74 ;  /* 0x00007610ff4a7816 */ /* 0x004fcc000000004a */
[----:B------:R0:W2:Y:S01]  /*29f40*/  @P0 LDG.E.U8 R74, desc[UR20][R6.64] ;  /* 0x00000014064a0981 */ /* 0x0000a2000c1e1100 */
[C---:B------:R-:W-:Y:S02]  /*29f50*/  ISETP.GT.U32.AND P4, PT, R15.reuse, R16, PT ;  /* 0x000000100f00720c */ /* 0x040fe40003f84070 */
[----:B------:R-:W-:Y:S02]  /*29f60*/  ISETP.GT.U32.AND P3, PT, R15, R77, PT ;  /* 0x0000004d0f00720c */ /* 0x000fe40003f64070 */
[----:B------:R-:W-:Y:S01]  /*29f70*/  SEL R3, R14, R3, !P1 ;  /* 0x000000030e037207 */ /* 0x000fe20004800000 */
[----:B------:R-:W-:-:S04]  /*29f80*/  IMAD.MOV.U32 R4, RZ, RZ, R75 ;  /* 0x000000ffff047224 */ /* 0x000fc800078e004b */
[----:B------:R-:W-:Y:S01]  /*29f90*/  IMAD R3, R3, UR5, RZ ;  /* 0x0000000503037c24 */ /* 0x000fe2000f8e02ff */
[----:B------:R0:W-:Y:S03]  /*29fa0*/  STL [R1+0x1568], R5 ;  /* 0x0015680501007387 */ /* 0x0001e60000100800 */
[--C-:B------:R-:W-:Y:S01]  /*29fb0*/  @!P4 IMAD.IADD R16, R16, 0x1, -R15.reuse ;  /* 0x000000011010c824 */ /* 0x100fe200078e0a0f */
[----:B------:R-:W-:Y:S01]  /*29fc0*/  ISETP.GE.AND P4, PT, R71, RZ, PT ;  /* 0x000000ff4700720c */ /* 0x000fe20003f86270 */
[----:B------:R-:W-:Y:S01]  /*29fd0*/  @!P5 IMAD.MOV R4, RZ, RZ, -R4 ;  /* 0x000000ffff04d224 */ /* 0x000fe200078e0a04 */
[----:B------:R-:W-:Y:S01]  /*29fe0*/  IADD3 R71, P5, PT, R3, R13, RZ ;  /* 0x0000000d03477210 */ /* 0x000fe20007fbe0ff */
[----:B------:R-:W-:Y:S01]  /*29ff0*/  @!P3 IMAD.IADD R77, R77, 0x1, -R15 ;  /* 0x000000014d4db824 */ /* 0x000fe200078e0a0f */
[----:B------:R-:W-:Y:S01]  /*2a000*/  ISETP.GT.U32.AND P6, PT, R15, R16, PT ;  /* 0x000000100f00720c */ /* 0x000fe20003fc4070 */
[----:B------:R-:W2:Y:S01]  /*2a010*/  LDL R75, [R1+0x25d0] ;  /* 0x0025d000014b7983 */ /* 0x000ea20000100800 */
[----:B0-----:R-:W-:Y:S01]  /*2a020*/  LEA.HI.X.SX32 R5, R3, R12, 0x1, P5 ;  /* 0x0000000c03057211 */ /* 0x001fe200028f0eff */
[----:B------:R-:W-:Y:S01]  /*2a030*/  IMAD.MOV.U32 R3, RZ, RZ, R77 ;  /* 0x000000ffff037224 */ /* 0x000fe200078e004d */
[----:B------:R-:W-:Y:S01]  /*2a040*/  PRMT R2, RZ, 0x7610, R2 ;  /* 0x00007610ff027816 */ /* 0x000fe20000000002 */
[----:B------:R-:W-:Y:S01]  /*2a050*/  STL [R1+0xa10], R71 ;  /* 0x000a104701007387 */ /* 0x000fe20000100800 */
[----:B------:R-:W-:Y:S01]  /*2a060*/  PRMT R72, RZ, 0x7610, R72 ;  /* 0x00007610ff487816 */ /* 0x000fe20000000048 */
[----:B------:R-:W-:Y:S01]  /*2a070*/  @P0 IMAD.MOV.U32 R7, RZ, RZ, R5 ;  /* 0x000000ffff070224 */ /* 0x000fe200078e0005 */
[----:B---3--:R-:W-:Y:S01]  /*2a080*/  PRMT R0, RZ, 0x7610, R0 ;  /* 0x00007610ff007816 */ /* 0x008fe20000000000 */
[----:B------:R-:W-:Y:S01]  /*2a090*/  @!P4 IMAD.MOV R3, RZ, RZ, -R3 ;  /* 0x000000ffff03c224 */ /* 0x000fe200078e0a03 */
[----:B------:R-:W0:Y:S01]  /*2a0a0*/  LDCU UR5, c[0x0][0x3b0] ;  /* 0x00007600ff0577ac */ /* 0x000e220008000800 */
[----:B----4-:R-:W-:Y:S01]  /*2a0b0*/  ISETP.GE.AND P4, PT, R93, RZ, PT ;  /* 0x000000ff5d00720c */ /* 0x010fe20003f86270 */
[----:B------:R-:W-:-:S02]  /*2a0c0*/  @P0 IMAD.MOV.U32 R6, RZ, RZ, R71 ;  /* 0x000000ffff060224 */ /* 0x000fc400078e0047 */
[----:B------:R-:W-:-:S03]  /*2a0d0*/  @!P6 IMAD.IADD R16, R16, 0x1, -R15 ;  /* 0x000000011010e824 */ /* 0x000fc600078e0a0f */
[----:B------:R3:W4:Y:S04]  /*2a0e0*/  @P0 LDG.E.U8 R2, desc[UR20][R6.64] ;  /* 0x0000001406020981 */ /* 0x000728000c1e1100 */
[----:B--2---:R2:W-:Y:S04]  /*2a0f0*/  STL [R1+0x1940], R74 ;  /* 0x0019404a01007387 */ /* 0x0045e80000100800 */
[----:B--2---:R-:W2:Y:S04]  /*2a100*/  LDL.LU R74, [R1+0x3c0] ;  /* 0x0003c000014a7983 */ /* 0x004ea80000300800 */
[----:B------:R0:W-:Y:S04]  /*2a110*/  STL [R1+0xa0c], R5 ;  /* 0x000a0c0501007387 */ /* 0x0001e80000100800 */
[----:B------:R-:W2:Y:S04]  /*2a120*/  LDL R93, [R1+0x25d4] ;  /* 0x0025d400015d7983 */ /* 0x000ea80000100800 */
[----:B------:R-:W2:Y:S01]  /*2a130*/  LDL.LU R77, [R1+0x3b8] ;  /* 0x0003b800014d7983 */ /* 0x000ea20000300800 */
[----:B0-----:R-:W-:-:S02]  /*2a140*/  SEL R5, R14, R4, !P1 ;  /* 0x000000040e057207 */ /* 0x001fc40004800000 */
[----:B------:R-:W-:-:S03]  /*2a150*/  SEL R4, R14, R3, !P1 ;  /* 0x000000030e047207 */ /* 0x000fc60004800000 */
[----:B-1----:R-:W-:Y:S01]  /*2a160*/  IMAD R5, R5, UR13, RZ ;  /* 0x0000000d05057c24 */ /* 0x002fe2000f8e02ff */
[C---:B------:R-:W-:Y:S01]  /*2a170*/  ISETP.GT.U32.AND P3, PT, R15.reuse, R92, PT ;  /* 0x0000005c0f00720c */ /* 0x040fe20003f64070 */
[----:B------:R-:W-:Y:S01]  /*2a180*/  IMAD.MOV.U32 R3, RZ, RZ, R16 ;  /* 0x000000ffff037224 */ /* 0x000fe200078e0010 */
[----:B------:R-:W-:Y:S01]  /*2a190*/  ISETP.GT.U32.AND P5, PT, R15, R73, PT ;  /* 0x000000490f00720c */ /* 0x000fe20003fa4070 */
[----:B------:R-:W-:Y:S01]  /*2a1a0*/  IMAD R4, R4, UR15, RZ ;  /* 0x0000000f04047c24 */ /* 0x000fe2000f8e02ff */
[CC--:B------:R-:W-:Y:S01]  /*2a1b0*/  IADD3 R71, P6, PT, R5.reuse, R13.reuse, RZ ;  /* 0x0000000d05477210 */ /* 0x0c0fe20007fde0ff */
[----:B------:R-:W-:Y:S01]  /*2a1c0*/  @!P4 IMAD.MOV R3, RZ, RZ, -R3 ;  /* 0x000000ffff03c224 */ /* 0x000fe200078e0a03 */
[----:B------:R-:W0:Y:S02]  /*2a1d0*/  LDCU UR13, c[0x0][0x3b0] ;  /* 0x00007600ff0d77ac */ /* 0x000e240008000800 */
[----:B---3--:R-:W-:Y:S02]  /*2a1e0*/  SHF.R.S32.HI R6, RZ, 0x1f, R4 ;  /* 0x0000001fff067819 */ /* 0x008fe40000011404 */
[----:B------:R-:W-:Y:S01]  /*2a1f0*/  IADD3 R16, P4, PT, R4, R13, RZ ;  /* 0x0000000d04107210 */ /* 0x000fe20007f9e0ff */
[----:B------:R-:W-:Y:S01]  /*2a200*/  @P0 IMAD.MOV.U32 R4, RZ, RZ, R71 ;  /* 0x000000ffff040224 */ /* 0x000fe200078e0047 */
[----:B------:R-:W-:Y:S01]  /*2a210*/  LEA.HI.X.SX32 R5, R5, R12, 0x1, P6 ;  /* 0x0000000c05057211 */ /* 0x000fe200030f0eff */
[----:B----4-:R1:W-:Y:S01]  /*2a220*/  STL [R1+0x5a0], R2 ;  /* 0x0005a00201007387 */ /* 0x0103e20000100800 */
[----:B------:R-:W-:Y:S01]  /*2a230*/  @!P3 IMAD.IADD R92, R92, 0x1, -R15 ;  /* 0x000000015c5cb824 */ /* 0x000fe200078e0a0f */
[----:B------:R-:W-:Y:S01]  /*2a240*/  PRMT R7, RZ, 0x7610, R7 ;  /* 0x00007610ff077816 */ /* 0x000fe20000000007 */
[----:B------:R-:W-:Y:S01]  /*2a250*/  @!P5 IMAD.IADD R73, R73, 0x1, -R15 ;  /* 0x000000014949d824 */ /* 0x000fe200078e0a0f */
[----:B------:R3:W4:Y:S01]  /*2a260*/  @P0 LDG.E.U8 R0, desc[UR20][R4.64] ;  /* 0x0000001404000981 */ /* 0x000722000c1e1100 */
[----:B------:R-:W-:Y:S01]  /*2a270*/  ISETP.GE.AND P6, PT, R75, RZ, PT ;  /* 0x000000ff4b00720c */ /* 0x000fe20003fc6270 */
[----:B------:R-:W-:Y:S01]  /*2a280*/  IMAD.X R75, R6, 0x1, R12, P4 ;  /* 0x00000001064b7824 */ /* 0x000fe200020e060c */
[----:B------:R-:W0:Y:S01]  /*2a290*/  LDCU UR15, c[0x0][0x3b0] ;  /* 0x00007600ff0f77ac */ /* 0x000e220008000800 */
[----:B-1----:R-:W2:Y:S04]  /*2a2a0*/  LDL.LU R2, [R1+0x3bc] ;  /* 0x0003bc0001027983 */ /* 0x002ea80000300800 */
[----:B------:R1:W-:Y:S01]  /*2a2b0*/  STL [R1+0xa08], R71 ;  /* 0x000a084701007387 */ /* 0x0003e20000100800 */
[----:B---3--:R-:W-:-:S03]  /*2a2c0*/  @P0 IMAD.MOV.U32 R4, RZ, RZ, R16 ;  /* 0x000000ffff040224 */ /* 0x008fc600078e0010 */
[----:B------:R-:W-:Y:S04]  /*2a2d0*/  STL [R1+0x1574], R16 ;  /* 0x0015741001007387 */ /* 0x000fe80000100800 */
[----:B------:R3:W-:Y:S04]  /*2a2e0*/  STL [R1+0xa04], R5 ;  /* 0x000a040501007387 */ /* 0x0007e80000100800 */
[----:B-1----:R-:W2:Y:S01]  /*2a2f0*/  LDL.LU R71, [R1+0x2814] ;  /* 0x0028140001477983 */ /* 0x002ea20000300800 */
[----:B---3--:R-:W-:-:S03]  /*2a300*/  @P0 IMAD.MOV.U32 R5, RZ, RZ, R75 ;  /* 0x000000ffff050224 */ /* 0x008fc600078e004b */
[----:B------:R-:W-:Y:S04]  /*2a310*/  STL [R1+0x1570], R75 ;  /* 0x0015704b01007387 */ /* 0x000fe80000100800 */
[----:B------:R1:W3:Y:S04]  /*2a320*/  @P0 LDG.E.U8 R72, desc[UR20][R4.64] ;  /* 0x0000001404480981 */ /* 0x0002e8000c1e1100 */
[----:B----4-:R4:W-:Y:S04]  /*2a330*/  STL [R1+0x59c], R0 ;  /* 0x00059c0001007387 */ /* 0x0109e80000100800 */
[----:B----4-:R-:W4:Y:S04]  /*2a340*/  LDL R0, [R1+0x25d8] ;  /* 0x0025d80001007983 */ /* 0x010f280000100800 */
[----:B------:R-:W4:Y:S04]  /*2a350*/  LDL.LU R75, [R1+0x2810] ;  /* 0x00281000014b7983 */ /* 0x000f280000300800 */
[----:B------:R-:W4:Y:S01]  /*2a360*/  LDL.LU R16, [R1+0x280c] ;  /* 0x00280c0001107983 */ /* 0x000f220000300800 */
[----:B------:R-:W-:-:S02]  /*2a370*/  ISETP.GT.U32.AND P3, PT, R15, R92, PT ;  /* 0x0000005c0f00720c */ /* 0x000fc40003f64070 */
[----:B------:R-:W-:Y:S02]  /*2a380*/  SEL R6, R14, R3, !P1 ;  /* 0x000000030e067207 */ /* 0x000fe40004800000 */
[----:B------:R-:W-:-:S03]  /*2a390*/  ISETP.GT.U32.AND P5, PT, R15, R73, PT ;  /* 0x000000490f00720c */ /* 0x000fc60003fa4070 */
[----:B------:R-:W-:Y:S01]  /*2a3a0*/  IMAD R6, R6, UR6, RZ ;  /* 0x0000000606067c24 */ /* 0x000fe2000f8e02ff */
[----:B--2---:R-:W-:Y:S01]  /*2a3b0*/  ISETP.GT.U32.AND P4, PT, R15, R74, PT ;  /* 0x0000004a0f00720c */ /* 0x004fe20003f84070 */
[----:B------:R-:W2:Y:S04]  /*2a3c0*/  LDCU UR6, c[0x0][0x3b0] ;  /* 0x00007600ff0677ac */ /* 0x000ea80008000800 */
[----:B------:R-:W-:-:S04]  /*2a3d0*/  @!P3 IMAD.IADD R92, R92, 0x1, -R15 ;  /* 0x000000015c5cb824 */ /* 0x000fc800078e0a0f */
[----:B------:R-:W-:-:S04]  /*2a3e0*/  IMAD.MOV.U32 R3, RZ, RZ, R92 ;  /* 0x000000ffff037224 */ /* 0x000fc800078e005c */
[----:B------:R-:W-:Y:S01]  /*2a3f0*/  @!P6 IMAD.MOV R3, RZ, RZ, -R3 ;  /* 0x000000ffff03e224 */ /* 0x000fe200078e0a03 */
[----:B-1----:R-:W-:Y:S02]  /*2a400*/  IADD3 R5, P6, PT, R6, R13, RZ ;  /* 0x0000000d06057210 */ /* 0x002fe40007fde0ff */
[----:B------:R-:W-:Y:S02]  /*2a410*/  ISETP.GE.AND P3, PT, R93, RZ, PT ;  /* 0x000000ff5d00720c */ /* 0x000fe40003f66270 */
[----:B------:R-:W-:Y:S01]  /*2a420*/  SEL R4, R14, R3, !P1 ;  /* 0x000000030e047207 */ /* 0x000fe20004800000 */
[----:B------:R-:W2:Y:S01]  /*2a430*/  LDL R93, [R1+0x25b4] ;  /* 0x0025b400015d7983 */ /* 0x000ea20000100800 */
[----:B------:R-:W-:Y:S01]  /*2a440*/  LEA.HI.X.SX32 R92, R6, R12, 0x1, P6 ;  /* 0x0000000c065c7211 */ /* 0x000fe200030f0eff */
[----:B------:R-:W-:Y:S02]  /*2a450*/  @!P5 IMAD.IADD R73, R73, 0x1, -R15 ;  /* 0x000000014949d824 */ /* 0x000fe400078e0a0f */
[----:B---3--:R1:W-:Y:S01]  /*2a460*/  STL [R1+0x3ac], R72 ;  /* 0x0003ac4801007387 */ /* 0x0083e20000100800 */
[----:B------:R-:W-:Y:S01]  /*2a470*/  IMAD R6, R4, UR5, RZ ;  /* 0x0000000504067c24 */ /* 0x000fe2000f8e02ff */
[----:B----4-:R-:W-:-:S02]  /*2a480*/  PRMT R75, RZ, 0x7610, R75 ;  /* 0x00007610ff4b7816 */ /* 0x010fc4000000004b */
[----:B-1----:R-:W3:Y:S01]  /*2a490*/  LDL.LU R72, [R1+0x3c4] ;  /* 0x0003c40001487983 */ /* 0x002ee20000300800 */
[----:B------:R-:W-:Y:S01]  /*2a4a0*/  @P0 IMAD.MOV.U32 R4, RZ, RZ, R5 ;  /* 0x000000ffff040224 */ /* 0x000fe200078e0005 */
[----:B------:R-:W-:Y:S02]  /*2a4b0*/  PRMT R16, RZ, 0x7610, R16 ;  /* 0x00007610ff107816 */ /* 0x000fe40000000010 */
[----:B------:R1:W-:Y:S01]  /*2a4c0*/  STL [R1+0xa00], R5 ;  /* 0x000a000501007387 */ /* 0x0003e20000100800 */
[----:B------:R-:W-:Y:S02]  /*2a4d0*/  IMAD.MOV.U32 R3, RZ, RZ, R73 ;  /* 0x000000ffff037224 */ /* 0x000fe400078e0049 */
[----:B------:R-:W-:Y:S01]  /*2a4e0*/  @!P4 IMAD.IADD R74, R74, 0x1, -R15 ;  /* 0x000000014a4ac824 */ /* 0x000fe200078e0a0f */
[----:B------:R-:W4:Y:S01]  /*2a4f0*/  LDL.LU R73, [R1+0x2808] ;  /* 0x0028080001497983 */ /* 0x000f220000300800 */
[----:B------:R-:W-:Y:S01]  /*2a500*/  @!P3 IMAD.MOV R3, RZ, RZ, -R3 ;  /* 0x000000ffff03b224 */ /* 0x000fe200078e0a03 */
[----:B------:R-:W-:Y:S01]  /*2a510*/  ISETP.GT.U32.AND P5, PT, R15, R77, PT ;  /* 0x0000004d0f00720c */ /* 0x000fe20003fa4070 */
[----:B------:R-:W0:Y:S01]  /*2a520*/  LDCU UR5, c[0x0][0x3b0] ;  /* 0x00007600ff0577ac */ /* 0x000e220008000800 */
[----:B-1----:R-:W-:Y:S01]  /*2a530*/  @P0 IMAD.MOV.U32 R5, RZ, RZ, R92 ;  /* 0x000000ffff050224 */ /* 0x002fe200078e005c */
[----:B------:R1:W-:Y:S04]  /*2a540*/  STL [R1+0x9fc], R92 ;  /* 0x0009fc5c01007387 */ /* 0x0003e80000100800 */
[----:B------:R0:W3:Y:S01]  /*2a550*/  @P0 LDG.E.U8 R75, desc[UR20][R4.64] ;  /* 0x00000014044b0981 */ /* 0x0000e2000c1e1100 */
[----:B-1----:R-:W-:-:S04]  /*2a560*/  IADD3 R92, P3, PT, R6, R13, RZ ;  /* 0x0000000d065c7210 */ /* 0x002fc80007f7e0ff */
[----:B0-----:R-:W-:Y:S01]  /*2a570*/  LEA.HI.X.SX32 R5, R6, R12, 0x1, P3 ;  /* 0x0000000c06057211 */ /* 0x001fe200018f0eff */
[----:B------:R-:W-:-:S05]  /*2a580*/  @P0 IMAD.MOV.U32 R4, RZ, RZ, R92 ;  /* 0x000000ffff040224 */ /* 0x000fca00078e005c */
[----:B------:R0:W4:Y:S01]  /*2a590*/  @P0 LDG.E.U8 R16, desc[UR20][R4.64] ;  /* 0x0000001404100981 */ /* 0x000122000c1e1100 */
[----:B------:R-:W-:Y:S02]  /*2a5a0*/  ISETP.GT.U32.AND P6, PT, R15, R74, PT ;  /* 0x0000004a0f00720c */ /* 0x000fe40003fc4070 */
[----:B------:R-:W-:Y:S01]  /*2a5b0*/  SEL R3, R14, R3, !P1 ;  /* 0x000000030e037207 */ /* 0x000fe20004800000 */
[----:B------:R-:W-:Y:S01]  /*2a5c0*/  @!P5 IMAD.IADD R77, R77, 0x1, -R15 ;  /* 0x000000014d4dd824 */ /* 0x000fe200078e0a0f */
[----:B------:R-:W-:-:S03]  /*2a5d0*/  ISETP.GE.AND P5, PT, R0, RZ, PT ;  /* 0x000000ff0000720c */ /* 0x000fc60003fa6270 */
[----:B--2---:R-:W-:Y:S01]  /*2a5e0*/  IMAD R6, R3, UR6, RZ ;  /* 0x0000000603067c24 */ /* 0x004fe2000f8e02ff */
[----:B------:R-:W1:Y:S04]  /*2a5f0*/  LDCU UR6, c[0x0][0x3b0] ;  /* 0x00007600ff0677ac */ /* 0x000e680008000800 */
[----:B0-----:R-:W-:Y:S01]  /*2a600*/  SHF.R.S32.HI R4, RZ, 0x1f, R6 ;  /* 0x0000001fff047819 */ /* 0x001fe20000011406 */
[----:B------:R-:W-:-:S04]  /*2a610*/  @!P6 IMAD.IADD R74, R74, 0x1, -R15 ;  /* 0x000000014a4ae824 */ /* 0x000fc800078e0a0f */
[----:B------:R-:W-:Y:S01]  /*2a620*/  IMAD.MOV.U32 R3, RZ, RZ, R74 ;  /* 0x000000ffff037224 */ /* 0x000fe200078e004a */
[----:B---3--:R0:W-:Y:S04]  /*2a630*/  STL [R1+0x378], R75 ;  /* 0x0003784b01007387 */ /* 0x0081e80000100800 */
[----:B0-----:R-:W2:Y:S04]  /*2a640*/  LDL R75, [R1+0x25b8] ;  /* 0x0025b800014b7983 */ /* 0x001ea80000100800 */
[----:B------:R0:W-:Y:S04]  /*2a650*/  STL [R1+0x9f8], R92 ;  /* 0x0009f85c01007387 */ /* 0x0001e80000100800 */
[----:B------:R-:W3:Y:S04]  /*2a660*/  LDL.LU R0, [R1+0x3c8] ;  /* 0x0003c80001007983 */ /* 0x000ee80000300800 */
[----:B------:R1:W-:Y:S01]  /*2a670*/  STL [R1+0x9f4], R5 ;  /* 0x0009f40501007387 */ /* 0x0003e20000100800 */
[----:B----4-:R-:W-:-:S03]  /*2a680*/  PRMT R73, RZ, 0x7610, R73 ;  /* 0x00007610ff497816 */ /* 0x010fc60000000049 */
[----:B0-----:R-:W4:Y:S01]  /*2a690*/  LDL.LU R92, [R1+0x3cc] ;  /* 0x0003cc00015c7983 */ /* 0x001f220000300800 */
[----:B-1----:R-:W-:-:S03]  /*2a6a0*/  IADD3 R5, P6, PT, R6, R13, RZ ;  /* 0x0000000d06057210 */ /* 0x002fc60007fde0ff */
[----:B------:R0:W-:Y:S02]  /*2a6b0*/  STL [R1+0x3a8], R16 ;  /* 0x0003a81001007387 */ /* 0x0001e40000100800 */
[----:B------:R-:W-:Y:S02]  /*2a6c0*/  IMAD.X R74, R4, 0x1, R12, P6 ;  /* 0x00000001044a7824 */ /* 0x000fe400030e060c */
[----:B------:R-:W-:Y:S01]  /*2a6d0*/  @P0 IMAD.MOV.U32 R4, RZ, RZ, R5 ;  /* 0x000000ffff040224 */ /* 0x000fe200078e0005 */
[----:B0-----:R-:W2:Y:S04]  /*2a6e0*/  LDL.LU R16, [R1+0x2804] ;  /* 0x0028040001107983 */ /* 0x001ea80000300800 */
[----:B------:R0:W-:Y:S02]  /*2a6f0*/  STL [R1+0x157c], R5 ;  /* 0x00157c0501007387 */ /* 0x0001e40000100800 */
[----:B0-----:R-:W-:-:S05]  /*2a700*/  @P0 IMAD.MOV.U32 R5, RZ, RZ, R74 ;  /* 0x000000ffff050224 */ /* 0x001fca00078e004a */
[----:B------:R0:W3:Y:S01]  /*2a710*/  @P0 LDG.E.U8 R73, desc[UR20][R4.64] ;  /* 0x0000001404490981 */ /* 0x0000e2000c1e1100 */
[----:B------:R-:W-:Y:S01]  /*2a720*/  ISETP.GT.U32.AND P3, PT, R15, R77, PT ;  /* 0x0000004d0f00720c */ /* 0x000fe20003f64070 */
[----:B------:R-:W-:Y:S01]  /*2a730*/  @!P5 IMAD.MOV R3, RZ, RZ, -R3 ;  /* 0x000000ffff03d224 */ /* 0x000fe200078e0a03 */
[----:B------:R-:W-:Y:S02]  /*2a740*/  ISETP.GE.AND P5, PT, R93, RZ, PT ;  /* 0x000000ff5d00720c */ /* 0x000fe40003fa6270 */
[----:B------:R-:W4:Y:S02]  /*2a750*/  LDL R93, [R1+0x25bc] ;  /* 0x0025bc00015d7983 */ /* 0x000f240000100800 */
[----:B------:R-:W-:-:S07]  /*2a760*/  SEL R3, R14, R3, !P1 ;  /* 0x000000030e037207 */ /* 0x000fce0004800000 */
[----:B------:R-:W-:Y:S02]  /*2a770*/  @!P3 IMAD.IADD R77, R77, 0x1, -R15 ;  /* 0x000000014d4db824 */ /* 0x000fe400078e0a0f */
[----:B0-----:R-:W-:Y:S01]  /*2a780*/  IMAD R5, R3, UR6, RZ ;  /* 0x0000000603057c24 */ /* 0x001fe2000f8e02ff */
[----:B------:R-:W-:Y:S01]  /*2a790*/  STL [R1+0x1578], R74 ;  /* 0x0015784a01007387 */ /* 0x000fe20000100800 */
[----:B------:R-:W-:Y:S01]  /*2a7a0*/  IMAD.MOV.U32 R4, RZ, RZ, R77 ;  /* 0x000000ffff047224 */ /* 0x000fe200078e004d */
[----:B------:R-:W-:Y:S01]  /*2a7b0*/  ISETP.GT.U32.AND P4, PT, R15, R2, PT ;  /* 0x000000020f00720c */ /* 0x000fe20003f84070 */
[----:B------:R-:W0:Y:S02]  /*2a7c0*/  LDCU UR6, c[0x0][0x3b0] ;  /* 0x00007600ff0677ac */ /* 0x000e240008000800 */
[----:B------:R-:W-:-:S05]  /*2a7d0*/  @!P5 IMAD.MOV R4, RZ, RZ, -R4 ;  /* 0x000000ffff04d224 */ /* 0x000fca00078e0a04 */
[----:B------:R-:W-:Y:S02]  /*2a7e0*/  SEL R6, R14, R4, !P1 ;  /* 0x000000040e067207 */ /* 0x000fe40004800000 */
[----:B--2---:R-:W-:Y:S01]  /*2a7f0*/  PRMT R16, RZ, 0x7610, R16 ;  /* 0x00007610ff107816 */ /* 0x004fe20000000010 */
[----:B---3--:R1:W-:Y:S02]  /*2a800*/  STL [R1+0x3a4], R73 ;  /* 0x0003a44901007387 */ /* 0x0083e40000100800 */
[----:B-1----:R-:W-:-:S04]  /*2a810*/  IADD3 R73, P5, PT, R5, R13, RZ ;  /* 0x0000000d05497210 */ /* 0x002fc80007fbe0ff */
[----:B------:R-:W-:Y:S01]  /*2a820*/  LEA.HI.X.SX32 R5, R5, R12, 0x1, P5 ;  /* 0x0000000c05057211 */ /* 0x000fe200028f0eff */
[----:B------:R-:W-:-:S05]  /*2a830*/  @P0 IMAD.MOV.U32 R4, RZ, RZ, R73 ;  /* 0x000000ffff040224 */ /* 0x000fca00078e0049 */
[----:B------:R1:W2:Y:S01]  /*2a840*/  @P0 LDG.E.U8 R16, desc[UR20][R4.64] ;  /* 0x0000001404100981 */ /* 0x0002a2000c1e1100 */
[----:B------:R-:W-:-:S05]  /*2a850*/  @!P4 IMAD.IADD R2, R2, 0x1, -R15 ;  /* 0x000000010202c824 */ /* 0x000fca00078e0a0f */
[----:B------:R-:W-:Y:S02]  /*2a860*/  ISETP.GT.U32.AND P4, PT, R15, R2, PT ;  /* 0x000000020f00720c */ /* 0x000fe40003f84070 */
[----:B------:R-:W-:Y:S02]  /*2a870*/  ISETP.GE.AND P3, PT, R75, RZ, PT ;  /* 0x000000ff4b00720c */ /* 0x000fe40003f66270 */
[----:B------:R-:W-:-:S09]  /*2a880*/  ISETP.GT.U32.AND P6, PT, R15, R72, PT ;  /* 0x000000480f00720c */ /* 0x000fd20003fc4070 */
[----:B------:R-:W-:Y:S01]  /*2a890*/  @!P4 IMAD.IADD R2, R2, 0x1, -R15 ;  /* 0x000000010202c824 */ /* 0x000fe200078e0a0f */
[----:B------:R-:W-:-:S03]  /*2a8a0*/  ISETP.GT.U32.AND P4, PT, R15, R0, PT ;  /* 0x000000000f00720c */ /* 0x000fc60003f84070 */
[----:B------:R-:W-:Y:S01]  /*2a8b0*/  IMAD.MOV.U32 R3, RZ, RZ, R2 ;  /* 0x000000ffff037224 */ /* 0x000fe200078e0002 */
[----:B----4-:R-:W-:Y:S01]  /*2a8c0*/  ISETP.GT.U32.AND P5, PT, R15, R92, PT ;  /* 0x0000005c0f00720c */ /* 0x010fe20003fa4070 */
[----:B------:R-:W3:Y:S02]  /*2a8d0*/  LDL R2, [R1+0x25c0] ;  /* 0x0025c00001027983 */ /* 0x000ee40000100800 */
[----:B------:R-:W-:Y:S02]  /*2a8e0*/  @!P3 IMAD.MOV R3, RZ, RZ, -R3 ;  /* 0x000000ffff03b224 */ /* 0x000fe400078e0a03 */
[----:B------:R4:W-:Y:S03]  /*2a8f0*/  STL [R1+0x9f0], R73 ;  /* 0x0009f04901007387 */ /* 0x0009e60000100800 */
[----:B------:R-:W-:Y:S01]  /*2a900*/  SEL R3, R14, R3, !P1 ;  /* 0x000000030e037207 */ /* 0x000fe20004800000 */
[----:B------:R-:W3:Y:S01]  /*2a910*/  LDL.LU R74, [R1+0x3d0] ;  /* 0x0003d000014a7983 */ /* 0x000ee20000300800 */
[----:B------:R-:W-:Y:S01]  /*2a920*/  IMAD R6, R6, UR5, RZ ;  /* 0x0000000506067c24 */ /* 0x000fe2000f8e02ff */
[----:B------:R-:W-:Y:S01]  /*2a930*/  PRMT R71, RZ, 0x7610, R71 ;  /* 0x00007610ff477816 */ /* 0x000fe20000000047 */
[--C-:B------:R-:W-:Y:S01]  /*2a940*/  @!P6 IMAD.IADD R72, R72, 0x1, -R15.reuse ;  /* 0x000000014848e824 */ /* 0x100fe200078e0a0f */
[----:B------:R1:W-:Y:S01]  /*2a950*/  STL [R1+0x9ec], R5 ;  /* 0x0009ec0501007387 */ /* 0x0003e20000100800 */
[----:B------:R-:W-:Y:S01]  /*2a960*/  IMAD R3, R3, UR13, RZ ;  /* 0x0000000d03037c24 */ /* 0x000fe2000f8e02ff */
[----:B------:R-:W-:Y:S01]  /*2a970*/  ISETP.GE.AND P6, PT, R93, RZ, PT ;  /* 0x000000ff5d00720c */ /* 0x000fe20003fc6270 */
[--C-:B------:R-:W-:Y:S01]  /*2a980*/  @!P4 IMAD.IADD R0, R0, 0x1, -R15.reuse ;  /* 0x000000010000c824 */ /* 0x100fe200078e0a0f */
[----:B------:R-:W3:Y:S01]  /*2a990*/  LDL.LU R75, [R1+0x3d4] ;  /* 0x0003d400014b7983 */ /* 0x000ee20000300800 */
[----:B------:R-:W-:Y:S01]  /*2a9a0*/  @!P5 IMAD.IADD R92, R92, 0x1, -R15 ;  /* 0x000000015c5cd824 */ /* 0x000fe200078e0a0f */
[----:B------:R-:W-:Y:S01]  /*2a9b0*/  ISETP.GT.U32.AND P3, PT, R15, R72, PT ;  /* 0x000000480f00720c */ /* 0x000fe20003f64070 */
[----:B------:R-:W0:Y:S01]  /*2a9c0*/  LDCU UR13, c[0x0][0x3b0] ;  /* 0x00007600ff0d77ac */ /* 0x000e220008000800 */
[----:B----4-:R-:W4:Y:S01]  /*2a9d0*/  LDL R73, [R1+0x25c4] ;  /* 0x0025c40001497983 */ /* 0x010f220000100800 */
[----:B-1----:R-:W-:Y:S01]  /*2a9e0*/  IADD3 R5, P4, PT, R6, R13, RZ ;  /* 0x0000000d06057210 */ /* 0x002fe20007f9e0ff */
[----:B------:R-:W1:Y:S02]  /*2a9f0*/  LDCU UR5, c[0x0][0x3b0] ;  /* 0x00007600ff0577ac */ /* 0x000e640008000800 */
[----:B------:R-:W4:Y:S01]  /*2aa00*/  LDL.LU R93, [R1+0x3d8] ;  /* 0x0003d800015d7983 */ /* 0x000f220000300800 */
[----:B------:R-:W-:-:S03]  /*2aa10*/  SHF.R.S32.HI R4, RZ, 0x1f, R3 ;  /* 0x0000001fff047819 */ /* 0x000fc60000011403 */
[----:B------:R-:W4:Y:S04]  /*2aa20*/  LDL.LU R77, [R1+0x3e4] ;  /* 0x0003e400014d7983 */ /* 0x000f280000300800 */
[----:B--2---:R2:W-:Y:S04]  /*2aa30*/  STL [R1+0x3a0], R16 ;  /* 0x0003a01001007387 */ /* 0x0045e80000100800 */
[----:B------:R0:W-:Y:S01]  /*2aa40*/  STL [R1+0x9e8], R5 ;  /* 0x0009e80501007387 */ /* 0x0001e20000100800 */
[----:B--2---:R-:W-:Y:S02]  /*2aa50*/  IADD3 R16, P5, PT, R3, R13, RZ ;  /* 0x0000000d03107210 */ /* 0x004fe40007fbe0ff */
[----:B------:R-:W-:-:S03]  /*2aa60*/  LEA.HI.X.SX32 R3, R6, R12, 0x1, P4 ;  /* 0x0000000c06037211 */ /* 0x000fc600020f0eff */
[----:B------:R-:W-:Y:S02]  /*2aa70*/  IMAD.X R6, R4, 0x1, R12, P5 ;  /* 0x0000000104067824 */ /* 0x000fe400028e060c */
[----:B------:R-:W-:Y:S02]  /*2aa80*/  @P0 IMAD.MOV.U32 R4, RZ, RZ, R5 ;  /* 0x000000ffff040224 */ /* 0x000fe400078e0005 */
[----:B0-----:R-:W-:-:S05]  /*2aa90*/  @P0 IMAD.MOV.U32 R5, RZ, RZ, R3 ;  /* 0x000000ffff050224 */ /* 0x001fca00078e0003 */
[----:B------:R0:W2:Y:S01]  /*2aaa0*/  @P0 LDG.E.U8 R71, desc[UR20][R4.64] ;  /* 0x0000001404470981 */ /* 0x0000a2000c1e1100 */
[----:B------:R-:W-:-:S03]  /*2aab0*/  @!P3 IMAD.IADD R72, R72, 0x1, -R15 ;  /* 0x000000014848b824 */ /* 0x000fc600078e0a0f */
[----:B------:R-:W-:Y:S04]  /*2aac0*/  STL [R1+0x1584], R16 ;  /* 0x0015841001007387 */ /* 0x000fe80000100800 */
[----:B------:R1:W-:Y:S01]  /*2aad0*/  STL [R1+0x9e4], R3 ;  /* 0x0009e40301007387 */ /* 0x0003e20000100800 */
[----:B0-----:R-:W-:Y:S02]  /*2aae0*/  @P0 IMAD.MOV.U32 R4, RZ, RZ, R16 ;  /* 0x000000ffff040224 */ /* 0x001fe400078e0010 */
[----:B------:R-:W-:-:S05]  /*2aaf0*/  @P0 IMAD.MOV.U32 R5, RZ, RZ, R6 ;  /* 0x000000ffff050224 */ /* 0x000fca00078e0006 */
[----:B------:R0:W4:Y:S01]  /*2ab00*/  @P0 LDG.E.U8 R7, desc[UR20][R4.64] ;  /* 0x0000001404070981 */ /* 0x000122000c1e1100 */
[----:B-1----:R-:W-:Y:S01]  /*2ab10*/  IMAD.MOV.U32 R3, RZ, RZ, R72 ;  /* 0x000000ffff037224 */ /* 0x002fe200078e0048 */
[C---:B---3--:R-:W-:Y:S02]  /*2ab20*/  ISETP.GT.U32.AND P5, PT, R15.reuse, R74, PT ;  /* 0x0000004a0f00720c */ /* 0x048fe40003fa4070 */
[----:B--2---:R1:W-:Y:S04]  /*2ab30*/  STL [R1+0x39c], R71 ;  /* 0x00039c4701007387 */ /* 0x0043e80000100800 */
[----:B-1----:R-:W2:Y:S04]  /*2ab40*/  LDL.LU R71, [R1+0x2800] ;  /* 0x0028000001477983 */ /* 0x002ea80000300800 */
[----:B------:R1:W-:Y:S04]  /*2ab50*/  STL [R1+0x1580], R6 ;  /* 0x0015800601007387 */ /* 0x0003e80000100800 */
[----:B------:R-:W3:Y:S04]  /*2ab60*/  LDL.LU R72, [R1+0x27fc] ;  /* 0x0027fc0001487983 */ /* 0x000ee80000300800 */
[----:B------:R-:W2:Y:S01]  /*2ab70*/  LDL.LU R16, [R1+0x27f8] ;  /* 0x0027f80001107983 */ /* 0x000ea20000300800 */
[----:B------:R-:W-:Y:S01]  /*2ab80*/  @!P6 IMAD.MOV R3, RZ, RZ, -R3 ;  /* 0x000000ffff03e224 */ /* 0x000fe200078e0a03 */
[----:B------:R-:W-:-:S04]  /*2ab90*/  ISETP.GT.U32.AND P3, PT, R15, R0, PT ;  /* 0x000000000f00720c */ /* 0x000fc80003f64070 */
[----:B------:R-:W-:Y:S01]  /*2aba0*/  SEL R3, R14, R3, !P1 ;  /* 0x000000030e037207 */ /* 0x000fe20004800000 */
[----:B------:R-:W-:-:S04]  /*2abb0*/  @!P5 IMAD.IADD R74, R74, 0x1, -R15 ;  /* 0x000000014a4ad824 */ /* 0x000fc800078e0a0f */
[----:B0-----:R-:W-:Y:S01]  /*2abc0*/  IMAD R5, R3, UR6, RZ ;  /* 0x0000000603057c24 */ /* 0x001fe2000f8e02ff */
[----:B------:R-:W-:Y:S01]  /*2abd0*/  ISETP.GE.AND P6, PT, R2, RZ, PT ;  /* 0x000000ff0200720c */ /* 0x000fe20003fc6270 */
[----:B------:R-:W0:Y:S01]  /*2abe0*/  LDCU UR6, c[0x0][0x3b0] ;  /* 0x00007600ff0677ac */ /* 0x000e220008000800 */
[----:B------:R-:W3:Y:S01]  /*2abf0*/  LDL R2, [R1+0x25a0] ;  /* 0x0025a00001027983 */ /* 0x000ee20000100800 */
[----:B------:R-:W-:Y:S01]  /*2ac00*/  @!P3 IMAD.IADD R0, R0, 0x1, -R15 ;  /* 0x000000010000b824 */ /* 0x000fe200078e0a0f */
[----:B-1----:R-:W-:-:S04]  /*2ac10*/  IADD3 R6, P5, PT, R5, R13, RZ ;  /* 0x0000000d05067210 */ /* 0x002fc80007fbe0ff */
[----:B------:R-:W-:Y:S01]  /*2ac20*/  LEA.HI.X.SX32 R5, R5, R12, 0x1, P5 ;  /* 0x0000000c05057211 */ /* 0x000fe200028f0eff */
[----:B------:R-:W-:Y:S02]  /*2ac30*/  IMAD.MOV.U32 R4, RZ, RZ, R0 ;  /* 0x000000ffff047224 */ /* 0x000fe400078e0000 */
[----:B------:R-:W3:Y:S04]  /*2ac40*/  LDL R0, [R1+0x25a4] ;  /* 0x0025a40001007983 */ /* 0x000ee80000100800 */
[----:B------:R-:W-:Y:S04]  /*2ac50*/  STL [R1+0x9e0], R6 ;  /* 0x0009e00601007387 */ /* 0x000fe80000100800 */
[----:B------:R-:W-:Y:S04]  /*2ac60*/  STL [R1+0x9dc], R5 ;  /* 0x0009dc0501007387 */ /* 0x000fe80000100800 */
[----:B----4-:R1:W-:Y:S02]  /*2ac70*/  STL [R1+0x398], R7 ;  /* 0x0003980701007387 */ /* 0x0103e40000100800 */
[----:B-1----:R-:W-:Y:S01]  /*2ac80*/  @P0 IMAD.MOV.U32 R7, RZ, RZ, R5 ;  /* 0x000000ffff070224 */ /* 0x002fe200078e0005 */
[----:B------:R-:W-:-:S02]  /*2ac90*/  ISETP.GT.U32.AND P4, PT, R15, R92, PT ;  /* 0x0000005c0f00720c */ /* 0x000fc40003f84070 */
[----:B--2---:R-:W-:-:S06]  /*2aca0*/  PRMT R16, RZ, 0x7610, R16 ;  /* 0x00007610ff107816 */ /* 0x004fcc0000000010 */
[----:B------:R1:W2:Y:S01]  /*2acb0*/  @P0 LDG.E.U8 R16, desc[UR20][R6.64] ;  /* 0x0000001406100981 */ /* 0x0002a2000c1e1100 */
[----:B------:R-:W-:-:S04]  /*2acc0*/  ISETP.GT.U32.AND P3, PT, R15, R75, PT ;  /* 0x0000004b0f00720c */ /* 0x000fc80003f64070 */
[----:B------:R-:W-:Y:S01]  /*2acd0*/  @!P4 IMAD.IADD R92, R92, 0x1, -R15 ;  /* 0x000000015c5cc824 */ /* 0x000fe200078e0a0f */
[----:B------:R-:W-:-:S03]  /*2ace0*/  ISETP.GE.AND P4, PT, R73, RZ, PT ;  /* 0x000000ff4900720c */ /* 0x000fc60003f86270 */
[----:B------:R-:W-:-:S05]  /*2acf0*/  IMAD.MOV.U32 R3, RZ, RZ, R92 ;  /* 0x000000ffff037224 */ /* 0x000fca00078e005c */
[----:B------:R-:W-:-:S05]  /*2ad00*/  @!P3 IMAD.IADD R75, R75, 0x1, -R15 ;  /* 0x000000014b4bb824 */ /* 0x000fca00078e0a0f */
[----:B------:R-:W-:Y:S01]  /*2ad10*/  @!P4 IMAD.MOV R3, RZ, RZ, -R3 ;  /* 0x000000ffff03c224 */ /* 0x000fe200078e0a03 */
[----:B------:R-:W-:-:S04]  /*2ad20*/  ISETP.GT.U32.AND P5, PT, R15, R75, PT ;  /* 0x0000004b0f00720c */ /* 0x000fc80003fa4070 */
[----:B------:R-:W-:Y:S01]  /*2ad30*/  SEL R3, R14, R3, !P1 ;  /* 0x000000030e037207 */ /* 0x000fe20004800000 */
[----:B------:R-:W-:-:S04]  /*2ad40*/  @!P6 IMAD.MOV R4, RZ, RZ, -R4 ;  /* 0x000000ffff04e224 */ /* 0x000fc800078e0a04 */
[----:B------:R-:W-:Y:S01]  /*2ad50*/  IMAD R3, R3, UR15, RZ ;  /* 0x0000000f03037c24 */ /* 0x000fe2000f8e02ff */
[----:B------:R-:W-:-:S04]  /*2ad60*/  ISETP.GT.U32.AND P3, PT, R15, R77, PT ;  /* 0x0000004d0f00720c */ /* 0x000fc80003f64070 */
[----:B------:R-:W-:Y:S01]  /*2ad70*/  SHF.R.S32.HI R5, RZ, 0x1f, R3 ;  /* 0x0000001fff057819 */ /* 0x000fe20000011403 */
[----:B------:R-:W-:Y:S01]  /*2ad80*/  @!P5 IMAD.IADD R75, R75, 0x1, -R15 ;  /* 0x000000014b4bd824 */ /* 0x000fe200078e0a0f */
[----:B-1----:R-:W-:Y:S02]  /*2ad90*/  IADD3 R6, P5, PT, R3, R13, RZ ;  /* 0x0000000d03067210 */ /* 0x002fe40007fbe0ff */
[----:B------:R-:W-:Y:S02]  /*2ada0*/  ISETP.GT.U32.AND P6, PT, R15, R93, PT ;  /* 0x0000005d0f00720c */ /* 0x000fe40003fc4070 */
[----:B------:R-:W-:Y:S01]  /*2adb0*/  SEL R4, R14, R4, !P1 ;  /* 0x000000040e047207 */ /* 0x000fe20004800000 */
[----:B------:R-:W-:Y:S01]  /*2adc0*/  IMAD.X R7, R5, 0x1, R12, P5 ;  /* 0x0000000105077824 */ /* 0x000fe200028e060c */
[----:B------:R-:W-:-:S03]  /*2add0*/  PRMT R3, RZ, 0x7610, R3 ;  /* 0x00007610ff037816 */ /* 0x000fc60000000003 */
[----:B------:R-:W-:Y:S01]  /*2ade0*/  IMAD R4, R4, UR13, RZ ;  /* 0x0000000d04047c24 */ /* 0x000fe2000f8e02ff */
[----:B---3--:R-:W-:Y:S01]  /*2adf0*/  PRMT R72, RZ, 0x7610, R72 ;  /* 0x00007610ff487816 */ /* 0x008fe20000000048 */
[--C-:B------:R-:W-:Y:S01]  /*2ae00*/  @!P3 IMAD.IADD R77, R77, 0x1, -R15.reuse ;  /* 0x000000014d4db824 */ /* 0x100fe200078e0a0f */
[----:B------:R-:W3:Y:S04]  /*2ae10*/  @P0 LDG.E.U8 R3, desc[UR20][R6.64] ;  /* 0x0000001406030981 */ /* 0x000ee8000c1e1100 */
[----:B--2---:R1:W-:Y:S01]  /*2ae20*/  STL [R1+0x394], R16 ;  /* 0x0003941001007387 */ /* 0x0043e20000100800 */
[----:B------:R-:W-:Y:S01]  /*2ae30*/  IADD3 R73, P3, PT, R4, R13, RZ ;  /* 0x0000000d04497210 */ /* 0x000fe20007f7e0ff */
[----:B------:R-:W-:Y:S01]  /*2ae40*/  @!P6 IMAD.IADD R93, R93, 0x1, -R15 ;  /* 0x000000015d5de824 */ /* 0x000fe200078e0a0f */
[----:B------:R-:W-:Y:S01]  /*2ae50*/  ISETP.GE.AND P6, PT, R2, RZ, PT ;  /* 0x000000ff0200720c */ /* 0x000fe20003fc6270 */
[----:B------:R-:W2:Y:S01]  /*2ae60*/  LDCU UR13, c[0x0][0x3b0] ;  /* 0x00007600ff0d77ac */ /* 0x000ea20008000800 */
[----:B------:R-:W-:-:S02]  /*2ae70*/  LEA.HI.X.SX32 R4, R4, R12, 0x1, P3 ;  /* 0x0000000c04047211 */ /* 0x000fc400018f0eff */
[----:B------:R-:W-:Y:S01]  /*2ae80*/  ISETP.GE.AND P3, PT, R0, RZ, PT ;  /* 0x000000ff0000720c */ /* 0x000fe20003f66270 */
[----:B-1----:R-:W4:Y:S04]  /*2ae90*/  LDL R16, [R1+0x25a8] ;  /* 0x0025a80001107983 */ /* 0x002f280000100800 */
[----:B------:R-:W2:Y:S04]  /*2aea0*/  LDL.LU R92, [R1+0x3e8] ;  /* 0x0003e800015c7983 */ /* 0x000ea80000300800 */
[----:B------:R-:W2:Y:S01]  /*2aeb0*/  LDL.LU R2, [R1+0x3e0] ;  /* 0x0003e00001027983 */ /* 0x000ea20000300800 */
[----:B------:R-:W-:-:S03]  /*2aec0*/  @P0 IMAD.MOV.U32 R5, RZ, RZ, R4 ;  /* 0x000000ffff050224 */ /* 0x000fc600078e0004 */
[----:B------:R-:W-:Y:S04]  /*2aed0*/  STL [R1+0x9d8], R73 ;  /* 0x0009d84901007387 */ /* 0x000fe80000100800 */
[----:B------:R-:W2:Y:S04]  /*2aee0*/  LDL.LU R0, [R1+0x3dc] ;  /* 0x0003dc0001007983 */ /* 0x000ea80000300800 */
[----:B------:R-:W-:Y:S04]  /*2aef0*/  STL [R1+0x158c], R6 ;  /* 0x00158c0601007387 */ /* 0x000fe80000100800 */
[----:B------:R1:W-:Y:S02]  /*2af00*/  STL [R1+0x9d4], R4 ;  /* 0x0009d40401007387 */ /* 0x0003e40000100800 */
[----:B-1----:R-:W-:Y:S01]  /*2af10*/  @P0 IMAD.MOV.U32 R4, RZ, RZ, R73 ;  /* 0x000000ffff040224 */ /* 0x002fe200078e0049 */
[C---:B------:R-:W-:Y:S01]  /*2af20*/  ISETP.GT.U32.AND P4, PT, R15.reuse, R74, PT ;  /* 0x0000004a0f00720c */ /* 0x040fe20003f84070 */
[----:B------:R-:W2:Y:S04]  /*2af30*/  LDL.LU R73, [R1+0x27f4] ;  /* 0x0027f40001497983 */ /* 0x000ea80000300800 */
[----:B------:R1:W2:Y:S04]  /*2af40*/  @P0 LDG.E.U8 R72, desc[UR20][R4.64] ;  /* 0x0000001404480981 */ /* 0x0002a8000c1e1100 */
[----:B------:R0:W-:Y:S04]  /*2af50*/  STL [R1+0x1588], R7 ;  /* 0x0015880701007387 */ /* 0x0001e80000100800 */
[----:B------:R-:W-:Y:S01]  /*2af60*/  @!P4 IMAD.IADD R74, R74, 0x1, -R15 ;  /* 0x000000014a4ac824 */ /* 0x000fe200078e0a0f */
[C---:B------:R-:W-:Y:S01]  /*2af70*/  ISETP.GT.U32.AND P4, PT, R15.reuse, R93, PT ;  /* 0x0000005d0f00720c */ /* 0x040fe20003f84070 */
[----:B---3--:R3:W-:Y:S02]  /*2af80*/  STL [R1+0x360], R3 ;  /* 0x0003600301007387 */ /* 0x0087e40000100800 */
[----:B-1----:R-:W-:Y:S01]  /*2af90*/  IMAD.MOV.U32 R4, RZ, RZ, R74 ;  /* 0x000000ffff047224 */ /* 0x002fe200078e004a */
[----:B------:R-:W-:Y:S01]  /*2afa0*/  ISETP.GT.U32.AND P5, PT, R15, R77, PT ;  /* 0x0000004d0f00720c */ /* 0x000fe20003fa4070 */
[----:B0-----:R-:W2:Y:S02]  /*2afb0*/  LDL R7, [R1+0x25b0] ;  /* 0x0025b00001077983 */ /* 0x001ea40000100800 */
[----:B------:R-:W-:-:S02]  /*2afc0*/  @!P6 IMAD.MOV R4, RZ, RZ, -R4 ;  /* 0x000000ffff04e224 */ /* 0x000fc400078e0a04 */
[----:B---3--:R-:W-:-:S03]  /*2afd0*/  IMAD.MOV.U32 R3, RZ, RZ, R75 ;  /* 0x000000ffff037224 */ /* 0x008fc600078e004b */
[----:B------:R-:W-:Y:S01]  /*2afe0*/  SEL R5, R14, R4, !P1 ;  /* 0x000000040e057207 */ /* 0x000fe20004800000 */
[----:B------:R-:W-:Y:S01]  /*2aff0*/  @!P4 IMAD.IADD R93, R93, 0x1, -R15 ;  /* 0x000000015d5dc824 */ /* 0x000fe200078e0a0f */
[----:B------:R-:W3:Y:S01]  /*2b000*/  LDL.LU R75, [R1+0x3f0] ;  /* 0x0003f000014b7983 */ /* 0x000ee20000300800 */
[----:B------:R-:W-:-:S05]  /*2b010*/  @!P3 IMAD.MOV R3, RZ, RZ, -R3 ;  /* 0x000000ffff03b224 */ /* 0x000fca00078e0a03 */
[----:B------:R-:W-:Y:S01]  /*2b020*/  SEL R4, R14, R3, !P1 ;  /* 0x000000030e047207 */ /* 0x000fe20004800000 */
[----:B------:R-:W-:Y:S01]  /*2b030*/  IMAD R5, R5, UR6, RZ ;  /* 0x0000000605057c24 */ /* 0x000fe2000f8e02ff */
[----:B------:R-:W-:Y:S01]  /*2b040*/  PRMT R6, RZ, 0x7610, R6 ;  /* 0x00007610ff067816 */ /* 0x000fe20000000006 */
[----:B------:R-:W-:Y:S01]  /*2b050*/  IMAD.MOV.U32 R3, RZ, RZ, R93 ;  /* 0x000000ffff037224 */ /* 0x000fe200078e005d */
[----:B------:R-:W-:Y:S01]  /*2b060*/  PRMT R20, RZ, 0x7610, R20 ;  /* 0x00007610ff147816 */ /* 0x000fe20000000014 */
[----:B------:R-:W-:Y:S01]  /*2b070*/  IMAD R4, R4, UR5, RZ ;  /* 0x0000000504047c24 */ /* 0x000fe2000f8e02ff */
[----:B------:R-:W0:Y:S01]  /*2b080*/  LDCU UR6, c[0x0][0x3b0] ;  /* 0x00007600ff0677ac */ /* 0x000e220008000800 */
[----:B------:R-:W-:Y:S01]  /*2b090*/  @!P5 IMAD.IADD R77, R77, 0x1, -R15 ;  /* 0x000000014d4dd824 */ /* 0x000fe200078e0a0f */
[----:B------:R-:W1:Y:S01]  /*2b0a0*/  LDCU UR5, c[0x0][0x3b0] ;  /* 0x00007600ff0577ac */ /* 0x000e620008000800 */
[----:B----4-:R-:W-:Y:S02]  /*2b0b0*/  ISETP.GE.AND P6, PT, R16, RZ, PT ;  /* 0x000000ff1000720c */ /* 0x010fe40003fc6270 */
[----:B------:R-:W4:Y:S11]  /*2b0c0*/  LDL.LU R16, [R1+0x3ec] ;  /* 0x0003ec0001107983 */ /* 0x000f360000300800 */
[----:B------:R-:W-:Y:S01]  /*2b0d0*/  @!P6 IMAD.MOV R3, RZ, RZ, -R3 ;  /* 0x000000ffff03e224 */ /* 0x000fe200078e0a03 */
[----:B------:R-:W-:-:S04]  /*2b0e0*/  IADD3 R74, P6, PT, R4, R13, RZ ;  /* 0x0000000d044a7210 */ /* 0x000fc80007fde0ff */
[----:B------:R-:W-:Y:S01]  /*2b0f0*/  LEA.HI.X.SX32 R93, R4, R12, 0x1, P6 ;  /* 0x0000000c045d7211 */ /* 0x000fe200030f0eff */
[----:B--2---:R2:W-:Y:S02]  /*2b100*/  STL [R1+0x390], R72 ;  /* 0x0003904801007387 */ /* 0x0045e40000100800 */
[----:B--2---:R-:W-:-:S05]  /*2b110*/  IADD3 R72, P5, PT, R5, R13, RZ ;  /* 0x0000000d05487210 */ /* 0x004fca0007fbe0ff */
[----:B------:R-:W-:Y:S04]  /*2b120*/  STL [R1+0x9d0], R72 ;  /* 0x0009d04801007387 */ /* 0x000fe80000100800 */
[----:B------:R-:W-:Y:S04]  /*2b130*/  STL [R1+0x9c8], R74 ;  /* 0x0009c84a01007387 */ /* 0x000fe80000100800 */
[----:B------:R-:W2:Y:S01]  /*2b140*/  LDL R4, [R1+0x25ac] ;  /* 0x0025ac0001047983 */ /* 0x000ea20000100800 */
[----:B------:R-:W-:Y:S02]  /*2b150*/  LEA.HI.X.SX32 R5, R5, R12, 0x1, P5 ;  /* 0x0000000c05057211 */ /* 0x000fe400028f0eff */
[----:B------:R-:W-:-:S03]  /*2b160*/  PRMT R73, RZ, 0x7610, R73 ;  /* 0x00007610ff497816 */ /* 0x000fc60000000049 */
[----:B------:R0:W-:Y:S01]  /*2b170*/  STL [R1+0x9cc], R5 ;  /* 0x0009cc0501007387 */ /* 0x0001e20000100800 */
[----:B------:R-:W-:Y:S02]  /*2b180*/  ISETP.GT.U32.AND P3, PT, R15, R92, PT ;  /* 0x0000005c0f00720c */ /* 0x000fe40003f64070 */
[----:B--2---:R-:W-:Y:S01]  /*2b190*/  ISETP.GE.AND P5, PT, R4, RZ, PT ;  /* 0x000000ff0400720c */ /* 0x004fe20003fa6270 */
[----:B------:R-:W-:-:S05]  /*2b1a0*/  @P0 IMAD.MOV.U32 R4, RZ, RZ, R72 ;  /* 0x000000ffff040224 */ /* 0x000fca00078e0048 */
[----:B------:R2:W3:Y:S02]  /*2b1b0*/  @P0 LDG.E.U8 R73, desc[UR20][R4.64] ;  /* 0x0000001404490981 */ /* 0x0004e4000c1e1100 */
[----:B--2---:R-:W-:Y:S02]  /*2b1c0*/  @P0 IMAD.MOV.U32 R4, RZ, RZ, R74 ;  /* 0x000000ffff040224 */ /* 0x004fe400078e004a */
[----:B0-----:R-:W-:-:S05]  /*2b1d0*/  @P0 IMAD.MOV.U32 R5, RZ, RZ, R93 ;  /* 0x000000ffff050224 */ /* 0x001fca00078e005d */
[----:B------:R0:W2:Y:S01]  /*2b1e0*/  @P0 LDG.E.U8 R6, desc[UR20][R4.64] ;  /* 0x0000001404060981 */ /* 0x0000a2000c1e1100 */
[----:B------:R-:W-:Y:S01]  /*2b1f0*/  @!P3 IMAD.IADD R92, R92, 0x1, -R15 ;  /* 0x000000015c5cb824 */ /* 0x000fe200078e0a0f */
[----:B------:R-:W-:-:S04]  /*2b200*/  SEL R3, R14, R3, !P1 ;  /* 0x000000030e037207 */ /* 0x000fc80004800000 */
[C---:B------:R-:W-:Y:S01]  /*2b210*/  ISETP.GT.U32.AND P6, PT, R15.reuse, R92, PT ;  /* 0x0000005c0f00720c */ /* 0x040fe20003fc4070 */
[----:B------:R-:W-:Y:S01]  /*2b220*/  STL [R1+0x9c4], R93 ;  /* 0x0009c45d01007387 */ /* 0x000fe20000100800 */
[----:B------:R-:W-:Y:S01]  /*2b230*/  ISETP.GT.U32.AND P4, PT, R15, R2, PT ;  /* 0x000000020f00720c */ /* 0x000fe20003f84070 */
[----:B------:R-:W-:Y:S01]  /*2b240*/  IMAD R3, R3, UR13, RZ ;  /* 0x0000000d03037c24 */ /* 0x000fe2000f8e02ff */
[----:B------:R-:W-:Y:S01]  /*2b250*/  ISETP.GT.U32.AND P3, PT, R15, R0, PT ;  /* 0x000000000f00720c */ /* 0x000fe20003f64070 */
[----:B------:R-:W4:Y:S01]  /*2b260*/  LDL R72, [R1+0x258c] ;  /* 0x00258c0001487983 */ /* 0x000f220000100800 */
[----:B0-----:R-:W-:Y:S01]  /*2b270*/  IMAD.MOV.U32 R4, RZ, RZ, R77 ;  /* 0x000000ffff047224 */ /* 0x001fe200078e004d */
[----:B------:R-:W-:Y:S01]  /*2b280*/  PRMT R21, RZ, 0x7610, R21 ;  /* 0x00007610ff157816 */ /* 0x000fe20000000015 */
[----:B------:R-:W0:Y:S01]  /*2b290*/  LDCU UR13, c[0x0][0x3b0] ;  /* 0x00007600ff0d77ac */ /* 0x000e220008000800 */
[----:B------:R-:W-:-:S04]  /*2b2a0*/  SHF.R.S32.HI R5, RZ, 0x1f, R3 ;  /* 0x0000001fff057819 */ /* 0x000fc80000011403 */
[--C-:B------:R-:W-:Y:S02]  /*2b2b0*/  @!P6 IMAD.IADD R92, R92, 0x1, -R15.reuse ;  /* 0x000000015c5ce824 */ /* 0x100fe400078e0a0f */
[--C-:B------:R-:W-:Y:S01]  /*2b2c0*/  @!P4 IMAD.IADD R2, R2, 0x1, -R15.reuse ;  /* 0x000000010202c824 */ /* 0x100fe200078e0a0f */
[----:B------:R-:W-:Y:S01]  /*2b2d0*/  ISETP.GE.AND P4, PT, R7, RZ, PT ;  /* 0x000000ff0700720c */ /* 0x000fe20003f86270 */
[----:B---3--:R3:W-:Y:S04]  /*2b2e0*/  STL [R1+0x38c], R73 ;  /* 0x00038c4901007387 */ /* 0x0087e80000100800 */
[----:B---3--:R-:W3:Y:S04]  /*2b2f0*/  LDL.LU R73, [R1+0x27f0] ;  /* 0x0027f00001497983 */ /* 0x008ee80000300800 */
[----:B------:R-:W3:Y:S04]  /*2b300*/  LDL.LU R93, [R1+0x27ec] ;  /* 0x0027ec00015d7983 */ /* 0x000ee80000300800 */
[----:B------:R-:W3:Y:S04]  /*2b310*/  LDL R74, [R1+0x2590] ;  /* 0x00259000014a7983 */ /* 0x000ee80000100800 */
[----:B--2---:R2:W-:Y:S01]  /*2b320*/  STL [R1+0x388], R6 ;  /* 0x0003880601007387 */ /* 0x0045e20000100800 */
[----:B------:R-:W-:Y:S01]  /*2b330*/  @!P3 IMAD.IADD R0, R0, 0x1, -R15 ;  /* 0x000000010000b824 */ /* 0x000fe200078e0a0f */
[----:B--2---:R-:W-:Y:S01]  /*2b340*/  IADD3 R6, P6, PT, R3, R13, RZ ;  /* 0x0000000d03067210 */ /* 0x004fe20007fde0ff */
[----:B------:R-:W-:Y:S01]  /*2b350*/  @!P5 IMAD.MOV R4, RZ, RZ, -R4 ;  /* 0x000000ffff04d224 */ /* 0x000fe200078e0a04 */
[----:B------:R-:W2:Y:S03]  /*2b360*/  LDL.LU R77, [R1+0x400] ;  /* 0x00040000014d7983 */ /* 0x000ea60000300800 */
[----:B------:R-:W-:-:S04]  /*2b370*/  IMAD.X R5, R5, 0x1, R12, P6 ;  /* 0x0000000105057824 */ /* 0x000fc800030e060c */
[----:B------:R-:W-:-:S05]  /*2b380*/  @P0 IMAD.MOV.U32 R7, RZ, RZ, R5 ;  /* 0x000000ffff070224 */ /* 0x000fca00078e0005 */
[----:B------:R0:W2:Y:S01]  /*2b390*/  @P0 LDG.E.U8 R20, desc[UR20][R6.64] ;  /* 0x0000001406140981 */ /* 0x0000a2000c1e1100 */
[----:B------:R-:W-:Y:S01]  /*2b3a0*/  IMAD.MOV.U32 R3, RZ, RZ, R92 ;  /* 0x000000ffff037224 */ /* 0x000fe200078e005c */
[C---:B------:R-:W-:Y:S02]  /*2b3b0*/  ISETP.GT.U32.AND P5, PT, R15.reuse, R0, PT ;  /* 0x000000000f00720c */ /* 0x040fe40003fa4070 */
[C---:B----4-:R-:W-:Y:S01]  /*2b3c0*/  ISETP.GT.U32.AND P6, PT, R15.reuse, R16, PT ;  /* 0x000000100f00720c */ /* 0x050fe20003fc4070 */
[----:B------:R-:W-:Y:S01]  /*2b3d0*/  @!P4 IMAD.MOV R3, RZ, RZ, -R3 ;  /* 0x000000ffff03c224 */ /* 0x000fe200078e0a03 */
[C---:B------:R-:W-:Y:S02]  /*2b3e0*/  ISETP.GT.U32.AND P3, PT, R15.reuse, R2, PT ;  /* 0x000000020f00720c */ /* 0x040fe40003f64070 */
[----:B------:R-:W-:Y:S02]  /*2b3f0*/  ISETP.GT.U32.AND P4, PT, R15, R75, PT ;  /* 0x0000004b0f00720c */ /* 0x000fe40003f84070 */
[C---:B------:R-:W-:Y:S01]  /*2b400*/  SEL R4, R14.reuse, R4, !P1 ;  /* 0x000000040e047207 */ /* 0x040fe20004800000 */
[----:B------:R0:W-:Y:S01]  /*2b410*/  STL [R1+0x1594], R6 ;  /* 0x0015940601007387 */ /* 0x0001e20000100800 */
[----:B------:R-:W-:-:S03]  /*2b420*/  SEL R3, R14, R3, !P1 ;  /* 0x000000030e037207 */ /* 0x000fc60004800000 */
[----:B------:R-:W4:Y:S04]  /*2b430*/  LDL.LU R92, [R1+0x3f4] ;  /* 0x0003f400015c7983 */ /* 0x000f280000300800 */
[----:B------:R1:W-:Y:S01]  /*2b440*/  STL [R1+0x1590], R5 ;  /* 0x0015900501007387 */ /* 0x0003e20000100800 */
[--C-:B------:R-:W-:Y:S02]  /*2b450*/  @!P5 IMAD.IADD R0, R0, 0x1, -R15.reuse ;  /* 0x000000010000d824 */ /* 0x100fe400078e0a0f */
[----:B0-----:R-:W-:Y:S02]  /*2b460*/  IMAD R6, R3, UR6, RZ ;  /* 0x0000000603067c24 */ /* 0x001fe4000f8e02ff */
[----:B------:R-:W-:Y:S02]  /*2b470*/  @!P6 IMAD.IADD R16, R16, 0x1, -R15 ;  /* 0x000000011010e824 */ /* 0x000fe400078e0a0f */
[----:B-1----:R-:W-:-:S02]  /*2b480*/  IMAD R5, R4, UR6, RZ ;  /* 0x0000000604057c24 */ /* 0x002fc4000f8e02ff */
[----:B------:R-:W-:-:S03]  /*2b490*/  @!P3 IMAD.IADD R2, R2, 0x1, -R15 ;  /* 0x000000010202b824 */ /* 0x000fc600078e0a0f */
[-C--:B------:R-:W-:Y:S01]  /*2b4a0*/  IADD3 R7, P6, PT, R5, R13.reuse, RZ ;  /* 0x0000000d05077210 */ /* 0x080fe20007fde0ff */
[----:B------:R-:W-:Y:S01]  /*2b4b0*/  @!P4 IMAD.IADD R75, R75, 0x1, -R15 ;  /* 0x000000014b4bc824 */ /* 0x000fe200078e0a0f */
[----:B------:R-:W-:Y:S01]  /*2b4c0*/  ISETP.GE.AND P3, PT, R72, RZ, PT ;  /* 0x000000ff4800720c */ /* 0x000fe20003f66270 */
[----:B------:R-:W-:Y:S01]  /*2b4d0*/  IMAD.MOV.U32 R3, RZ, RZ, R0 ;  /* 0x000000ffff037224 */ /* 0x000fe200078e0000 */
[C---:B------:R-:W-:Y:S02]  /*2b4e0*/  IADD3 R0, P4, PT, R6.reuse, R13, RZ ;  /* 0x0000000d06007210 */ /* 0x040fe40007f9e0ff */
[-C--:B------:R-:W-:Y:S01]  /*2b4f0*/  LEA.HI.X.SX32 R72, R5, R12.reuse, 0x1, P6 ;  /* 0x0000000c05487211 */ /* 0x080fe200030f0eff */
[----:B------:R-:W-:Y:S01]  /*2b500*/  IMAD.MOV.U32 R4, RZ, RZ, R2 ;  /* 0x000000ffff047224 */ /* 0x000fe200078e0002 */
[----:B------:R-:W-:Y:S01]  /*2b510*/  LEA.HI.X.SX32 R5, R6, R12, 0x1, P4 ;  /* 0x0000000c06057211 */ /* 0x000fe200020f0eff */
[----:B------:R-:W-:Y:S01]  /*2b520*/  @P0 IMAD.MOV.U32 R6, RZ, RZ, R7 ;  /* 0x000000ffff060224 */ /* 0x000fe200078e0007 */
[----:B---3--:R-:W-:-:S02]  /*2b530*/  PRMT R93, RZ, 0x7610, R93 ;  /* 0x00007610ff5d7816 */ /* 0x008fc4000000005d */
[----:B------:R-:W-:Y:S01]  /*2b540*/  ISETP.GE.AND P5, PT, R74, RZ, PT ;  /* 0x000000ff4a00720c */ /* 0x000fe20003fa6270 */
[----:B--2---:R0:W-:Y:S04]  /*2b550*/  STL [R1+0x384], R20 ;  /* 0x0003841401007387 */ /* 0x0041e80000100800 */
[----:B------:R-:W2:Y:S04]  /*2b560*/  LDL R74, [R1+0x2598] ;  /* 0x00259800014a7983 */ /* 0x000ea80000100800 */
[----:B0-----:R-:W3:Y:S04]  /*2b570*/  LDL R20, [R1+0x2594] ;  /* 0x0025940001147983 */ /* 0x001ee80000100800 */
[----:B------:R-:W2:Y:S04]  /*2b580*/  LDL.LU R2, [R1+0x3fc] ;  /* 0x0003fc0001027983 */ /* 0x000ea80000300800 */
[----:B------:R0:W-:Y:S02]  /*2b590*/  STL [R1+0x9c0], R7 ;  /* 0x0009c00701007387 */ /* 0x0001e40000100800 */
[----:B0-----:R-:W-:-:S05]  /*2b5a0*/  @P0 IMAD.MOV.U32 R7, RZ, RZ, R72 ;  /* 0x000000ffff070224 */ /* 0x001fca00078e0048 */
[----:B------:R0:W2:Y:S01]  /*2b5b0*/  @P0 LDG.E.U8 R93, desc[UR20][R6.64] ;  /* 0x00000014065d0981 */ /* 0x0000a2000c1e1100 */
[----:B------:R-:W-:-:S03]  /*2b5c0*/  PRMT R73, RZ, 0x7610, R73 ;  /* 0x00007610ff497816 */ /* 0x000fc60000000049 */
[----:B------:R-:W-:Y:S04]  /*2b5d0*/  STL [R1+0x9b8], R0 ;  /* 0x0009b80001007387 */ /* 0x000fe80000100800 */
[----:B------:R1:W-:Y:S01]  /*2b5e0*/  STL [R1+0x9bc], R72 ;  /* 0x0009bc4801007387 */ /* 0x0003e20000100800 */
[----:B0-----:R-:W-:Y:S02]  /*2b5f0*/  @P0 IMAD.MOV.U32 R6, RZ, RZ, R0 ;  /* 0x000000ffff060224 */ /* 0x001fe400078e0000 */
[----:B------:R-:W-:-:S05]  /*2b600*/  @P0 IMAD.MOV.U32 R7, RZ, RZ, R5 ;  /* 0x000000ffff070224 */ /* 0x000fca00078e0005 */
[----:B------:R0:W3:Y:S04]  /*2b610*/  @P0 LDG.E.U8 R73, desc[UR20][R6.64] ;  /* 0x0000001406490981 */ /* 0x0000e8000c1e1100 */
[----:B-1----:R-:W3:Y:S01]  /*2b620*/  LDL.LU R72, [R1+0x27e8] ;  /* 0x0027e80001487983 */ /* 0x002ee20000300800 */
[----:B------:R-:W-:Y:S01]  /*2b630*/  @!P3 IMAD.MOV R4, RZ, RZ, -R4 ;  /* 0x000000ffff04b224 */ /* 0x000fe200078e0a04 */
[C---:B------:R-:W-:Y:S02]  /*2b640*/  ISETP.GT.U32.AND P3, PT, R15.reuse, R75, PT ;  /* 0x0000004b0f00720c */ /* 0x040fe40003f64070 */
[----:B--2---:R1:W-:Y:S04]  /*2b650*/  STL [R1+0x380], R93 ;  /* 0x0003805d01007387 */ /* 0x0043e80000100800 */
[----:B-1----:R-:W2:Y:S01]  /*2b660*/  LDL.LU R93, [R1+0x27e4] ;  /* 0x0027e400015d7983 */ /* 0x002ea20000300800 */
[C---:B----4-:R-:W-:Y:S01]  /*2b670*/  ISETP.GT.U32.AND P6, PT, R15.reuse, R92, PT ;  /* 0x0000005c0f00720c */ /* 0x050fe20003fc4070 */
[----:B------:R-:W-:Y:S01]  /*2b680*/  @!P5 IMAD.MOV R3, RZ, RZ, -R3 ;  /* 0x000000ffff03d224 */ /* 0x000fe200078e0a03 */
[----:B------:R-:W-:-:S02]  /*2b690*/  ISETP.GT.U32.AND P5, PT, R15, R16, PT ;  /* 0x000000100f00720c */ /* 0x000fc40003fa4070 */
[----:B------:R-:W-:Y:S02]  /*2b6a0*/  SEL R4, R14, R4, !P1 ;  /* 0x000000040e047207 */ /* 0x000fe40004800000 */
[----:B------:R-:W-:Y:S01]  /*2b6b0*/  @!P3 IMAD.IADD R75, R75, 0x1, -R15 ;  /* 0x000000014b4bb824 */ /* 0x000fe200078e0a0f */
[----:B------:R-:W-:Y:S02]  /*2b6c0*/  ISETP.GT.U32.AND P4, PT, R15, R77, PT ;  /* 0x0000004d0f00720c */ /* 0x000fe40003f84070 */
[----:B---3--:R-:W-:Y:S01]  /*2b6d0*/  ISETP.GE.AND P3, PT, R20, RZ, PT ;  /* 0x000000ff1400720c */ /* 0x008fe20003f66270 */
[----:B0-----:R-:W-:Y:S01]  /*2b6e0*/  IMAD R6, R4, UR5, RZ ;  /* 0x0000000504067c24 */ /* 0x001fe2000f8e02ff */
[----:B------:R0:W-:Y:S01]  /*2b6f0*/  STL [R1+0x9b4], R5 ;  /* 0x0009b40501007387 */ /* 0x0001e20000100800 */
[----:B------:R-:W-:Y:S01]  /*2b700*/  IMAD.MOV.U32 R4, RZ, RZ, R75 ;  /* 0x000000ffff047224 */ /* 0x000fe200078e004b */
[----:B------:R-:W-:Y:S01]  /*2b710*/  PRMT R9, RZ, 0x7610, R9 ;  /* 0x00007610ff097816 */ /* 0x000fe20000000009 */
[--C-:B------:R-:W-:Y:S01]  /*2b720*/  @!P6 IMAD.IADD R92, R92, 0x1, -R15.reuse ;  /* 0x000000015c5ce824 */ /* 0x100fe200078e0a0f */
[----:B------:R-:W-:Y:S01]  /*2b730*/  SHF.R.S32.HI R7, RZ, 0x1f, R6 ;  /* 0x0000001fff077819 */ /* 0x000fe20000011406 */
[----:B------:R-:W-:Y:S01]  /*2b740*/  @!P5 IMAD.IADD R16, R16, 0x1, -R15 ;  /* 0x000000011010d824 */ /* 0x000fe200078e0a0f */
[----:B------:R-:W-:Y:S01]  /*2b750*/  IADD3 R75, P6, PT, R6, R13, RZ ;  /* 0x0000000d064b7210 */ /* 0x000fe20007fde0ff */
[----:B------:R-:W3:Y:S01]  /*2b760*/  LDL.LU R0, [R1+0x3f8] ;  /* 0x0003f80001007983 */ /* 0x000ee20000300800 */
[----:B------:R-:W-:Y:S01]  /*2b770*/  PRMT R19, RZ, 0x7610, R19 ;  /* 0x00007610ff137816 */ /* 0x000fe20000000013 */
[----:B------:R-:W-:Y:S01]  /*2b780*/  @!P4 IMAD.IADD R77, R77, 0x1, -R15 ;  /* 0x000000014d4dc824 */ /* 0x000fe200078e0a0f */
[----:B0-----:R-:W-:Y:S01]  /*2b790*/  SEL R5, R14, R3, !P1 ;  /* 0x000000030e057207 */ /* 0x001fe20004800000 */
[----:B------:R-:W-:Y:S01]  /*2b7a0*/  IMAD.X R7, R7, 0x1, R12, P6 ;  /* 0x0000000107077824 */ /* 0x000fe200030e060c */
[----:B------:R-:W0:Y:S03]  /*2b7b0*/  LDCU UR5, c[0x0][0x3b0] ;  /* 0x00007600ff0577ac */ /* 0x000e260008000800 */
[----:B------:R-:W-:-:S02]  /*2b7c0*/  IMAD R5, R5, UR6, RZ ;  /* 0x0000000605057c24 */ /* 0x000fc4000f8e02ff */
[----:B------:R-:W-:Y:S02]  /*2b7d0*/  @P0 IMAD.MOV.U32 R6, RZ, RZ, R75 ;  /* 0x000000ffff060224 */ /* 0x000fe400078e004b */
[----:B------:R-:W-:Y:S01]  /*2b7e0*/  IMAD.MOV.U32 R3, RZ, RZ, R16 ;  /* 0x000000ffff037224 */ /* 0x000fe200078e0010 */
[C---:B------:R-:W-:Y:S01]  /*2b7f0*/  IADD3 R16, P4, PT, R5.reuse, R13, RZ ;  /* 0x0000000d05107210 */ /* 0x040fe20007f9e0ff */
[----:B------:R-:W-:Y:S01]  /*2b800*/  @!P3 IMAD.MOV R4, RZ, RZ, -R4 ;  /* 0x000000ffff04b224 */ /* 0x000fe200078e0a04 */
[----:B------:R1:W4:Y:S02]  /*2b810*/  @P0 LDG.E.U8 R21, desc[UR20][R6.64] ;  /* 0x0000001406150981 */ /* 0x000324000c1e1100 */
[----:B------:R-:W-:Y:S02]  /*2b820*/  LEA.HI.X.SX32 R5, R5, R12, 0x1, P4 ;  /* 0x0000000c05057211 */ /* 0x000fe400020f0eff */
[----:B------:R0:W-:Y:S01]  /*2b830*/  STL [R1+0x37c], R73 ;  /* 0x00037c4901007387 */ /* 0x0001e20000100800 */
[----:B-1----:R-:W-:Y:S01]  /*2b840*/  SEL R6, R14, R4, !P1 ;  /* 0x000000040e067207 */ /* 0x002fe20004800000 */
[----:B------:R-:W-:Y:S01]  /*2b850*/  @P0 IMAD.MOV.U32 R4, RZ, RZ, R16 ;  /* 0x000000ffff040224 */ /* 0x000fe200078e0010 */
[----:B------:R-:W-:Y:S01]  /*2b860*/  ISETP.GE.AND P5, PT, R74, RZ, PT ;  /* 0x000000ff4a00720c */ /* 0x000fe20003fa6270 */
[----:B0-----:R-:W3:Y:S04]  /*2b870*/  LDL.LU R73, [R1+0x27e0] ;  /* 0x0027e00001497983 */ /* 0x001ee80000300800 */
[----:B------:R-:W3:Y:S04]  /*2b880*/  LDL R20, [R1+0x259c] ;  /* 0x00259c0001147983 */ /* 0x000ee80000100800 */
[----:B------:R-:W3:Y:S01]  /*2b890*/  LDL R74, [R1+0x2578] ;  /* 0x00257800014a7983 */ /* 0x000ee20000100800 */
[----:B--2---:R-:W-:-:S06]  /*2b8a0*/  PRMT R93, RZ, 0x7610, R93 ;  /* 0x00007610ff5d7816 */ /* 0x004fcc000000005d */
[----:B------:R0:W2:Y:S01]  /*2b8b0*/  @P0 LDG.E.U8 R93, desc[UR20][R4.64] ;  /* 0x00000014045d0981 */ /* 0x0000a2000c1e1100 */
[C---:B------:R-:W-:Y:S01]  /*2b8c0*/  ISETP.GT.U32.AND P4, PT, R15.reuse, R2, PT ;  /* 0x000000020f00720c */ /* 0x040fe20003f84070 */
[----:B------:R-:W-:Y:S01]  /*2b8d0*/  @!P5 IMAD.MOV R3, RZ, RZ, -R3 ;  /* 0x000000ffff03d224 */ /* 0x000fe200078e0a03 */
[C---:B------:R-:W-:Y:S02]  /*2b8e0*/  ISETP.GT.U32.AND P3, PT, R15.reuse, R77, PT ;  /* 0x0000004d0f00720c */ /* 0x040fe40003f64070 */
[----:B------:R-:W-:Y:S01]  /*2b8f0*/  ISETP.GT.U32.AND P5, PT, R15, R92, PT ;  /* 0x0000005c0f00720c */ /* 0x000fe20003fa4070 */
[----:B------:R-:W-:Y:S01]  /*2b900*/  IMAD R6, R6, UR6, RZ ;  /* 0x0000000606067c24 */ /* 0x000fe2000f8e02ff */
[----:B------:R-:W-:Y:S04]  /*2b910*/  STL [R1+0x159c], R75 ;  /* 0x00159c4b01007387 */ /* 0x000fe80000100800 */
[----:B------:R-:W-:Y:S03]  /*2b920*/  STL [R1+0x9b0], R16 ;  /* 0x0009b01001007387 */ /* 0x000fe60000100800 */
[--C-:B------:R-:W-:Y:S01]  /*2b930*/  @!P4 IMAD.IADD R2, R2, 0x1, -R15.reuse ;  /* 0x000000010202c824 */ /* 0x100fe200078e0a0f */
[----:B------:R1:W-:Y:S04]  /*2b940*/  STL [R1+0x1598], R7 ;  /* 0x0015980701007387 */ /* 0x0003e80000100800 */
[----:B------:R-:W-:Y:S01]  /*2b950*/  STL [R1+0x9ac], R5 ;  /* 0x0009ac0501007387 */ /* 0x000fe20000100800 */
[----:B------:R-:W-:Y:S01]  /*2b960*/  @!P3 IMAD.IADD R77, R77, 0x1, -R15 ;  /* 0x000000014d4db824 */ /* 0x000fe200078e0a0f */
[----:B-1----:R-:W-:-:S02]  /*2b970*/  IADD3 R7, P4, PT, R6, R13, RZ ;  /* 0x0000000d06077210 */ /* 0x002fc40007f9e0ff */
[----:B----4-:R1:W-:Y:S01]  /*2b980*/  STL [R1+0x374], R21 ;  /* 0x0003741501007387 */ /* 0x0103e20000100800 */
[----:B------:R-:W-:Y:S01]  /*2b990*/  @!P5 IMAD.IADD R92, R92, 0x1, -R15 ;  /* 0x000000015c5cd824 */ /* 0x000fe200078e0a0f */
[----:B------:R-:W-:Y:S02]  /*2b9a0*/  LEA.HI.X.SX32 R6, R6, R12, 0x1, P4 ;  /* 0x0000000c06067211 */ /* 0x000fe400020f0eff */
[----:B---3--:R-:W-:Y:S01]  /*2b9b0*/  ISETP.GT.U32.AND P6, PT, R15, R0, PT ;  /* 0x000000000f00720c */ /* 0x008fe20003fc4070 */
[----:B-1----:R-:W3:Y:S04]  /*2b9c0*/  LDL.LU R21, [R1+0x410] ;  /* 0x0004100001157983 */ /* 0x002ee80000300800 */
[----:B------:R-:W4:Y:S04]  /*2b9d0*/  LDL.LU R75, [R1+0x404] ;  /* 0x00040400014b7983 */ /* 0x000f280000300800 */
[----:B------:R-:W3:Y:S01]  /*2b9e0*/  LDL.LU R16, [R1+0x27dc] ;  /* 0x0027dc0001107983 */ /* 0x000ee20000300800 */
[----:B------:R-:W-:-:S02]  /*2b9f0*/  ISETP.GE.AND P3, PT, R20, RZ, PT ;  /* 0x000000ff1400720c */ /* 0x000fc40003f66270 */
[----:B------:R-:W-:Y:S02]  /*2ba00*/  ISETP.GE.AND P5, PT, R74, RZ, PT ;  /* 0x000000ff4a00720c */ /* 0x000fe40003fa6270 */
[----:B------:R-:W-:Y:S01]  /*2ba10*/  SEL R3, R14, R3, !P1 ;  /* 0x000000030e037207 */ /* 0x000fe20004800000 */
[----:B0-----:R-:W-:-:S04]  /*2ba20*/  IMAD.MOV.U32 R4, RZ, RZ, R77 ;  /* 0x000000ffff047224 */ /* 0x001fc800078e004d */
[----:B------:R-:W-:Y:S01]  /*2ba30*/  IMAD R3, R3, UR13, RZ ;  /* 0x0000000d03037c24 */ /* 0x000fe2000f8e02ff */
[----:B------:R-:W-:Y:S01]  /*2ba40*/  ISETP.GT.U32.AND P4, PT, R15, R2, PT ;  /* 0x000000020f00720c */ /* 0x000fe20003f84070 */
[----:B------:R-:W-:Y:S01]  /*2ba50*/  @!P6 IMAD.IADD R0, R0, 0x1, -R15 ;  /* 0x000000010000e824 */ /* 0x000fe200078e0a0f */
[----:B------:R-:W-:Y:S01]  /*2ba60*/  PRMT R18, RZ, 0x7610, R18 ;  /* 0x00007610ff127816 */ /* 0x000fe20000000012 */
[----:B--2---:R0:W-:Y:S01]  /*2ba70*/  STL [R1+0x370], R93 ;  /* 0x0003705d01007387 */ /* 0x0041e20000100800 */
[----:B------:R-:W-:Y:S01]  /*2ba80*/  @!P3 IMAD.MOV R4, RZ, RZ, -R4 ;  /* 0x000000ffff04b224 */ /* 0x000fe200078e0a04 */
[----:B------:R-:W-:Y:S01]  /*2ba90*/  PRMT R11, RZ, 0x7610, R11 ;  /* 0x00007610ff0b7816 */ /* 0x000fe2000000000b */
[----:B------:R-:W1:Y:S01]  /*2baa0*/  LDCU UR13, c[0x0][0x3a8] ;  /* 0x00007500ff0d77ac */ /* 0x000e620008000800 */
[----:B0-----:R-:W2:Y:S04]  /*2bab0*/  LDL.LU R93, [R1+0x27d8] ;  /* 0x0027d800015d7983 */ /* 0x001ea80000300800 */
[----:B------:R-:W2:Y:S04]  /*2bac0*/  LDL R20, [R1+0x257c] ;  /* 0x00257c0001147983 */ /* 0x000ea80000100800 */
[----:B------:R-:W2:Y:S04]  /*2bad0*/  LDL R74, [R1+0x2580] ;  /* 0x00258000014a7983 */ /* 0x000ea80000100800 */
[----:B------:R0:W-:Y:S04]  /*2bae0*/  STL [R1+0x9a8], R7 ;  /* 0x0009a80701007387 */ /* 0x0001e80000100800 */
[----:B------:R1:W-:Y:S01]  /*2baf0*/  STL [R1+0x9a4], R6 ;  /* 0x0009a40601007387 */ /* 0x0003e20000100800 */
[----:B0-----:R-:W-:-:S04]  /*2bb00*/  @P0 LOP3.LUT R7, R7, R6, RZ, 0x3c, !PT ;  /* 0x0000000607070212 */ /* 0x001fc800078e3cff */
[----:B-1----:R-:W-:-:S04]  /*2bb10*/  @P0 LOP3.LUT R6, R7, R6, RZ, 0x3c, !PT ;  /* 0x0000000607060212 */ /* 0x002fc800078e3cff */
[----:B------:R-:W-:Y:S02]  /*2bb20*/  @P0 LOP3.LUT R7, R7, R6, RZ, 0x3c, !PT ;  /* 0x0000000607070212 */ /* 0x000fe400078e3cff */
[----:B------:R-:W-:Y:S02]  /*2bb30*/  SHF.R.S32.HI R5, RZ, 0x1f, R3 ;  /* 0x0000001fff057819 */ /* 0x000fe40000011403 */
[----:B------:R-:W-:Y:S01]  /*2bb40*/  IADD3 R77, P6, PT, R3, R13, RZ ;  /* 0x0000000d034d7210 */ /* 0x000fe20007fde0ff */
[----:B------:R0:W2:Y:S04]  /*2bb50*/  @P0 LDG.E.U8 R9, desc[UR20][R6.64] ;  /* 0x0000001406090981 */ /* 0x0000a8000c1e1100 */
[----:B------:R-:W-:Y:S02]  /*2bb60*/  IMAD.X R5, R5, 0x1, R12, P6 ;  /* 0x0000000105057824 */ /* 0x000fe400030e060c */
[----:B0-----:R-:W-:-:S02]  /*2bb70*/  @P0 IMAD.MOV.U32 R6, RZ, RZ, R77 ;  /* 0x000000ffff060224 */ /* 0x001fc400078e004d */
[----:B------:R-:W-:-:S05]  /*2bb80*/  @P0 IMAD.MOV.U32 R7, RZ, RZ, R5 ;  /* 0x000000ffff070224 */ /* 0x000fca00078e0005 */
[----:B------:R0:W2:Y:S01]  /*2bb90*/  @P0 LDG.E.U8 R19, desc[UR20][R6.64] ;  /* 0x0000001406130981 */ /* 0x0000a2000c1e1100 */
[----:B------:R-:W-:Y:S01]  /*2bba0*/  IMAD.MOV.U32 R3, RZ, RZ, R92 ;  /* 0x000000ffff037224 */ /* 0x000fe200078e005c */
[C---:B------:R-:W-:Y:S02]  /*2bbb0*/  ISETP.GT.U32.AND P3, PT, R15.reuse, R0, PT ;  /* 0x000000000f00720c */ /* 0x040fe40003f64070 */
[C---:B----4-:R-:W-:Y:S01]  /*2bbc0*/  ISETP.GT.U32.AND P6, PT, R15.reuse, R75, PT ;  /* 0x0000004b0f00720c */ /* 0x050fe20003fc4070 */
[----:B------:R-:W-:Y:S01]  /*2bbd0*/  @!P5 IMAD.MOV R3, RZ, RZ, -R3 ;  /* 0x000000ffff03d224 */ /* 0x000fe200078e0a03 */
[----:B---3--:R-:W-:Y:S01]  /*2bbe0*/  ISETP.GT.U32.AND P5, PT, R15, R21, PT ;  /* 0x000000150f00720c */ /* 0x008fe20003fa4070 */
[----:B------:R-:W-:Y:S01]  /*2bbf0*/  STL [R1+0x15a4], R77 ;  /* 0x0015a44d01007387 */ /* 0x000fe20000100800 */
[C---:B------:R-:W-:Y:S02]  /*2bc00*/  SEL R4, R14.reuse, R4, !P1 ;  /* 0x000000040e047207 */ /* 0x040fe40004800000 */
[----:B------:R-:W-:Y:S01]  /*2bc10*/  SEL R3, R14, R3, !P1 ;  /* 0x000000030e037207 */ /* 0x000fe20004800000 */
[----:B------:R-:W-:-:S04]  /*2bc20*/  @!P4 IMAD.IADD R2, R2, 0x1, -R15 ;  /* 0x000000010202c824 */ /* 0x000fc800078e0a0f */
[----:B0-----:R-:W-:Y:S02]  /*2bc30*/  IMAD R6, R3, UR6, RZ ;  /* 0x0000000603067c24 */ /* 0x001fe4000f8e02ff */
[--C-:B------:R-:W-:Y:S02]  /*2bc40*/  @!P3 IMAD.IADD R0, R0, 0x1, -R15.reuse ;  /* 0x000000010000b824 */ /* 0x100fe400078e0a0f */
[--C-:B------:R-:W-:Y:S02]  /*2bc50*/  @!P6 IMAD.IADD R75, R75, 0x1, -R15.reuse ;  /* 0x000000014b4be824 */ /* 0x100fe400078e0a0f */
[----:B------:R-:W-:Y:S02]  /*2bc60*/  @!P5 IMAD.IADD R21, R21, 0x1, -R15 ;  /* 0x000000011515d824 */ /* 0x000fe400078e0a0f */
[----:B------:R-:W-:Y:S01]  /*2bc70*/  IMAD.MOV.U32 R3, RZ, RZ, R0 ;  /* 0x000000ffff037224 */ /* 0x000fe200078e0000 */
[----:B------:R-:W-:Y:S02]  /*2bc80*/  PRMT R16, RZ, 0x7610, R16 ;  /* 0x00007610ff107816 */ /* 0x000fe40000000010 */
[----:B--2---:R-:W-:-:S02]  /*2bc90*/  ISETP.GE.AND P4, PT, R20, RZ, PT ;  /* 0x000000ff1400720c */ /* 0x004fc40003f86270 */
[----:B------:R-:W-:Y:S02]  /*2bca0*/  ISETP.GE.AND P3, PT, R74, RZ, PT ;  /* 0x000000ff4a00720c */ /* 0x000fe40003f66270 */
[----:B------:R-:W-:Y:S01]  /*2bcb0*/  PRMT R93, RZ, 0x7610, R93 ;  /* 0x00007610ff5d7816 */ /* 0x000fe2000000005d */
[----:B------:R0:W-:Y:S04]  /*2bcc0*/  STL [R1+0x338], R9 ;  /* 0x0003380901007387 */ /* 0x0001e80000100800 */
[----:B0-----:R-:W2:Y:S04]  /*2bcd0*/  LDL.LU R9, [R1+0x40c] ;  /* 0x00040c0001097983 */ /* 0x001ea80000300800 */
[----:B------:R-:W3:Y:S04]  /*2bce0*/  LDL.LU R92, [R1+0x408] ;  /* 0x00040800015c7983 */ /* 0x000ee80000300800 */
[----:B------:R0:W-:Y:S04]  /*2bcf0*/  STL [R1+0x15a0], R5 ;  /* 0x0015a00501007387 */ /* 0x0001e80000100800 */
[----:B------:R-:W4:Y:S01]  /*2bd00*/  LDL.LU R77, [R1+0x27d4] ;  /* 0x0027d400014d7983 */ /* 0x000f220000300800 */
[----:B0-----:R-:W-:-:S02]  /*2bd10*/  IMAD R5, R4, UR6, RZ ;  /* 0x0000000604057c24 */ /* 0x001fc4000f8e02ff */
[----:B------:R-:W-:-:S03]  /*2bd20*/  IMAD.MOV.U32 R4, RZ, RZ, R2 ;  /* 0x000000ffff047224 */ /* 0x000fc600078e0002 */
[CC--:B------:R-:W-:Y:S02]  /*2bd30*/  IADD3 R7, P6, PT, R5.reuse, R13.reuse, RZ ;  /* 0x0000000d05077210 */ /* 0x0c0fe40007fde0ff */
[C---:B------:R-:W-:Y:S01]  /*2bd40*/  IADD3 R2, P5, PT, R6.reuse, R13, RZ ;  /* 0x0000000d06027210 */ /* 0x040fe20007fbe0ff */
[----:B------:R0:W-:Y:S01]  /*2bd50*/  STL [R1+0x36c], R19 ;  /* 0x00036c1301007387 */ /* 0x0001e20000100800 */
[-C--:B------:R-:W-:Y:S02]  /*2bd60*/  LEA.HI.X.SX32 R0, R5, R12.reuse, 0x1, P6 ;  /* 0x0000000c05007211 */ /* 0x080fe400030f0eff */
[----:B------:R-:W-:Y:S01]  /*2bd70*/  LEA.HI.X.SX32 R5, R6, R12, 0x1, P5 ;  /* 0x0000000c06057211 */ /* 0x000fe200028f0eff */
[----:B------:R-:W4:Y:S01]  /*2bd80*/  LDL R20, [R1+0x2588] ;  /* 0x0025880001147983 */ /* 0x000f220000100800 */
[----:B------:R-:W-:-:S03]  /*2bd90*/  @P0 IMAD.MOV.U32 R6, RZ, RZ, R7 ;  /* 0x000000ffff060224 */ /* 0x000fc600078e0007 */
[----:B0-----:R-:W4:Y:S04]  /*2bda0*/  LDL R19, [R1+0x2584] ;  /* 0x0025840001137983 */ /* 0x001f280000100800 */
[----:B------:R-:W4:Y:S04]  /*2bdb0*/  LDL.LU R74, [R1+0x424] ;  /* 0x00042400014a7983 */ /* 0x000f280000300800 */
[----:B------:R0:W-:Y:S02]  /*2bdc0*/  STL [R1+0x9a0], R7 ;  /* 0x0009a00701007387 */ /* 0x0001e40000100800 */
[----:B0-----:R-:W-:-:S05]  /*2bdd0*/  @P0 IMAD.MOV.U32 R7, RZ, RZ, R0 ;  /* 0x000000ffff070224 */ /* 0x001fca00078e0000 */
[----:B------:R0:W4:Y:S02]  /*2bde0*/  @P0 LDG.E.U8 R16, desc[UR20][R6.64] ;  /* 0x0000001406100981 */ /* 0x000124000c1e1100 */
[----:B0-----:R-:W-:Y:S02]  /*2bdf0*/  @P0 IMAD.MOV.U32 R6, RZ, RZ, R2 ;  /* 0x000000ffff060224 */ /* 0x001fe400078e0002 */
[----:B------:R-:W-:Y:S01]  /*2be00*/  @P0 IMAD.MOV.U32 R7, RZ, RZ, R5 ;  /* 0x000000ffff070224 */ /* 0x000fe200078e0005 */
[----:B------:R-:W-:Y:S04]  /*2be10*/  STL [R1+0x998], R2 ;  /* 0x0009980201007387 */ /* 0x000fe80000100800 */
[----:B------:R0:W4:Y:S04]  /*2be20*/  @P0 LDG.E.U8 R93, desc[UR20][R6.64] ;  /* 0x00000014065d0981 */ /* 0x000128000c1e1100 */
[----:B------:R1:W-:Y:S04]  /*2be30*/  STL [R1+0x99c], R0 ;  /* 0x00099c0001007387 */ /* 0x0003e80000100800 */
[----:B-1----:R-:W4:Y:S01]  /*2be40*/  LDL.LU R0, [R1+0x27d0] ;  /* 0x0027d00001007983 */ /* 0x002f220000300800 */
[----:B------:R-:W-:-:S02]  /*2be50*/  @!P3 IMAD.MOV R3, RZ, RZ, -R3 ;  /* 0x000000ffff03b224 */ /* 0x000fc400078e0a03 */
[----:B------:R-:W-:Y:S01]  /*2be60*/  @!P4 IMAD.MOV R4, RZ, RZ, -R4 ;  /* 0x000000ffff04c224 */ /* 0x000fe200078e0a04 */
[C---:B------:R-:W-:Y:S02]  /*2be70*/  ISETP.GT.U32.AND P3, PT, R15.reuse, R75, PT ;  /* 0x0000004b0f00720c */ /* 0x040fe40003f64070 */
[----:B------:R-:W-:Y:S01]  /*2be80*/  ISETP.GT.U32.AND P4, PT, R15, R21, PT ;  /* 0x000000150f00720c */ /* 0x000fe20003f84070 */
[----:B------:R1:W-:Y:S01]  /*2be90*/  STL [R1+0x994], R5 ;  /* 0x0009940501007387 */ /* 0x0003e20000100800 */
[----:B------:R-:W-:-:S05]  /*2bea0*/  SEL R4, R14, R4, !P1 ;  /* 0x000000040e047207 */ /* 0x000fca0004800000 */
[----:B0-----:R-:W-:Y:S01]  /*2beb0*/  IMAD R6, R4, UR5, RZ ;  /* 0x0000000504067c24 */ /* 0x001fe2000f8e02ff */
[----:B------:R-:W-:Y:S02]  /*2bec0*/  PRMT R17, RZ, 0x7610, R17 ;  /* 0x00007610ff117816 */ /* 0x000fe40000000011 */
[----:B------:R-:W-:Y:S02]  /*2bed0*/  PRMT R10, RZ, 0x7610, R10 ;  /* 0x00007610ff0a7816 */ /* 0x000fe4000000000a */
[----:B-1----:R-:W-:Y:S01]  /*2bee0*/  SEL R5, R14, R3, !P1 ;  /* 0x000000030e057207 */ /* 0x002fe20004800000 */
[--C-:B------:R-:W-:Y:S01]  /*2bef0*/  @!P3 IMAD.IADD R75, R75, 0x1, -R15.reuse ;  /* 0x000000014b4bb824 */ /* 0x100fe200078e0a0f */
[----:B------:R-:W-:Y:S01]  /*2bf00*/  SHF.R.S32.HI R7, RZ, 0x1f, R6 ;  /* 0x0000001fff077819 */ /* 0x000fe20000011406 */
[----:B------:R-:W-:Y:S01]  /*2bf10*/  @!P4 IMAD.IADD R21, R21, 0x1, -R15 ;  /* 0x000000011515c824 */ /* 0x000fe200078e0a0f */
[----:B------:R-:W-:Y:S01]  /*2bf20*/  PRMT R8, RZ, 0x7610, R8 ;  /* 0x00007610ff087816 */ /* 0x000fe20000000008 */
[----:B------:R-:W-:-:S02]  /*2bf30*/  IMAD R5, R5, UR6, RZ ;  /* 0x0000000605057c24 */ /* 0x000fc4000f8e02ff */
[----:B------:R-:W-:Y:S02]  /*2bf40*/  IMAD.MOV.U32 R3, RZ, RZ, R75 ;  /* 0x000000ffff037224 */ /* 0x000fe400078e004b */
[----:B------:R-:W-:Y:S01]  /*2bf50*/  IMAD.MOV.U32 R4, RZ, RZ, R21 ;  /* 0x000000ffff047224 */ /* 0x000fe200078e0015 */
[----:B------:R-:W0:Y:S01]  /*2bf60*/  LDCU UR5, c[0x0][0x3a4] ;  /* 0x00007480ff0577ac */ /* 0x000e220008000800 */
[C---:B--2---:R-:W-:Y:S02]  /*2bf70*/  ISETP.GT.U32.AND P5, PT, R15.reuse, R9, PT ;  /* 0x000000090f00720c */ /* 0x044fe40003fa4070 */
[----:B---3--:R-:W-:-:S11]  /*2bf80*/  ISETP.GT.U32.AND P6, PT, R15, R92, PT ;  /* 0x0000005c0f00720c */ /* 0x008fd60003fc4070 */
[--C-:B------:R-:W-:Y:S01]  /*2bf90*/  @!P5 IMAD.IADD R9, R9, 0x1, -R15.reuse ;  /* 0x000000010909d824 */ /* 0x100fe200078e0a0f */
[CC--:B------:R-:W-:Y:S01]  /*2bfa0*/  IADD3 R75, P5, PT, R5.reuse, R13.reuse, RZ ;  /* 0x0000000d054b7210 */ /* 0x0c0fe20007fbe0ff */
[----:B------:R-:W-:Y:S01]  /*2bfb0*/  @!P6 IMAD.IADD R92, R92, 0x1, -R15 ;  /* 0x000000015c5ce824 */ /* 0x000fe200078e0a0f */
[----:B------:R-:W-:Y:S02]  /*2bfc0*/  IADD3 R6, P6, PT, R6, R13, RZ ;  /* 0x0000000d06067210 */ /* 0x000fe40007fde0ff */
[----:B----4-:R-:W-:Y:S02]  /*2bfd0*/  PRMT R77, RZ, 0x7610, R77 ;  /* 0x00007610ff4d7816 */ /* 0x010fe4000000004d */
[----:B------:R-:W-:Y:S01]  /*2bfe0*/  LEA.HI.X.SX32 R5, R5, R12, 0x1, P5 ;  /* 0x0000000c05057211 */ /* 0x000fe200028f0eff */
[----:B------:R-:W-:-:S05]  /*2bff0*/  IMAD.X R7, R7, 0x1, R12, P6 ;  /* 0x0000000107077824 */ /* 0x000fca00030e060c */
[----:B------:R1:W2:Y:S01]  /*2c000*/  @P0 LDG.E.U8 R77, desc[UR20][R6.64] ;  /* 0x00000014064d0981 */ /* 0x0002a2000c1e1100 */
[----:B------:R-:W-:Y:S02]  /*2c010*/  ISETP.GE.AND P3, PT, R20, RZ, PT ;  /* 0x000000ff1400720c */ /* 0x000fe40003f66270 */
[----:B------:R-:W-:Y:S01]  /*2c020*/  ISETP.GE.AND P4, PT, R19, RZ, PT ;  /* 0x000000ff1300720c */ /* 0x000fe20003f86270 */
[----:B------:R3:W-:Y:S04]  /*2c030*/  STL [R1+0x368], R16 ;  /* 0x0003681001007387 */ /* 0x0007e80000100800 */
[----:B---3--:R-:W3:Y:S04]  /*2c040*/  LDL.LU R16, [R1+0x420] ;  /* 0x0004200001107983 */ /* 0x008ee80000300800 */
[----:B------:R-:W4:Y:S04]  /*2c050*/  LDL.LU R2, [R1+0x27cc] ;  /* 0x0027cc0001027983 */ /* 0x000f280000300800 */
[----:B------:R0:W-:Y:S04]  /*2c060*/  STL [R1+0x364], R93 ;  /* 0x0003645d01007387 */ /* 0x0001e80000100800 */
[----:B0-----:R-:W4:Y:S04]  /*2c070*/  LDL.LU R93, [R1+0x27c8] ;  /* 0x0027c800015d7983 */ /* 0x001f280000300800 */
[----:B------:R-:W4:Y:S04]  /*2c080*/  LDL R19, [R1+0x2564] ;  /* 0x0025640001137983 */ /* 0x000f280000100800 */
[----:B------:R-:W4:Y:S04]  /*2c090*/  LDL R20, [R1+0x2568] ;  /* 0x0025680001147983 */ /* 0x000f280000100800 */
[----:B------:R-:W4:Y:S04]  /*2c0a0*/  LDL.LU R21, [R1+0x448] ;  /* 0x0004480001157983 */ /* 0x000f280000300800 */
[----:B------:R1:W-:Y:S04]  /*2c0b0*/  STL [R1+0x15ac], R6 ;  /* 0x0015ac0601007387 */ /* 0x0003e80000100800 */
[----:B------:R-:W-:Y:S01]  /*2c0c0*/  STL [R1+0x5a8], R75 ;  /* 0x0005a84b01007387 */ /* 0x000fe20000100800 */
[----:B------:R-:W-:-:S03]  /*2c0d0*/  PRMT R0, RZ, 0x7610, R0 ;  /* 0x00007610ff007816 */ /* 0x000fc60000000000 */
[----:B------:R0:W-:Y:S01]  /*2c0e0*/  STL [R1+0x15a8], R7 ;  /* 0x0015a80701007387 */ /* 0x0001e20000100800 */
[----:B-1----:R-:W-:Y:S02]  /*2c0f0*/  @P0 IMAD.MOV.U32 R6, RZ, RZ, R75 ;  /* 0x000000ffff060224 */ /* 0x002fe400078e004b */
[----:B0-----:R-:W-:-:S05]  /*2c100*/  @P0 IMAD.MOV.U32 R7, RZ, RZ, R5 ;  /* 0x000000ffff070224 */ /* 0x001fca00078e0005 */
[----:B------:R0:W4:Y:S01]  /*2c110*/  @P0 LDG.E.U8 R0, desc[UR20][R6.64] ;  /* 0x0000001406000981 */ /* 0x000122000c1e1100 */
[----:B------:R-:W-:Y:S02]  /*2c120*/  @!P4 IMAD.MOV R4, RZ, RZ, -R4 ;  /* 0x000000ffff04c224 */ /* 0x000fe400078e0a04 */
[----:B------:R-:W-:Y:S01]  /*2c130*/  @!P3 IMAD.MOV R3, RZ, RZ, -R3 ;  /* 0x000000ffff03b224 */ /* 0x000fe200078e0a03 */
[C---:B------:R-:W-:Y:S02]  /*2c140*/  ISETP.GT.U32.AND P4, PT, R15.reuse, R9, PT ;  /* 0x000000090f00720c */ /* 0x040fe40003f84070 */
[C---:B------:R-:W-:Y:S02]  /*2c150*/  ISETP.GT.U32.AND P3, PT, R15.reuse, R92, PT ;  /* 0x0000005c0f00720c */ /* 0x040fe40003f64070 */
[----:B------:R-:W-:Y:S02]  /*2c160*/  ISETP.GT.U32.AND P5, PT, R15, R74, PT ;  /* 0x0000004a0f00720c */ /* 0x000fe40003fa4070 */
[----:B------:R-:W-:-:S02]  /*2c170*/  SEL R4, R14, R4, !P1 ;  /* 0x000000040e047207 */ /* 0x000fc40004800000 */
[----:B------:R-:W-:-:S03]  /*2c180*/  SEL R3, R14, R3, !P1 ;  /* 0x000000030e037207 */ /* 0x000fc60004800000 */
[----:B0-----:R-:W-:Y:S01]  /*2c190*/  IMAD R6, R4, UR6, RZ ;  /* 0x0000000604067c24 */ /* 0x001fe2000f8e02ff */
[----:B------:R0:W-:Y:S01]  /*2c1a0*/  STL [R1+0x5a4], R5 ;  /* 0x0005a40501007387 */ /* 0x0001e20000100800 */
[--C-:B------:R-:W-:Y:S02]  /*2c1b0*/  @!P4 IMAD.IADD R9, R9, 0x1, -R15.reuse ;  /* 0x000000010909c824 */ /* 0x100fe400078e0a0f */
[--C-:B------:R-:W-:Y:S02]  /*2c1c0*/  @!P3 IMAD.IADD R92, R92, 0x1, -R15.reuse ;  /* 0x000000015c5cb824 */ /* 0x100fe400078e0a0f */
[----:B------:R-:W-:Y:S02]  /*2c1d0*/  @!P5 IMAD.IADD R74, R74, 0x1, -R15 ;  /* 0x000000014a4ad824 */ /* 0x000fe400078e0a0f */
[----:B0-----:R-:W-:Y:S02]  /*2c1e0*/  IMAD R5, R3, UR6, RZ ;  /* 0x0000000603057c24 */ /* 0x001fe4000f8e02ff */
[----:B------:R-:W-:-:S02]  /*2c1f0*/  IMAD.MOV.U32 R3, RZ, RZ, R92 ;  /* 0x000000ffff037224 */ /* 0x000fc400078e005c */
[----:B------:R-:W-:Y:S01]  /*2c200*/  IMAD.MOV.U32 R4, RZ, RZ, R9 ;  /* 0x000000ffff047224 */ /* 0x000fe200078e0009 */
[----:B------:R-:W-:-:S04]  /*2c210*/  IADD3 R92, P5, PT, R5, R13, RZ ;  /* 0x0000000d055c7210 */ /* 0x000fc80007fbe0ff */
[----:B------:R-:W-:Y:S01]  /*2c220*/  LEA.HI.X.SX32 R5, R5, R12, 0x1, P5 ;  /* 0x0000000c05057211 */ /* 0x000fe200028f0eff */
[----:B--2---:R0:W-:Y:S04]  /*2c230*/  STL [R1+0x35c], R77 ;  /* 0x00035c4d01007387 */ /* 0x0041e80000100800 */
[----:B0-----:R-:W2:Y:S04]  /*2c240*/  LDL.LU R77, [R1+0x41c] ;  /* 0x00041c00014d7983 */ /* 0x001ea80000300800 */
[----:B------:R-:W2:Y:S01]  /*2c250*/  LDL.LU R75, [R1+0x27c4] ;  /* 0x0027c400014b7983 */ /* 0x000ea20000300800 */
[----:B---3--:R-:W-:-:S13]  /*2c260*/  ISETP.GT.U32.AND P6, PT, R15, R16, PT ;  /* 0x000000100f00720c */ /* 0x008fda0003fc4070 */
[----:B------:R-:W-:Y:S01]  /*2c270*/  @!P6 IMAD.IADD R16, R16, 0x1, -R15 ;  /* 0x000000011010e824 */ /* 0x000fe200078e0a0f */
[----:B------:R-:W-:Y:S02]  /*2c280*/  IADD3 R7, P6, PT, R6, R13, RZ ;  /* 0x0000000d06077210 */ /* 0x000fe40007fde0ff */
[----:B----4-:R-:W-:Y:S02]  /*2c290*/  ISETP.GE.AND P4, PT, R19, RZ, PT ;  /* 0x000000ff1300720c */ /* 0x010fe40003f86270 */
[----:B------:R-:W-:Y:S02]  /*2c2a0*/  ISETP.GE.AND P3, PT, R20, RZ, PT ;  /* 0x000000ff1400720c */ /* 0x000fe40003f66270 */
[----:B------:R-:W-:Y:S02]  /*2c2b0*/  LEA.HI.X.SX32 R6, R6, R12, 0x1, P6 ;  /* 0x0000000c06067211 */ /* 0x000fe400030f0eff */
[----:B------:R-:W-:Y:S01]  /*2c2c0*/  PRMT R2, RZ, 0x7610, R2 ;  /* 0x00007610ff027816 */ /* 0x000fe20000000002 */
[----:B------:R0:W-:Y:S04]  /*2c2d0*/  STL [R1+0x358], R0 ;  /* 0x0003580001007387 */ /* 0x0001e80000100800 */
[----:B0-----:R-:W3:Y:S04]  /*2c2e0*/  LDL.LU R0, [R1+0x27c0] ;  /* 0x0027c00001007983 */ /* 0x001ee80000300800 */
[----:B------:R-:W4:Y:S04]  /*2c2f0*/  LDL R19, [R1+0x256c] ;  /* 0x00256c0001137983 */ /* 0x000f280000100800 */
[----:B------:R-:W3:Y:S04]  /*2c300*/  LDL R20, [R1+0x2570] ;  /* 0x0025700001147983 */ /* 0x000ee80000100800 */
[----:B------:R-:W3:Y:S04]  /*2c310*/  LDL.LU R9, [R1+0x444] ;  /* 0x0004440001097983 */ /* 0x000ee80000300800 */
[----:B------:R0:W-:Y:S04]  /*2c320*/  STL [R1+0x5b0], R7 ;  /* 0x0005b00701007387 */ /* 0x0001e80000100800 */
[----:B------:R-:W-:Y:S04]  /*2c330*/  STL [R1+0x5b8], R92 ;  /* 0x0005b85c01007387 */ /* 0x000fe80000100800 */
[----:B------:R1:W-:Y:S01]  /*2c340*/  STL [R1+0x5ac], R6 ;  /* 0x0005ac0601007387 */ /* 0x0003e20000100800 */
[----:B0-----:R-:W-:-:S04]  /*2c350*/  @P0 LOP3.LUT R7, R7, R6, RZ, 0x3c, !PT ;  /* 0x0000000607070212 */ /* 0x001fc800078e3cff */
[----:B-1----:R-:W-:-:S04]  /*2c360*/  @P0 LOP3.LUT R6, R7, R6, RZ, 0x3c, !PT ;  /* 0x0000000607060212 */ /* 0x002fc800078e3cff */
[----:B------:R-:W-:Y:S02]  /*2c370*/  @P0 LOP3.LUT R7, R7, R6, RZ, 0x3c, !PT ;  /* 0x0000000607070212 */ /* 0x000fe400078e3cff */
[----:B------:R-:W-:-:S03]  /*2c380*/  PRMT R93, RZ, 0x7610, R93 ;  /* 0x00007610ff5d7816 */ /* 0x000fc6000000005d */
[----:B------:R0:W3:Y:S02]  /*2c390*/  @P0 LDG.E.U8 R2, desc[UR20][R6.64] ;  /* 0x0000001406020981 */ /* 0x0000e4000c1e1100 */
[----:B0-----:R-:W-:Y:S02]  /*2c3a0*/  @P0 IMAD.MOV.U32 R6, RZ, RZ, R92 ;  /* 0x000000ffff060224 */ /* 0x001fe400078e005c */
[----:B------:R-:W-:-:S05]  /*2c3b0*/  @P0 IMAD.MOV.U32 R7, RZ, RZ, R5 ;  /* 0x000000ffff070224 */ /* 0x000fca00078e0005 */
[----:B------:R0:W3:Y:S01]  /*2c3c0*/  @P0 LDG.E.U8 R93, desc[UR20][R6.64] ;  /* 0x00000014065d0981 */ /* 0x0000e2000c1e1100 */
        /* <DEDUP_REMOVED lines=16> */
[----:B------:R-:W-:Y:S02]  /*2c4d0*/  LEA.HI.X.SX32 R5, R5, R12, 0x1, P5 ;  /* 0x0000000c05057211 */ /* 0x000fe400028f0eff */
[----:B--2---:R-:W-:-:S13]  /*2c4e0*/  ISETP.GT.U32.AND P6, PT, R15, R77, PT ;  /* 0x0000004d0f00720c */ /* 0x004fda0003fc4070 */
[----:B------:R-:W-:Y:S01]  /*2c4f0*/  @!P6 IMAD.IADD R77, R77, 0x1, -R15 ;  /* 0x000000014d4de824 */ /* 0x000fe200078e0a0f */
[----:B------:R-:W-:-:S04]  /*2c500*/  IADD3 R7, P6, PT, R6, R13, RZ ;  /* 0x0000000d06077210 */ /* 0x000fc80007fde0ff */
[----:B------:R-:W-:Y:S02]  /*2c510*/  LEA.HI.X.SX32 R6, R6, R12, 0x1, P6 ;  /* 0x0000000c06067211 */ /* 0x000fe400030f0eff */
[----:B------:R-:W-:Y:S02]  /*2c520*/  PRMT R75, RZ, 0x7610, R75 ;  /* 0x00007610ff4b7816 */ /* 0x000fe4000000004b */
[----:B----4-:R-:W-:Y:S02]  /*2c530*/  ISETP.GE.AND P4, PT, R19, RZ, PT ;  /* 0x000000ff1300720c */ /* 0x010fe40003f86270 */
[----:B---3--:R-:W-:Y:S02]  /*2c540*/  ISETP.GE.AND P3, PT, R20, RZ, PT ;  /* 0x000000ff1400720c */ /* 0x008fe40003f66270 */
[----:B------:R-:W-:Y:S01]  /*2c550*/  PRMT R0, RZ, 0x7610, R0 ;  /* 0x00007610ff007816 */ /* 0x000fe20000000000 */
[----:B------:R0:W-:Y:S04]  /*2c560*/  STL [R1+0x354], R2 ;  /* 0x0003540201007387 */ /* 0x0001e80000100800 */
[----:B0-----:R-:W2:Y:S04]  /*2c570*/  LDL.LU R2, [R1+0x440] ;  /* 0x0004400001027983 */ /* 0x001ea80000300800 */
[----:B------:R-:W3:Y:S04]  /*2c580*/  LDL.LU R92, [R1+0x27bc] ;  /* 0x0027bc00015c7983 */ /* 0x000ee80000300800 */
[----:B------:R0:W-:Y:S04]  /*2c590*/  STL [R1+0x350], R93 ;  /* 0x0003505d01007387 */ /* 0x0001e80000100800 */
[----:B0-----:R-:W4:Y:S04]  /*2c5a0*/  LDL.LU R93, [R1+0x27b8] ;  /* 0x0027b800015d7983 */ /* 0x001f280000300800 */
[----:B------:R-:W3:Y:S04]  /*2c5b0*/  LDL R19, [R1+0x2574] ;  /* 0x0025740001137983 */ /* 0x000ee80000100800 */
[----:B------:R-:W4:Y:S04]  /*2c5c0*/  LDL R20, [R1+0x2550] ;  /* 0x0025500001147983 */ /* 0x000f280000100800 */
[----:B------:R-:W4:Y:S04]  /*2c5d0*/  LDL.LU R74, [R1+0x46c] ;  /* 0x00046c00014a7983 */ /* 0x000f280000300800 */
[----:B------:R0:W-:Y:S04]  /*2c5e0*/  STL [R1+0x5c0], R7 ;  /* 0x0005c00701007387 */ /* 0x0001e80000100800 */
[----:B------:R-:W-:Y:S04]  /*2c5f0*/  STL [R1+0x5c8], R16 ;  /* 0x0005c81001007387 */ /* 0x000fe80000100800 */
[----:B------:R1:W-:Y:S01]  /*2c600*/  STL [R1+0x5bc], R6 ;  /* 0x0005bc0601007387 */ /* 0x0003e20000100800 */
[----:B0-----:R-:W-:-:S04]  /*2c610*/  @P0 LOP3.LUT R7, R7, R6, RZ, 0x3c, !PT ;  /* 0x0000000607070212 */ /* 0x001fc800078e3cff */
[----:B-1----:R-:W-:-:S04]  /*2c620*/  @P0 LOP3.LUT R6, R7, R6, RZ, 0x3c, !PT ;  /* 0x0000000607060212 */ /* 0x002fc800078e3cff */
[----:B------:R-:W-:-:S05]  /*2c630*/  @P0 LOP3.LUT R7, R7, R6, RZ, 0x3c, !PT ;  /* 0x0000000607070212 */ /* 0x000fca00078e3cff */
[----:B------:R0:W4:Y:S02]  /*2c640*/  @P0 LDG.E.U8 R75, desc[UR20][R6.64] ;  /* 0x00000014064b0981 */ /* 0x000124000c1e1100 */
[----:B0-----:R-:W-:Y:S02]  /*2c650*/  @P0 IMAD.MOV.U32 R6, RZ, RZ, R16 ;  /* 0x000000ffff060224 */ /* 0x001fe400078e0010 */
[----:B------:R-:W-:-:S05]  /*2c660*/  @P0 IMAD.MOV.U32 R7, RZ, RZ, R5 ;  /* 0x000000ffff070224 */ /* 0x000fca00078e0005 */
        /* <DEDUP_REMOVED lines=20> */
[----:B------:R-:W-:Y:S02]  /*2c7b0*/  IADD3 R7, P6, PT, R6, R13, RZ ;  /* 0x0000000d06077210 */ /* 0x000fe40007fde0ff */
[----:B---3--:R-:W-:Y:S02]  /*2c7c0*/  ISETP.GE.AND P4, PT, R19, RZ, PT ;  /* 0x000000ff1300720c */ /* 0x008fe40003f86270 */
[----:B----4-:R-:W-:Y:S02]  /*2c7d0*/  ISETP.GE.AND P3, PT, R20, RZ, PT ;  /* 0x000000ff1400720c */ /* 0x010fe40003f66270 */
[----:B------:R-:W-:Y:S02]  /*2c7e0*/  LEA.HI.X.SX32 R6, R6, R12, 0x1, P6 ;  /* 0x0000000c06067211 */ /* 0x000fe400030f0eff */
[----:B------:R-:W-:Y:S02]  /*2c7f0*/  PRMT R92, RZ, 0x7610, R92 ;  /* 0x00007610ff5c7816 */ /* 0x000fe4000000005c */
        /* <DEDUP_REMOVED lines=578> */
[----:B------:R-:W-:Y:S01]  /*2ec20*/  @!P4 IMAD.MOV R4, RZ, RZ, -R4 ;  /* 0x000000ffff04c224 */ /* 0x000fe200078e0a04 */
[C---:B------:R-:W-:Y:S01]  /*2ec30*/  ISETP.GT.U32.AND P4, PT, R15.reuse, R74, PT ;  /* 0x0000004a0f00720c */ /* 0x040fe20003f84070 */
[----:B------:R-:W-:Y:S01]  /*2ec40*/  @!P3 IMAD.MOV R3, RZ, RZ, -R3 ;  /* 0x000000ffff03b224 */ /* 0x000fe200078e0a03 */
[----:B------:R-:W-:Y:S02]  /*2ec50*/  ISETP.GT.U32.AND P3, PT, R15, R16, PT ;  /* 0x000000100f00720c */ /* 0x000fe40003f64070 */
[C---:B------:R-:W-:Y:S02]  /*2ec60*/  SEL R4, R14.reuse, R4, !P1 ;  /* 0x000000040e047207 */ /* 0x040fe40004800000 */
[----:B------:R-:W-:-:S07]  /*2ec70*/  SEL R3, R14, R3, !P1 ;  /* 0x000000030e037207 */ /* 0x000fce0004800000 */
[--C-:B------:R-:W-:Y:S02]  /*2ec80*/  @!P4 IMAD.IADD R74, R74, 0x1, -R15.reuse ;  /* 0x000000014a4ac824 */ /* 0x100fe400078e0a0f */
[----:B0-----:R-:W-:Y:S01]  /*2ec90*/  IMAD R6, R4, UR6, RZ ;  /* 0x0000000604067c24 */ /* 0x001fe2000f8e02ff */
[----:B------:R0:W-:Y:S01]  /*2eca0*/  STL [R1+0x6a4], R5 ;  /* 0x0006a40501007387 */ /* 0x0001e20000100800 */
[----:B------:R-:W-:Y:S02]  /*2ecb0*/  @!P3 IMAD.IADD R16, R16, 0x1, -R15 ;  /* 0x000000011010b824 */ /* 0x000fe400078e0a0f */
[----:B------:R-:W-:Y:S02]  /*2ecc0*/  IMAD.MOV.U32 R4, RZ, RZ, R74 ;  /* 0x000000ffff047224 */ /* 0x000fe400078e004a */
[----:B0-----:R-:W-:Y:S02]  /*2ecd0*/  IMAD R5, R3, UR6, RZ ;  /* 0x0000000603057c24 */ /* 0x001fe4000f8e02ff */
[----:B------:R-:W-:Y:S01]  /*2ece0*/  IMAD.MOV.U32 R3, RZ, RZ, R16 ;  /* 0x000000ffff037224 */ /* 0x000fe200078e0010 */
[----:B--2---:R-:W-:-:S02]  /*2ecf0*/  ISETP.GT.U32.AND P6, PT, R15, R77, PT ;  /* 0x0000004d0f00720c */ /* 0x004fc40003fc4070 */
[----:B---3--:R-:W-:-:S11]  /*2ed00*/  ISETP.GE.AND P4, PT, R19, RZ, PT ;  /* 0x000000ff1300720c */ /* 0x008fd60003f86270 */
[----:B------:R-:W-:Y:S01]  /*2ed10*/  @!P6 IMAD.IADD R77, R77, 0x1, -R15 ;  /* 0x000000014d4de824 */ /* 0x000fe200078e0a0f */
[-C--:B------:R-:W-:Y:S02]  /*2ed20*/  IADD3 R7, P6, PT, R6, R13.reuse, RZ ;  /* 0x0000000d06077210 */ /* 0x080fe40007fde0ff */
[----:B----4-:R-:W-:Y:S02]  /*2ed30*/  ISETP.GE.AND P3, PT, R20, RZ, PT ;  /* 0x000000ff1400720c */ /* 0x010fe40003f66270 */
[----:B------:R-:W-:Y:S01]  /*2ed40*/  LEA.HI.X.SX32 R6, R6, R12, 0x1, P6 ;  /* 0x0000000c06067211 */ /* 0x000fe200030f0eff */
[----:B------:R-:W-:Y:S01]  /*2ed50*/  @!P4 IMAD.MOV R4, RZ, RZ, -R4 ;  /* 0x000000ffff04c224 */ /* 0x000fe200078e0a04 */
[----:B------:R-:W-:Y:S01]  /*2ed60*/  IADD3 R16, P4, PT, R5, R13, RZ ;  /* 0x0000000d05107210 */ /* 0x000fe20007f9e0ff */
[----:B------:R0:W-:Y:S04]  /*2ed70*/  STL [R1+0x2e0], R2 ;  /* 0x0002e00201007387 */ /* 0x0001e80000100800 */
[----:B0-----:R-:W2:Y:S04]  /*2ed80*/  LDL.LU R2, [R1+0x52c] ;  /* 0x00052c0001027983 */ /* 0x001ea80000300800 */
[----:B------:R-:W3:Y:S04]  /*2ed90*/  LDL.LU R92, [R1+0x2744] ;  /* 0x00274400015c7983 */ /* 0x000ee80000300800 */
[----:B------:R0:W-:Y:S04]  /*2eda0*/  STL [R1+0x2dc], R0 ;  /* 0x0002dc0001007387 */ /* 0x0001e80000100800 */
[----:B0-----:R-:W4:Y:S04]  /*2edb0*/  LDL.LU R0, [R1+0x2740] ;  /* 0x0027400001007983 */ /* 0x001f280000300800 */
[----:B------:R-:W4:Y:S04]  /*2edc0*/  LDL R19, [R1+0x24e4] ;  /* 0x0024e40001137983 */ /* 0x000f280000100800 */
[----:B------:R-:W4:Y:S04]  /*2edd0*/  LDL R20, [R1+0x24e0] ;  /* 0x0024e00001147983 */ /* 0x000f280000100800 */
[----:B------:R-:W4:Y:S04]  /*2ede0*/  LDL.LU R74, [R1+0x53c] ;  /* 0x00053c00014a7983 */ /* 0x000f280000300800 */
[----:B------:R0:W-:Y:S04]  /*2edf0*/  STL [R1+0x6b0], R7 ;  /* 0x0006b00701007387 */ /* 0x0001e80000100800 */
[----:B------:R-:W-:Y:S04]  /*2ee00*/  STL [R1+0x6b8], R16 ;  /* 0x0006b81001007387 */ /* 0x000fe80000100800 */
[----:B------:R1:W-:Y:S01]  /*2ee10*/  STL [R1+0x6ac], R6 ;  /* 0x0006ac0601007387 */ /* 0x0003e20000100800 */
[----:B------:R-:W-:-:S02]  /*2ee20*/  PRMT R75, RZ, 0x7610, R75 ;  /* 0x00007610ff4b7816 */ /* 0x000fc4000000004b */
[----:B0-----:R-:W-:-:S04]  /*2ee30*/  @P0 LOP3.LUT R7, R7, R6, RZ, 0x3c, !PT ;  /* 0x0000000607070212 */ /* 0x001fc800078e3cff */
[----:B-1----:R-:W-:Y:S02]  /*2ee40*/  @P0 LOP3.LUT R6, R7, R6, RZ, 0x3c, !PT ;  /* 0x0000000607060212 */ /* 0x002fe400078e3cff */
[----:B------:R-:W-:Y:S02]  /*2ee50*/  LEA.HI.X.SX32 R5, R5, R12, 0x1, P4 ;  /* 0x0000000c05057211 */ /* 0x000fe400020f0eff */
[----:B------:R-:W-:Y:S02]  /*2ee60*/  @P0 LOP3.LUT R7, R7, R6, RZ, 0x3c, !PT ;  /* 0x0000000607070212 */ /* 0x000fe400078e3cff */
[----:B------:R-:W-:-:S03]  /*2ee70*/  PRMT R93, RZ, 0x7610, R93 ;  /* 0x00007610ff5d7816 */ /* 0x000fc6000000005d */
[----:B------:R0:W4:Y:S02]  /*2ee80*/  @P0 LDG.E.U8 R75, desc[UR20][R6.64] ;  /* 0x00000014064b0981 */ /* 0x000124000c1e1100 */
[----:B0-----:R-:W-:Y:S02]  /*2ee90*/  @P0 IMAD.MOV.U32 R6, RZ, RZ, R16 ;  /* 0x000000ffff060224 */ /* 0x001fe400078e0010 */
[----:B------:R-:W-:-:S05]  /*2eea0*/  @P0 IMAD.MOV.U32 R7, RZ, RZ, R5 ;  /* 0x000000ffff070224 */ /* 0x000fca00078e0005 */
[----:B------:R0:W4:Y:S01]  /*2eeb0*/  @P0 LDG.E.U8 R93, desc[UR20][R6.64] ;  /* 0x00000014065d0981 */ /* 0x000122000c1e1100 */
[C---:B------:R-:W-:Y:S01]  /*2eec0*/  ISETP.GT.U32.AND P5, PT, R15.reuse, R21, PT ;  /* 0x000000150f00720c */ /* 0x040fe20003fa4070 */
[----:B------:R-:W-:Y:S01]  /*2eed0*/  @!P3 IMAD.MOV R3, RZ, RZ, -R3 ;  /* 0x000000ffff03b224 */ /* 0x000fe200078e0a03 */
[C---:B------:R-:W-:Y:S02]  /*2eee0*/  ISETP.GT.U32.AND P4, PT, R15.reuse, R9, PT ;  /* 0x000000090f00720c */ /* 0x040fe40003f84070 */
[----:B------:R-:W-:Y:S02]  /*2eef0*/  ISETP.GT.U32.AND P3, PT, R15, R77, PT ;  /* 0x0000004d0f00720c */ /* 0x000fe40003f64070 */
[----:B------:R-:W-:-:S07]  /*2ef00*/  SEL R4, R14, R4, !P1 ;  /* 0x000000040e047207 */ /* 0x000fce0004800000 */
[----:B------:R-:W-:-:S05]  /*2ef10*/  @!P5 IMAD.IADD R21, R21, 0x1, -R15 ;  /* 0x000000011515d824 */ /* 0x000fca00078e0a0f */
[----:B------:R-:W-:Y:S02]  /*2ef20*/  ISETP.GT.U32.AND P5, PT, R15, R21, PT ;  /* 0x000000150f00720c */ /* 0x000fe40003fa4070 */
[----:B------:R-:W-:Y:S01]  /*2ef30*/  SEL R3, R14, R3, !P1 ;  /* 0x000000030e037207 */ /* 0x000fe20004800000 */
[----:B0-----:R-:W-:Y:S01]  /*2ef40*/  IMAD R6, R4, UR6, RZ ;  /* 0x0000000604067c24 */ /* 0x001fe2000f8e02ff */
[----:B------:R0:W-:Y:S01]  /*2ef50*/  STL [R1+0x6b4], R5 ;  /* 0x0006b40501007387 */ /* 0x0001e20000100800 */
[--C-:B------:R-:W-:Y:S02]  /*2ef60*/  @!P4 IMAD.IADD R9, R9, 0x1, -R15.reuse ;  /* 0x000000010909c824 */ /* 0x100fe400078e0a0f */
[----:B------:R-:W-:Y:S01]  /*2ef70*/  @!P3 IMAD.IADD R77, R77, 0x1, -R15 ;  /* 0x000000014d4db824 */ /* 0x000fe200078e0a0f */
[----:B------:R-:W-:-:S05]  /*2ef80*/  IADD3 R7, P4, PT, R6, R13, RZ ;  /* 0x0000000d06077210 */ /* 0x000fca0007f9e0ff */
[----:B------:R-:W-:Y:S02]  /*2ef90*/  @!P5 IMAD.IADD R21, R21, 0x1, -R15 ;  /* 0x000000011515d824 */ /* 0x000fe400078e0a0f */
[----:B0-----:R-:W-:Y:S02]  /*2efa0*/  IMAD R5, R3, UR6, RZ ;  /* 0x0000000603057c24 */ /* 0x001fe4000f8e02ff */
[----:B------:R-:W-:Y:S01]  /*2efb0*/  IMAD.MOV.U32 R3, RZ, RZ, R77 ;  /* 0x000000ffff037224 */ /* 0x000fe200078e004d */
[----:B------:R-:W-:Y:S01]  /*2efc0*/  LEA.HI.X.SX32 R6, R6, R12, 0x1, P4 ;  /* 0x0000000c06067211 */ /* 0x000fe200020f0eff */
[----:B------:R-:W-:Y:S01]  /*2efd0*/  IMAD.MOV.U32 R4, RZ, RZ, R21 ;  /* 0x000000ffff047224 */ /* 0x000fe200078e0015 */
[----:B--2---:R-:W-:Y:S02]  /*2efe0*/  ISETP.GT.U32.AND P6, PT, R15, R2, PT ;  /* 0x000000020f00720c */ /* 0x004fe40003fc4070 */
[----:B---3--:R-:W-:-:S11]  /*2eff0*/  PRMT R92, RZ, 0x7610, R92 ;  /* 0x00007610ff5c7816 */ /* 0x008fd6000000005c */
[----:B------:R-:W-:Y:S01]  /*2f000*/  @!P6 IMAD.IADD R2, R2, 0x1, -R15 ;  /* 0x000000010202e824 */ /* 0x000fe200078e0a0f */
[----:B------:R-:W-:Y:S02]  /*2f010*/  IADD3 R77, P6, PT, R5, R13, RZ ;  /* 0x0000000d054d7210 */ /* 0x000fe40007fde0ff */
[----:B----4-:R-:W-:Y:S02]  /*2f020*/  ISETP.GE.AND P5, PT, R19, RZ, PT ;  /* 0x000000ff1300720c */ /* 0x010fe40003fa6270 */
[----:B------:R-:W-:Y:S02]  /*2f030*/  ISETP.GE.AND P3, PT, R20, RZ, PT ;  /* 0x000000ff1400720c */ /* 0x000fe40003f66270 */
[----:B------:R-:W-:Y:S02]  /*2f040*/  LEA.HI.X.SX32 R5, R5, R12, 0x1, P6 ;  /* 0x0000000c05057211 */ /* 0x000fe400030f0eff */
[----:B------:R-:W-:Y:S01]  /*2f050*/  PRMT R0, RZ, 0x7610, R0 ;  /* 0x00007610ff007816 */ /* 0x000fe20000000000 */
        /* <DEDUP_REMOVED lines=29> */
[----:B------:R-:W-:Y:S01]  /*2f230*/  @!P3 IMAD.IADD R2, R2, 0x1, -R15 ;  /* 0x000000010202b824 */ /* 0x000fe200078e0a0f */
[C---:B------:R-:W-:Y:S01]  /*2f240*/  IADD3 R7, P4, PT, R6.reuse, R13, RZ ;  /* 0x0000000d06077210 */ /* 0x040fe20007f9e0ff */
[----:B0-----:R-:W-:Y:S02]  /*2f250*/  IMAD R5, R3, UR6, RZ ;  /* 0x0000000603057c24 */ /* 0x001fe4000f8e02ff */
[----:B------:R-:W-:Y:S01]  /*2f260*/  IMAD.MOV.U32 R3, RZ, RZ, R2 ;  /* 0x000000ffff037224 */ /* 0x000fe200078e0002 */
[----:B------:R-:W-:Y:S01]  /*2f270*/  LEA.HI.X.SX32 R6, R6, R12, 0x1, P4 ;  /* 0x0000000c06067211 */ /* 0x000fe200020f0eff */
[----:B------:R-:W-:Y:S01]  /*2f280*/  IMAD.MOV.U32 R4, RZ, RZ, R9 ;  /* 0x000000ffff047224 */ /* 0x000fe200078e0009 */
[----:B--2---:R-:W-:-:S02]  /*2f290*/  ISETP.GT.U32.AND P6, PT, R15, R75, PT ;  /* 0x0000004b0f00720c */ /* 0x004fc40003fc4070 */
        /* <DEDUP_REMOVED lines=902> */
[----:B--2---:R-:W-:-:S13]  /*32b00*/  ISETP.GT.U32.AND P6, PT, R15, R92, PT ;  /* 0x0000005c0f00720c */ /* 0x004fda0003fc4070 */
[----:B------:R-:W-:Y:S01]  /*32b10*/  @!P6 IMAD.IADD R92, R92, 0x1, -R15 ;  /* 0x000000015c5ce824 */ /* 0x000fe200078e0a0f */
[----:B------:R-:W-:Y:S02]  /*32b20*/  IADD3 R75, P6, PT, R5, R13, RZ ;  /* 0x0000000d054b7210 */ /* 0x000fe40007fde0ff */
[----:B---3--:R-:W-:Y:S02]  /*32b30*/  ISETP.GE.AND P5, PT, R19, RZ, PT ;  /* 0x000000ff1300720c */ /* 0x008fe40003fa6270 */
[----:B----4-:R-:W-:Y:S02]  /*32b40*/  ISETP.GE.AND P3, PT, R20, RZ, PT ;  /* 0x000000ff1400720c */ /* 0x010fe40003f66270 */
[----:B------:R-:W-:Y:S02]  /*32b50*/  PRMT R0, RZ, 0x7610, R0 ;  /* 0x00007610ff007816 */ /* 0x000fe40000000000 */
[----:B------:R-:W-:Y:S01]  /*32b60*/  LEA.HI.X.SX32 R5, R5, R12, 0x1, P6 ;  /* 0x0000000c05057211 */ /* 0x000fe200030f0eff */
        /* <DEDUP_REMOVED lines=21> */
[C---:B------:R-:W-:Y:S02]  /*32cc0*/  ISETP.GT.U32.AND P3, PT, R15.reuse, R92, PT ;  /* 0x0000005c0f00720c */ /* 0x040fe40003f64070 */
[----:B------:R-:W-:Y:S02]  /*32cd0*/  ISETP.GT.U32.AND P5, PT, R15, R77, PT ;  /* 0x0000004d0f00720c */ /* 0x000fe40003fa4070 */
[----:B------:R-:W-:-:S05]  /*32ce0*/  SEL R4, R14, R4, !P1 ;  /* 0x000000040e047207 */ /* 0x000fca0004800000 */
[----:B0-----:R-:W-:Y:S01]  /*32cf0*/  IMAD R6, R4, UR6, RZ ;  /* 0x0000000604067c24 */ /* 0x001fe2000f8e02ff */
[----:B------:R0:W-:Y:S01]  /*32d00*/  STL [R1+0x844], R5 ;  /* 0x0008440501007387 */ /* 0x0001e20000100800 */
[----:B------:R-:W-:-:S03]  /*32d10*/  @!P4 IMAD.IADD R21, R21, 0x1, -R15 ;  /* 0x000000011515c824 */ /* 0x000fc600078e0a0f */
[----:B------:R-:W-:Y:S01]  /*32d20*/  IADD3 R7, P4, PT, R6, R13, RZ ;  /* 0x0000000d06077210 */ /* 0x000fe20007f9e0ff */
[--C-:B------:R-:W-:Y:S02]  /*32d30*/  @!P3 IMAD.IADD R92, R92, 0x1, -R15.reuse ;  /* 0x000000015c5cb824 */ /* 0x100fe400078e0a0f */
[----:B------:R-:W-:Y:S01]  /*32d40*/  @!P5 IMAD.IADD R77, R77, 0x1, -R15 ;  /* 0x000000014d4dd824 */ /* 0x000fe200078e0a0f */
[----:B------:R-:W-:-:S05]  /*32d50*/  SEL R3, R14, R3, !P1 ;  /* 0x000000030e037207 */ /* 0x000fca0004800000 */
[----:B0-----:R-:W-:Y:S02]  /*32d60*/  IMAD R5, R3, UR6, RZ ;  /* 0x0000000603057c24 */ /* 0x001fe4000f8e02ff */
[----:B------:R-:W-:Y:S02]  /*32d70*/  IMAD.MOV.U32 R3, RZ, RZ, R92 ;  /* 0x000000ffff037224 */ /* 0x000fe400078e005c */
[----:B------:R-:W-:Y:S01]  /*32d80*/  IMAD.MOV.U32 R4, RZ, RZ, R77 ;  /* 0x000000ffff047224 */ /* 0x000fe200078e004d */
[----:B--2---:R-:W-:Y:S02]  /*32d90*/  ISETP.GT.U32.AND P6, PT, R15, R16, PT ;  /* 0x000000100f00720c */ /* 0x004fe40003fc4070 */
[----:B---3--:R-:W-:Y:S02]  /*32da0*/  PRMT R2, RZ, 0x7610, R2 ;  /* 0x00007610ff027816 */ /* 0x008fe40000000002 */
[----:B----4-:R-:W-:Y:S02]  /*32db0*/  ISETP.GE.AND P5, PT, R19, RZ, PT ;  /* 0x000000ff1300720c */ /* 0x010fe40003fa6270 */
[----:B------:R-:W-:-:S02]  /*32dc0*/  ISETP.GE.AND P3, PT, R20, RZ, PT ;  /* 0x000000ff1400720c */ /* 0x000fc40003f66270 */
[----:B------:R-:W-:Y:S01]  /*32dd0*/  LEA.HI.X.SX32 R20, R6, R12, 0x1, P4 ;  /* 0x0000000c06147211 */ /* 0x000fe200020f0eff */
[----:B------:R-:W-:-:S04]  /*32de0*/  @P0 IMAD.MOV.U32 R6, RZ, RZ, R7 ;  /* 0x000000ffff060224 */ /* 0x000fc800078e0007 */
[----:B------:R-:W-:Y:S01]  /*32df0*/  @!P6 IMAD.IADD R16, R16, 0x1, -R15 ;  /* 0x000000011010e824 */ /* 0x000fe200078e0a0f */
[----:B------:R-:W-:Y:S01]  /*32e00*/  IADD3 R92, P6, PT, R5, R13, RZ ;  /* 0x0000000d055c7210 */ /* 0x000fe20007fde0ff */
[----:B------:R0:W-:Y:S04]  /*32e10*/  STL [R1+0x21c], R0 ;  /* 0x00021c0001007387 */ /* 0x0001e80000100800 */
[----:B0-----:R-:W2:Y:S04]  /*32e20*/  LDL.LU R0, [R1+0x42c] ;  /* 0x00042c0001007983 */ /* 0x001ea80000300800 */
[----:B------:R-:W3:Y:S04]  /*32e30*/  LDL.LU R75, [R1+0x2684] ;  /* 0x00268400014b7983 */ /* 0x000ee80000300800 */
[----:B------:R-:W4:Y:S04]  /*32e40*/  LDL R19, [R1+0x2424] ;  /* 0x0024240001137983 */ /* 0x000f280000100800 */
[----:B------:R0:W-:Y:S04]  /*32e50*/  STL [R1+0x218], R18 ;  /* 0x0002181201007387 */ /* 0x0001e80000100800 */
[----:B0-----:R-:W2:Y:S04]  /*32e60*/  LDL.LU R18, [R1+0x428] ;  /* 0x0004280001127983 */ /* 0x001ea80000300800 */
[----:B------:R0:W-:Y:S02]  /*32e70*/  STL [R1+0x850], R7 ;  /* 0x0008500701007387 */ /* 0x0001e40000100800 */
[----:B0-----:R-:W-:-:S05]  /*32e80*/  @P0 IMAD.MOV.U32 R7, RZ, RZ, R20 ;  /* 0x000000ffff070224 */ /* 0x001fca00078e0014 */
[----:B------:R0:W2:Y:S01]  /*32e90*/  @P0 LDG.E.U8 R2, desc[UR20][R6.64] ;  /* 0x0000001406020981 */ /* 0x0000a2000c1e1100 */
[----:B------:R-:W-:Y:S02]  /*32ea0*/  LEA.HI.X.SX32 R77, R5, R12, 0x1, P6 ;  /* 0x0000000c054d7211 */ /* 0x000fe400030f0eff */
[----:B------:R-:W-:Y:S01]  /*32eb0*/  PRMT R93, RZ, 0x7610, R93 ;  /* 0x00007610ff5d7816 */ /* 0x000fe2000000005d */
[----:B0-----:R-:W-:Y:S02]  /*32ec0*/  @P0 IMAD.MOV.U32 R6, RZ, RZ, R92 ;  /* 0x000000ffff060224 */ /* 0x001fe400078e005c */
[----:B------:R-:W-:-:S05]  /*32ed0*/  @P0 IMAD.MOV.U32 R7, RZ, RZ, R77 ;  /* 0x000000ffff070224 */ /* 0x000fca00078e004d */
[----:B------:R-:W3:Y:S04]  /*32ee0*/  @P0 LDG.E.U8 R93, desc[UR20][R6.64] ;  /* 0x00000014065d0981 */ /* 0x000ee8000c1e1100 */
[----:B------:R-:W-:Y:S04]  /*32ef0*/  STL [R1+0x858], R92 ;  /* 0x0008585c01007387 */ /* 0x000fe80000100800 */
[----:B------:R0:W-:Y:S04]  /*32f00*/  STL [R1+0x84c], R20 ;  /* 0x00084c1401007387 */ /* 0x0001e80000100800 */
[----:B------:R-:W4:Y:S04]  /*32f10*/  LDL R5, [R1+0x2428] ;  /* 0x0024280001057983 */ /* 0x000f280000100800 */
[----:B------:R-:W-:Y:S04]  /*32f20*/  STL [R1+0x854], R77 ;  /* 0x0008544d01007387 */ /* 0x000fe80000100800 */
[----:B0-----:R-:W4:Y:S01]  /*32f30*/  LDL.LU R20, [R1+0x430] ;  /* 0x0004300001147983 */ /* 0x001f220000300800 */
[----:B------:R-:W-:Y:S01]  /*32f40*/  @!P5 IMAD.MOV R4, RZ, RZ, -R4 ;  /* 0x000000ffff04d224 */ /* 0x000fe200078e0a04 */
[----:B------:R-:W-:-:S02]  /*32f50*/  ISETP.GT.U32.AND P5, PT, R15, R21, PT ;  /* 0x000000150f00720c */ /* 0x000fc40003fa4070 */
[----:B--2---:R0:W-:Y:S04]  /*32f60*/  STL [R1+0x214], R2 ;  /* 0x0002140201007387 */ /* 0x0041e80000100800 */
[----:B0-----:R-:W2:Y:S04]  /*32f70*/  LDL.LU R2, [R1+0x2680] ;  /* 0x0026800001027983 */ /* 0x001ea80000300800 */
[----:B------:R-:W2:Y:S04]  /*32f80*/  LDL.LU R77, [R1+0x267c] ;  /* 0x00267c00014d7983 */ /* 0x000ea80000300800 */
[----:B------:R-:W2:Y:S04]  /*32f90*/  LDL.LU R92, [R1+0x2678] ;  /* 0x00267800015c7983 */ /* 0x000ea80000300800 */
[----:B---3--:R0:W-:Y:S04]  /*32fa0*/  STL [R1+0x210], R93 ;  /* 0x0002105d01007387 */ /* 0x0081e80000100800 */
[----:B0-----:R-:W3:Y:S01]  /*32fb0*/  LDL.LU R93, [R1+0x2674] ;  /* 0x00267400015d7983 */ /* 0x001ee20000300800 */
[----:B------:R-:W-:Y:S01]  /*32fc0*/  @!P3 IMAD.MOV R3, RZ, RZ, -R3 ;  /* 0x000000ffff03b224 */ /* 0x000fe200078e0a03 */
[----:B------:R-:W-:-:S02]  /*32fd0*/  ISETP.GT.U32.AND P3, PT, R15, R16, PT ;  /* 0x000000100f00720c */ /* 0x000fc40003f64070 */
[----:B------:R-:W-:Y:S01]  /*32fe0*/  ISETP.GT.U32.AND P4, PT, R15, R9, PT ;  /* 0x000000090f00720c */ /* 0x000fe20003f84070 */
[----:B------:R-:W-:Y:S01]  /*32ff0*/  @!P5 IMAD.IADD R21, R21, 0x1, -R15 ;  /* 0x000000011515d824 */ /* 0x000fe200078e0a0f */
[C---:B------:R-:W-:Y:S02]  /*33000*/  SEL R4, R14.reuse, R4, !P1 ;  /* 0x000000040e047207 */ /* 0x040fe40004800000 */
[----:B----4-:R-:W-:Y:S02]  /*33010*/  ISETP.GE.AND P5, PT, R19, RZ, PT ;  /* 0x000000ff1300720c */ /* 0x010fe40003fa6270 */
[----:B------:R-:W-:Y:S01]  /*33020*/  SEL R3, R14, R3, !P1 ;  /* 0x000000030e037207 */ /* 0x000fe20004800000 */
[----:B------:R-:W4:Y:S01]  /*33030*/  LDL R19, [R1+0x2418] ;  /* 0x0024180001137983 */ /* 0x000f220000100800 */
[----:B------:R-:W-:Y:S02]  /*33040*/  IMAD R6, R4, UR6, RZ ;  /* 0x0000000604067c24 */ /* 0x000fe4000f8e02ff */
[----:B------:R-:W-:-:S02]  /*33050*/  IMAD.MOV.U32 R4, RZ, RZ, R21 ;  /* 0x000000ffff047224 */ /* 0x000fc400078e0015 */
[----:B------:R-:W4:Y:S01]  /*33060*/  LDL.LU R21, [R1+0x418] ;  /* 0x0004180001157983 */ /* 0x000f220000300800 */
[--C-:B------:R-:W-:Y:S01]  /*33070*/  @!P3 IMAD.IADD R16, R16, 0x1, -R15.reuse ;  /* 0x000000011010b824 */ /* 0x100fe200078e0a0f */
[----:B------:R-:W-:Y:S01]  /*33080*/  ISETP.GE.AND P3, PT, R5, RZ, PT ;  /* 0x000000ff0500720c */ /* 0x000fe20003f66270 */
[----:B------:R-:W-:Y:S02]  /*33090*/  @!P4 IMAD.IADD R9, R9, 0x1, -R15 ;  /* 0x000000010909c824 */ /* 0x000fe400078e0a0f */
[----:B------:R-:W-:Y:S01]  /*330a0*/  IMAD R5, R3, UR6, RZ ;  /* 0x0000000603057c24 */ /* 0x000fe2000f8e02ff */
[C---:B------:R-:W-:Y:S01]  /*330b0*/  IADD3 R7, P4, PT, R6.reuse, R13, RZ ;  /* 0x0000000d06077210 */ /* 0x040fe20007f9e0ff */
[----:B------:R-:W-:Y:S02]  /*330c0*/  IMAD.MOV.U32 R3, RZ, RZ, R16 ;  /* 0x000000ffff037224 */ /* 0x000fe400078e0010 */
[----:B------:R-:W-:Y:S01]  /*330d0*/  @!P5 IMAD.MOV R4, RZ, RZ, -R4 ;  /* 0x000000ffff04d224 */ /* 0x000fe200078e0a04 */
[----:B------:R-:W-:-:S02]  /*330e0*/  LEA.HI.X.SX32 R6, R6, R12, 0x1, P4 ;  /* 0x0000000c06067211 */ /* 0x000fc400020f0eff */
[----:B------:R-:W-:Y:S01]  /*330f0*/  IADD3 R16, P5, PT, R5, R13, RZ ;  /* 0x0000000d05107210 */ /* 0x000fe20007fbe0ff */
[----:B------:R0:W-:Y:S04]  /*33100*/  STL [R1+0x860], R7 ;  /* 0x0008600701007387 */ /* 0x0001e80000100800 */
[----:B------:R-:W-:Y:S04]  /*33110*/  STL [R1+0x868], R16 ;  /* 0x0008681001007387 */ /* 0x000fe80000100800 */
[----:B------:R1:W-:Y:S01]  /*33120*/  STL [R1+0x85c], R6 ;  /* 0x00085c0601007387 */ /* 0x0003e20000100800 */
[----:B0-----:R-:W-:-:S04]  /*33130*/  @P0 LOP3.LUT R7, R7, R6, RZ, 0x3c, !PT ;  /* 0x0000000607070212 */ /* 0x001fc800078e3cff */
[----:B-1----:R-:W-:-:S04]  /*33140*/  @P0 LOP3.LUT R6, R7, R6, RZ, 0x3c, !PT ;  /* 0x0000000607060212 */ /* 0x002fc800078e3cff */
[----:B------:R-:W-:Y:S02]  /*33150*/  @P0 LOP3.LUT R7, R7, R6, RZ, 0x3c, !PT ;  /* 0x0000000607070212 */ /* 0x000fe400078e3cff */
[----:B------:R-:W-:Y:S02]  /*33160*/  LEA.HI.X.SX32 R5, R5, R12, 0x1, P5 ;  /* 0x0000000c05057211 */ /* 0x000fe400028f0eff */
[----:B--2---:R-:W-:-:S06]  /*33170*/  PRMT R2, RZ, 0x7610, R2 ;  /* 0x00007610ff027816 */ /* 0x004fcc0000000002 */
[----:B------:R0:W2:Y:S01]  /*33180*/  @P0 LDG.E.U8 R2, desc[UR20][R6.64] ;  /* 0x0000001406020981 */ /* 0x0000a2000c1e1100 */
[----:B---3--:R-:W-:Y:S02]  /*33190*/  PRMT R93, RZ, 0x7610, R93 ;  /* 0x00007610ff5d7816 */ /* 0x008fe4000000005d */
[----:B0-----:R-:W-:Y:S01]  /*331a0*/  SEL R6, R14, R4, !P1 ;  /* 0x000000040e067207 */ /* 0x001fe20004800000 */
[----:B------:R-:W-:-:S05]  /*331b0*/  @P0 IMAD.MOV.U32 R4, RZ, RZ, R16 ;  /* 0x000000ffff040224 */ /* 0x000fca00078e0010 */
[----:B------:R-:W3:Y:S01]  /*331c0*/  @P0 LDG.E.U8 R93, desc[UR20][R4.64] ;  /* 0x00000014045d0981 */ /* 0x000ee2000c1e1100 */
[----:B------:R-:W-:-:S03]  /*331d0*/  ISETP.GT.U32.AND P6, PT, R15, R0, PT ;  /* 0x000000000f00720c */ /* 0x000fc60003fc4070 */
[----:B--2---:R0:W-:Y:S04]  /*331e0*/  STL [R1+0x1e8], R2 ;  /* 0x0001e80201007387 */ /* 0x0041e80000100800 */
[----:B0-----:R-:W2:Y:S04]  /*331f0*/  LDL.LU R2, [R1+0x2670] ;  /* 0x0026700001027983 */ /* 0x001ea80000300800 */
[----:B------:R-:W2:Y:S04]  /*33200*/  LDL R7, [R1+0x242c] ;  /* 0x00242c0001077983 */ /* 0x000ea80000100800 */
[----:B------:R-:W-:Y:S04]  /*33210*/  STL [R1+0x864], R5 ;  /* 0x0008640501007387 */ /* 0x000fe80000100800 */
[----:B------:R-:W2:Y:S04]  /*33220*/  LDL.LU R16, [R1+0x266c] ;  /* 0x00266c0001107983 */ /* 0x000ea80000300800 */
[----:B---3--:R0:W-:Y:S04]  /*33230*/  STL [R1+0x20c], R93 ;  /* 0x00020c5d01007387 */ /* 0x0081e80000100800 */
[----:B0-----:R-:W3:Y:S01]  /*33240*/  LDL.LU R93, [R1+0x2668] ;  /* 0x00266800015d7983 */ /* 0x001ee20000300800 */
[----:B------:R-:W-:Y:S01]  /*33250*/  @!P6 IMAD.IADD R0, R0, 0x1, -R15 ;  /* 0x000000010000e824 */ /* 0x000fe200078e0a0f */
[----:B------:R-:W-:-:S02]  /*33260*/  ISETP.GT.U32.AND P4, PT, R15, R18, PT ;  /* 0x000000120f00720c */ /* 0x000fc40003f84070 */
[C---:B------:R-:W-:Y:S01]  /*33270*/  ISETP.GT.U32.AND P6, PT, R15.reuse, R9, PT ;  /* 0x000000090f00720c */ /* 0x040fe20003fc4070 */
[----:B------:R-:W-:Y:S01]  /*33280*/  @!P3 IMAD.MOV R3, RZ, RZ, -R3 ;  /* 0x000000ffff03b224 */ /* 0x000fe200078e0a03 */
[----:B------:R-:W-:Y:S01]  /*33290*/  ISETP.GT.U32.AND P3, PT, R15, R0, PT ;  /* 0x000000000f00720c */ /* 0x000fe20003f64070 */
[----:B------:R-:W-:-:S03]  /*332a0*/  IMAD R6, R6, UR6, RZ ;  /* 0x0000000606067c24 */ /* 0x000fc6000f8e02ff */
[----:B------:R-:W-:-:S05]  /*332b0*/  SEL R4, R14, R3, !P1 ;  /* 0x000000030e047207 */ /* 0x000fca0004800000 */
[--C-:B------:R-:W-:Y:S02]  /*332c0*/  @!P4 IMAD.IADD R18, R18, 0x1, -R15.reuse ;  /* 0x000000011212c824 */ /* 0x100fe400078e0a0f */
[--C-:B------:R-:W-:Y:S01]  /*332d0*/  @!P6 IMAD.IADD R9, R9, 0x1, -R15.reuse ;  /* 0x000000010909e824 */ /* 0x100fe200078e0a0f */
[----:B------:R-:W-:Y:S01]  /*332e0*/  IADD3 R5, P4, PT, R6, R13, RZ ;  /* 0x0000000d06057210 */ /* 0x000fe20007f9e0ff */
[----:B------:R-:W-:Y:S01]  /*332f0*/  @!P3 IMAD.IADD R0, R0, 0x1, -R15 ;  /* 0x000000010000b824 */ /* 0x000fe200078e0a0f */
[----:B----4-:R-:W-:Y:S01]  /*33300*/  ISETP.GE.AND P3, PT, R19, RZ, PT ;  /* 0x000000ff1300720c */ /* 0x010fe20003f66270 */
[----:B------:R-:W-:Y:S01]  /*33310*/  IMAD.MOV.U32 R3, RZ, RZ, R9 ;  /* 0x000000ffff037224 */ /* 0x000fe200078e0009 */
[----:B------:R-:W4:Y:S04]  /*33320*/  LDL.LU R19, [R1+0x414] ;  /* 0x0004140001137983 */ /* 0x000f280000300800 */
[----:B------:R-:W4:Y:S04]  /*33330*/  LDL R9, [R1+0x2420] ;  /* 0x0024200001097983 */ /* 0x000f280000100800 */
[----:B------:R0:W-:Y:S01]  /*33340*/  STL [R1+0x870], R5 ;  /* 0x0008700501007387 */ /* 0x0001e20000100800 */
[----:B--2---:R-:W-:Y:S01]  /*33350*/  ISETP.GE.AND P6, PT, R7, RZ, PT ;  /* 0x000000ff0700720c */ /* 0x004fe20003fc6270 */
[----:B------:R-:W-:Y:S01]  /*33360*/  IMAD R7, R4, UR6, RZ ;  /* 0x0000000604077c24 */ /* 0x000fe2000f8e02ff */
[----:B------:R-:W-:-:S04]  /*33370*/  LEA.HI.X.SX32 R4, R6, R12, 0x1, P4 ;  /* 0x0000000c06047211 */ /* 0x000fc800020f0eff */
[-C--:B0-----:R-:W-:Y:S01]  /*33380*/  @P0 LOP3.LUT R5, R5, R4.reuse, RZ, 0x3c, !PT ;  /* 0x0000000405050212 */ /* 0x081fe200078e3cff */
[----:B------:R0:W-:Y:S01]  /*33390*/  STL [R1+0x86c], R4 ;  /* 0x00086c0401007387 */ /* 0x0001e20000100800 */
[----:B------:R-:W-:Y:S02]  /*333a0*/  IADD3 R6, P4, PT, R7, R13, RZ ;  /* 0x0000000d07067210 */ /* 0x000fe40007f9e0ff */
[----:B0-----:R-:W-:-:S04]  /*333b0*/  @P0 LOP3.LUT R4, R5, R4, RZ, 0x3c, !PT ;  /* 0x0000000405040212 */ /* 0x001fc800078e3cff */
[----:B------:R-:W-:Y:S02]  /*333c0*/  @P0 LOP3.LUT R5, R5, R4, RZ, 0x3c, !PT ;  /* 0x0000000405050212 */ /* 0x000fe400078e3cff */
[----:B---3--:R-:W-:Y:S02]  /*333d0*/  PRMT R93, RZ, 0x7610, R93 ;  /* 0x00007610ff5d7816 */ /* 0x008fe4000000005d */
[----:B------:R-:W-:Y:S01]  /*333e0*/  LEA.HI.X.SX32 R7, R7, R12, 0x1, P4 ;  /* 0x0000000c07077211 */ /* 0x000fe200020f0eff */
[----:B------:R0:W2:Y:S04]  /*333f0*/  @P0 LDG.E.U8 R11, desc[UR20][R4.64] ;  /* 0x00000014040b0981 */ /* 0x0000a8000c1e1100 */
[----:B------:R-:W3:Y:S04]  /*33400*/  @P0 LDG.E.U8 R93, desc[UR20][R6.64] ;  /* 0x00000014065d0981 */ /* 0x000ee8000c1e1100 */
[----:B------:R-:W3:Y:S01]  /*33410*/  LDL R5, [R1+0x241c] ;  /* 0x00241c0001057983 */ /* 0x000ee20000100800 */
[----:B------:R-:W-:-:S05]  /*33420*/  @!P6 IMAD.MOV R3, RZ, RZ, -R3 ;  /* 0x000000ffff03e224 */ /* 0x000fca00078e0a03 */
[----:B------:R-:W-:Y:S01]  /*33430*/  SEL R3, R14, R3, !P1 ;  /* 0x000000030e037207 */ /* 0x000fe20004800000 */
[----:B0-----:R-:W-:-:S04]  /*33440*/  IMAD.MOV.U32 R4, RZ, RZ, R0 ;  /* 0x000000ffff047224 */ /* 0x001fc800078e0000 */
[----:B------:R-:W-:Y:S01]  /*33450*/  @!P3 IMAD.MOV R4, RZ, RZ, -R4 ;  /* 0x000000ffff04b224 */ /* 0x000fe200078e0a04 */
[----:B------:R-:W-:Y:S01]  /*33460*/  ISETP.GT.U32.AND P5, PT, R15, R20, PT ;  /* 0x000000140f00720c */ /* 0x000fe20003fa4070 */
[----:B--2---:R0:W-:Y:S01]  /*33470*/  STL [R1+0x208], R11 ;  /* 0x0002080b01007387 */ /* 0x0041e20000100800 */
[----:B---3--:R-:W-:-:S03]  /*33480*/  ISETP.GE.AND P4, PT, R5, RZ, PT ;  /* 0x000000ff0500720c */ /* 0x008fc60003f86270 */
[----:B0-----:R-:W2:Y:S01]  /*33490*/  LDL R11, [R1+0x2408] ;  /* 0x00240800010b7983 */ /* 0x001ea20000100800 */
[----:B------:R-:W-:-:S03]  /*334a0*/  IMAD R5, R3, UR6, RZ ;  /* 0x0000000603057c24 */ /* 0x000fc6000f8e02ff */
[----:B------:R-:W-:Y:S04]  /*334b0*/  STL [R1+0x878], R6 ;  /* 0x0008780601007387 */ /* 0x000fe80000100800 */
[----:B------:R-:W3:Y:S04]  /*334c0*/  LDL.LU R0, [R1+0x2664] ;  /* 0x0026640001007983 */ /* 0x000ee80000300800 */
[----:B------:R-:W-:Y:S04]  /*334d0*/  STL [R1+0x874], R7 ;  /* 0x0008740701007387 */ /* 0x000fe80000100800 */
[----:B------:R0:W-:Y:S02]  /*334e0*/  STL [R1+0x200], R93 ;  /* 0x0002005d01007387 */ /* 0x0001e40000100800 */
[----:B0-----:R-:W-:-:S02]  /*334f0*/  IADD3 R93, P3, PT, R5, R13, RZ ;  /* 0x0000000d055d7210 */ /* 0x001fc40007f7e0ff */
[----:B------:R-:W-:Y:S02]  /*33500*/  PRMT R7, RZ, 0x7610, R7 ;  /* 0x00007610ff077816 */ /* 0x000fe40000000007 */
[----:B------:R-:W-:Y:S02]  /*33510*/  SEL R6, R14, R4, !P1 ;  /* 0x000000040e067207 */ /* 0x000fe40004800000 */
[----:B------:R-:W-:Y:S01]  /*33520*/  LEA.HI.X.SX32 R5, R5, R12, 0x1, P3 ;  /* 0x0000000c05057211 */ /* 0x000fe200018f0eff */
[----:B------:R-:W-:-:S05]  /*33530*/  @P0 IMAD.MOV.U32 R4, RZ, RZ, R93 ;  /* 0x000000ffff040224 */ /* 0x000fca00078e005d */
[----:B------:R0:W3:Y:S01]  /*33540*/  @P0 LDG.E.U8 R7, desc[UR20][R4.64] ;  /* 0x0000001404070981 */ /* 0x0000e2000c1e1100 */
[----:B------:R-:W-:Y:S01]  /*33550*/  @!P5 IMAD.IADD R20, R20, 0x1, -R15 ;  /* 0x000000011414d824 */ /* 0x000fe200078e0a0f */
[C---:B------:R-:W-:Y:S02]  /*33560*/  ISETP.GT.U32.AND P5, PT, R15.reuse, R21, PT ;  /* 0x000000150f00720c */ /* 0x040fe40003fa4070 */
[----:B------:R-:W-:-:S11]  /*33570*/  ISETP.GT.U32.AND P6, PT, R15, R18, PT ;  /* 0x000000120f00720c */ /* 0x000fd60003fc4070 */
[--C-:B------:R-:W-:Y:S02]  /*33580*/  @!P5 IMAD.IADD R21, R21, 0x1, -R15.reuse ;  /* 0x000000011515d824 */ /* 0x100fe400078e0a0f */
[----:B------:R-:W-:-:S04]  /*33590*/  @!P6 IMAD.IADD R18, R18, 0x1, -R15 ;  /* 0x000000011212e824 */ /* 0x000fc800078e0a0f */
[----:B------:R-:W-:Y:S01]  /*335a0*/  IMAD.MOV.U32 R3, RZ, RZ, R18 ;  /* 0x000000ffff037224 */ /* 0x000fe200078e0012 */
[C---:B------:R-:W-:Y:S01]  /*335b0*/  ISETP.GT.U32.AND P6, PT, R15.reuse, R21, PT ;  /* 0x000000150f00720c */ /* 0x040fe20003fc4070 */
[----:B------:R-:W3:Y:S02]  /*335c0*/  LDL R18, [R1+0x240c] ;  /* 0x00240c0001127983 */ /* 0x000ee40000100800 */
[----:B------:R-:W-:Y:S01]  /*335d0*/  @!P4 IMAD.MOV R3, RZ, RZ, -R3 ;  /* 0x000000ffff03c224 */ /* 0x000fe200078e0a03 */
[C---:B----4-:R-:W-:Y:S01]  /*335e0*/  ISETP.GT.U32.AND P4, PT, R15.reuse, R19, PT ;  /* 0x000000130f00720c */ /* 0x050fe20003f84070 */
[----:B------:R-:W-:Y:S01]  /*335f0*/  IMAD R6, R6, UR6, RZ ;  /* 0x0000000606067c24 */ /* 0x000fe2000f8e02ff */
[----:B------:R1:W-:Y:S02]  /*33600*/  STL [R1+0x880], R93 ;  /* 0x0008805d01007387 */ /* 0x0003e40000100800 */
[----:B------:R-:W-:Y:S02]  /*33610*/  SEL R3, R14, R3, !P1 ;  /* 0x000000030e037207 */ /* 0x000fe40004800000 */
[----:B------:R0:W-:Y:S01]  /*33620*/  STL [R1+0x87c], R5 ;  /* 0x00087c0501007387 */ /* 0x0001e20000100800 */
[----:B------:R-:W-:-:S02]  /*33630*/  ISETP.GT.U32.AND P5, PT, R15, R20, PT ;  /* 0x000000140f00720c */ /* 0x000fc40003fa4070 */
[--C-:B------:R-:W-:Y:S02]  /*33640*/  @!P6 IMAD.IADD R21, R21, 0x1, -R15.reuse ;  /* 0x000000011515e824 */ /* 0x100fe400078e0a0f */
[----:B------:R-:W-:Y:S01]  /*33650*/  IMAD R3, R3, UR6, RZ ;  /* 0x0000000603037c24 */ /* 0x000fe2000f8e02ff */
[----:B-1----:R-:W4:Y:S01]  /*33660*/  LDL.LU R93, [R1+0x2660] ;  /* 0x00266000015d7983 */ /* 0x002f220000300800 */
[----:B------:R-:W-:Y:S01]  /*33670*/  ISETP.GE.AND P3, PT, R9, RZ, PT ;  /* 0x000000ff0900720c */ /* 0x000fe20003f66270 */
[----:B------:R-:W-:Y:S02]  /*33680*/  @!P4 IMAD.IADD R19, R19, 0x1, -R15 ;  /* 0x000000011313c824 */ /* 0x000fe400078e0a0f */
[----:B------:R-:W-:-:S04]  /*33690*/  IADD3 R9, P4, PT, R3, R13, RZ ;  /* 0x0000000d03097210 */ /* 0x000fc80007f9e0ff */
[----:B------:R-:W-:Y:S01]  /*336a0*/  @!P5 IMAD.IADD R20, R20, 0x1, -R15 ;  /* 0x000000011414d824 */ /* 0x000fe200078e0a0f */
[----:B0-----:R-:W-:Y:S02]  /*336b0*/  PRMT R5, RZ, 0x7610, R5 ;  /* 0x00007610ff057816 */ /* 0x001fe40000000005 */
[----:B--2---:R-:W-:Y:S02]  /*336c0*/  ISETP.GE.AND P5, PT, R11, RZ, PT ;  /* 0x000000ff0b00720c */ /* 0x004fe40003fa6270 */
[----:B------:R-:W-:Y:S01]  /*336d0*/  LEA.HI.X.SX32 R11, R3, R12, 0x1, P4 ;  /* 0x0000000c030b7211 */ /* 0x000fe200020f0eff */
[----:B---3--:R0:W-:Y:S02]  /*336e0*/  STL [R1+0x1fc], R7 ;  /* 0x0001fc0701007387 */ /* 0x0081e40000100800 */
[----:B0-----:R-:W-:-:S04]  /*336f0*/  IADD3 R7, P6, PT, R6, R13, RZ ;  /* 0x0000000d06077210 */ /* 0x001fc80007fde0ff */
[----:B------:R-:W-:Y:S01]  /*33700*/  LEA.HI.X.SX32 R6, R6, R12, 0x1, P6 ;  /* 0x0000000c06067211 */ /* 0x000fe200030f0eff */
[----:B------:R0:W-:Y:S04]  /*33710*/  STL [R1+0x888], R7 ;  /* 0x0008880701007387 */ /* 0x0001e80000100800 */
[----:B------:R-:W-:Y:S04]  /*33720*/  STL [R1+0x890], R9 ;  /* 0x0008900901007387 */ /* 0x000fe80000100800 */
[----:B------:R1:W-:Y:S01]  /*33730*/  STL [R1+0x884], R6 ;  /* 0x0008840601007387 */ /* 0x0003e20000100800 */
[----:B0-----:R-:W-:-:S04]  /*33740*/  @P0 LOP3.LUT R7, R7, R6, RZ, 0x3c, !PT ;  /* 0x0000000607070212 */ /* 0x001fc800078e3cff */
[----:B-1----:R-:W-:-:S04]  /*33750*/  @P0 LOP3.LUT R6, R7, R6, RZ, 0x3c, !PT ;  /* 0x0000000607060212 */ /* 0x002fc800078e3cff */
[----:B------:R-:W-:-:S05]  /*33760*/  @P0 LOP3.LUT R7, R7, R6, RZ, 0x3c, !PT ;  /* 0x0000000607070212 */ /* 0x000fca00078e3cff */
[----:B------:R0:W2:Y:S02]  /*33770*/  @P0 LDG.E.U8 R17, desc[UR20][R6.64] ;  /* 0x0000001406110981 */ /* 0x0000a4000c1e1100 */
[----:B0-----:R-:W-:Y:S02]  /*33780*/  @P0 IMAD.MOV.U32 R6, RZ, RZ, R9 ;  /* 0x000000ffff060224 */ /* 0x001fe400078e0009 */
[----:B------:R-:W-:-:S05]  /*33790*/  @P0 IMAD.MOV.U32 R7, RZ, RZ, R11 ;  /* 0x000000ffff070224 */ /* 0x000fca00078e000b */
[----:B------:R0:W3:Y:S01]  /*337a0*/  @P0 LDG.E.U8 R5, desc[UR20][R6.64] ;  /* 0x0000001406050981 */ /* 0x0000e2000c1e1100 */
[----:B------:R-:W-:Y:S01]  /*337b0*/  IMAD.MOV.U32 R4, RZ, RZ, R20 ;  /* 0x000000ffff047224 */ /* 0x000fe200078e0014 */
[----:B------:R-:W-:Y:S01]  /*337c0*/  ISETP.GT.U32.AND P6, PT, R15, R19, PT ;  /* 0x000000130f00720c */ /* 0x000fe20003fc4070 */
[----:B------:R-:W-:Y:S01]  /*337d0*/  IMAD.MOV.U32 R3, RZ, RZ, R21 ;  /* 0x000000ffff037224 */ /* 0x000fe200078e0015 */
[----:B------:R-:W-:Y:S01]  /*337e0*/  STL [R1+0x88c], R11 ;  /* 0x00088c0b01007387 */ /* 0x000fe20000100800 */
[----:B------:R-:W-:-:S03]  /*337f0*/  @!P3 IMAD.MOV R4, RZ, RZ, -R4 ;  /* 0x000000ffff04b224 */ /* 0x000fc600078e0a04 */
[----:B------:R-:W2:Y:S04]  /*33800*/  LDL.LU R21, [R1+0x438] ;  /* 0x0004380001157983 */ /* 0x000ea80000300800 */
[----:B------:R-:W2:Y:S01]  /*33810*/  LDL.LU R20, [R1+0x6d8] ;  /* 0x0006d80001147983 */ /* 0x000ea20000300800 */
[----:B------:R-:W-:Y:S01]  /*33820*/  @!P5 IMAD.MOV R3, RZ, RZ, -R3 ;  /* 0x000000ffff03d224 */ /* 0x000fe200078e0a03 */
[----:B------:R-:W-:Y:S01]  /*33830*/  ISETP.GE.AND P3, PT, R18, RZ, PT ;  /* 0x000000ff1200720c */ /* 0x000fe20003f66270 */
[----:B0-----:R-:W0:Y:S01]  /*33840*/  LDC R7, c[0x0][0x3a0] ;  /* 0x0000e800ff077b82 */ /* 0x001e220000000800 */
[----:B------:R-:W-:-:S07]  /*33850*/  PRMT R0, RZ, 0x7610, R0 ;  /* 0x00007610ff007816 */ /* 0x000fce0000000000 */
[----:B------:R-:W1:Y:S01]  /*33860*/  LDC R6, c[0x0][0x3a8] ;  /* 0x0000ea00ff067b82 */ /* 0x000e620000000800 */
[----:B------:R-:W-:Y:S01]  /*33870*/  @!P6 IMAD.IADD R19, R19, 0x1, -R15 ;  /* 0x000000011313e824 */ /* 0x000fe200078e0a0f */
[----:B---3--:R3:W-:Y:S02]  /*33880*/  STL [R1+0x1f4], R5 ;  /* 0x0001f40501007387 */ /* 0x0087e40000100800 */
[C---:B---3--:R-:W-:Y:S02]  /*33890*/  SEL R5, R14.reuse, R4, !P1 ;  /* 0x000000040e057207 */ /* 0x048fe40004800000 */
[----:B------:R-:W-:-:S03]  /*338a0*/  SEL R4, R14, R3, !P1 ;  /* 0x000000030e047207 */ /* 0x000fc60004800000 */
[----:B------:R-:W-:Y:S02]  /*338b0*/  IMAD R5, R5, UR6, RZ ;  /* 0x0000000605057c24 */ /* 0x000fe4000f8e02ff */
[----:B------:R-:W-:Y:S02]  /*338c0*/  IMAD.MOV.U32 R3, RZ, RZ, R19 ;  /* 0x000000ffff037224 */ /* 0x000fe400078e0013 */
[----:B------:R-:W-:Y:S01]  /*338d0*/  IMAD R4, R4, UR6, RZ ;  /* 0x0000000604047c24 */ /* 0x000fe2000f8e02ff */
[----:B------:R-:W-:Y:S01]  /*338e0*/  IADD3 R18, P4, PT, R5, R13, RZ ;  /* 0x0000000d05127210 */ /* 0x000fe20007f9e0ff */
[----:B------:R-:W-:-:S03]  /*338f0*/  @!P3 IMAD.MOV R3, RZ, RZ, -R3 ;  /* 0x000000ffff03b224 */ /* 0x000fc600078e0a03 */
[C---:B------:R-:W-:Y:S02]  /*33900*/  IADD3 R9, P3, PT, R4.reuse, R13, RZ ;  /* 0x0000000d04097210 */ /* 0x040fe40007f7e0ff */
[-C--:B------:R-:W-:Y:S02]  /*33910*/  LEA.HI.X.SX32 R19, R5, R12.reuse, 0x1, P4 ;  /* 0x0000000c05137211 */ /* 0x080fe400020f0eff */
[----:B------:R-:W-:Y:S01]  /*33920*/  LEA.HI.X.SX32 R11, R4, R12, 0x1, P3 ;  /* 0x0000000c040b7211 */ /* 0x000fe200018f0eff */
[----:B------:R-:W-:Y:S02]  /*33930*/  @P0 IMAD.MOV.U32 R4, RZ, RZ, R18 ;  /* 0x000000ffff040224 */ /* 0x000fe400078e0012 */
[----:B------:R-:W-:-:S05]  /*33940*/  @P0 IMAD.MOV.U32 R5, RZ, RZ, R19 ;  /* 0x000000ffff050224 */ /* 0x000fca00078e0013 */
[----:B------:R3:W4:Y:S02]  /*33950*/  @P0 LDG.E.U8 R10, desc[UR20][R4.64] ;  /* 0x00000014040a0981 */ /* 0x000724000c1e1100 */
[----:B---3--:R-:W-:Y:S02]  /*33960*/  @P0 IMAD.MOV.U32 R4, RZ, RZ, R9 ;  /* 0x000000ffff040224 */ /* 0x008fe400078e0009 */
[----:B------:R-:W-:-:S05]  /*33970*/  @P0 IMAD.MOV.U32 R5, RZ, RZ, R11 ;  /* 0x000000ffff050224 */ /* 0x000fca00078e000b */
[----:B------:R0:W3:Y:S01]  /*33980*/  @P0 LDG.E.U8 R8, desc[UR20][R4.64] ;  /* 0x0000001404080981 */ /* 0x0000e2000c1e1100 */
[----:B------:R-:W-:-:S03]  /*33990*/  SEL R3, R14, R3, !P1 ;  /* 0x000000030e037207 */ /* 0x000fc60004800000 */
[----:B--2---:R2:W-:Y:S04]  /*339a0*/  STL [R1+0x1f8], R17 ;  /* 0x0001f81101007387 */ /* 0x0045e80000100800 */
[----:B------:R-:W-:Y:S04]  /*339b0*/  STL [R1+0x898], R18 ;  /* 0x0008981201007387 */ /* 0x000fe80000100800 */
[----:B------:R-:W-:Y:S01]  /*339c0*/  STL [R1+0x8a0], R9 ;  /* 0x0008a00901007387 */ /* 0x000fe20000100800 */
[----:B------:R-:W-:-:S03]  /*339d0*/  IMAD R3, R3, UR6, RZ ;  /* 0x0000000603037c24 */ /* 0x000fc6000f8e02ff */
[----:B------:R-:W-:Y:S04]  /*339e0*/  STL [R1+0x894], R19 ;  /* 0x0008941301007387 */ /* 0x000fe80000100800 */
[----:B------:R1:W-:Y:S01]  /*339f0*/  STL [R1+0x89c], R11 ;  /* 0x00089c0b01007387 */ /* 0x0003e20000100800 */
[----:B0-----:R-:W-:Y:S01]  /*33a00*/  VIADD R5, R7, 0xffffffbf ;  /* 0xffffffbf07057836 */ /* 0x001fe20000000000 */
[----:B--2---:R-:W0:Y:S01]  /*33a10*/  LDC R17, c[0x0][0x3a0] ;  /* 0x0000e800ff117b82 */ /* 0x004e220000000800 */
[----:B------:R-:W-:Y:S01]  /*33a20*/  IMAD R4, R20, UR5, RZ ;  /* 0x0000000514047c24 */ /* 0x000fe2000f8e02ff */
[----:B------:R-:W-:Y:S02]  /*33a30*/  PRMT R73, RZ, 0x7610, R73 ;  /* 0x00007610ff497816 */ /* 0x000fe40000000049 */
[----:B------:R-:W-:-:S02]  /*33a40*/  PRMT R75, RZ, 0x7610, R75 ;  /* 0x00007610ff4b7816 */ /* 0x000fc4000000004b */
[----:B------:R-:W-:Y:S02]  /*33a50*/  ISETP.GT.U32.AND P4, PT, R15, R21, PT ;  /* 0x000000150f00720c */ /* 0x000fe40003f84070 */
[----:B-1----:R-:W1:Y:S08]  /*33a60*/  LDC R11, c[0x0][0x3a0] ;  /* 0x0000e800ff0b7b82 */ /* 0x002e700000000800 */
[----:B------:R-:W2:Y:S01]  /*33a70*/  LDC R18, c[0x0][0x3a0] ;  /* 0x0000e800ff127b82 */ /* 0x000ea20000000800 */
[----:B----4-:R4:W-:Y:S01]  /*33a80*/  STL [R1+0x1f0], R10 ;  /* 0x0001f00a01007387 */ /* 0x0109e20000100800 */
[----:B------:R-:W-:-:S02]  /*33a90*/  ISETP.GE.U32.AND P3, PT, R5, 0x7fffff40, PT ;  /* 0x7fffff400500780c */ /* 0x000fc40003f66070 */
[----:B------:R-:W-:Y:S02]  /*33aa0*/  PRMT R74, RZ, 0x7610, R74 ;  /* 0x00007610ff4a7816 */ /* 0x000fe4000000004a */
[----:B------:R-:W-:Y:S02]  /*33ab0*/  PRMT R78, RZ, 0x7610, R78 ;  /* 0x00007610ff4e7816 */ /* 0x000fe4000000004e */
[----:B------:R-:W-:Y:S02]  /*33ac0*/  PRMT R67, RZ, 0x7610, R67 ;  /* 0x00007610ff437816 */ /* 0x000fe40000000043 */
[----:B------:R-:W-:Y:S02]  /*33ad0*/  PRMT R76, RZ, 0x7610, R76 ;  /* 0x00007610ff4c7816 */ /* 0x000fe4000000004c */
[----:B------:R-:W-:Y:S02]  /*33ae0*/  PRMT R79, RZ, 0x7610, R79 ;  /* 0x00007610ff4f7816 */ /* 0x000fe4000000004f */
[----:B------:R-:W-:-:S02]  /*33af0*/  PRMT R66, RZ, 0x7610, R66 ;  /* 0x00007610ff427816 */ /* 0x000fc40000000042 */
[----:B------:R-:W-:Y:S02]  /*33b00*/  PRMT R65, RZ, 0x7610, R65 ;  /* 0x00007610ff417816 */ /* 0x000fe40000000041 */
[----:B------:R-:W-:Y:S01]  /*33b10*/  PRMT R77, RZ, 0x7610, R77 ;  /* 0x00007610ff4d7816 */ /* 0x000fe2000000004d */
[----:B----4-:R-:W4:Y:S01]  /*33b20*/  LDC R10, c[0x0][0x3a0] ;  /* 0x0000e800ff0a7b82 */ /* 0x010f220000000800 */
[----:B------:R-:W-:Y:S02]  /*33b30*/  PRMT R69, RZ, 0x7610, R69 ;  /* 0x00007610ff457816 */ /* 0x000fe40000000045 */
[----:B------:R-:W-:Y:S02]  /*33b40*/  PRMT R68, RZ, 0x7610, R68 ;  /* 0x00007610ff447816 */ /* 0x000fe40000000044 */
[----:B------:R-:W-:Y:S02]  /*33b50*/  PRMT R82, RZ, 0x7610, R82 ;  /* 0x00007610ff527816 */ /* 0x000fe40000000052 */
[----:B------:R-:W-:-:S02]  /*33b60*/  PRMT R71, RZ, 0x7610, R71 ;  /* 0x00007610ff477816 */ /* 0x000fc40000000047 */
[----:B------:R-:W-:Y:S01]  /*33b70*/  PRMT R90, RZ, 0x7610, R90 ;  /* 0x00007610ff5a7816 */ /* 0x000fe2000000005a */
[----:B---3--:R3:W-:Y:S01]  /*33b80*/  STL [R1+0x1dc], R8 ;  /* 0x0001dc0801007387 */ /* 0x0087e20000100800 */
[----:B------:R-:W-:-:S03]  /*33b90*/  IMAD.SHL.U32 R5, R6, 0x40, RZ ;  /* 0x0000004006057824 */ /* 0x000fc600078e00ff */
[----:B------:R-:W2:Y:S01]  /*33ba0*/  LDL R20, [R1+0x2410] ;  /* 0x0024100001147983 */ /* 0x000ea20000100800 */
[----:B------:R-:W-:Y:S02]  /*33bb0*/  PRMT R89, RZ, 0x7610, R89 ;  /* 0x00007610ff597816 */ /* 0x000fe40000000059 */
[----:B------:R-:W-:Y:S02]  /*33bc0*/  PRMT R70, RZ, 0x7610, R70 ;  /* 0x00007610ff467816 */ /* 0x000fe40000000046 */
[----:B------:R-:W-:Y:S02]  /*33bd0*/  PRMT R92, RZ, 0x7610, R92 ;  /* 0x00007610ff5c7816 */ /* 0x000fe4000000005c */
[----:B------:R-:W-:Y:S02]  /*33be0*/  PRMT R91, RZ, 0x7610, R91 ;  /* 0x00007610ff5b7816 */ /* 0x000fe4000000005b */
[----:B------:R-:W-:Y:S02]  /*33bf0*/  PRMT R16, RZ, 0x7610, R16 ;  /* 0x00007610ff107816 */ /* 0x000fe40000000010 */
[----:B------:R-:W-:-:S02]  /*33c00*/  PRMT R93, RZ, 0x7610, R93 ;  /* 0x00007610ff5d7816 */ /* 0x000fc4000000005d */
[----:B------:R-:W-:Y:S02]  /*33c10*/  PRMT R72, RZ, 0x7610, R72 ;  /* 0x00007610ff487816 */ /* 0x000fe40000000048 */
[C---:B---3--:R-:W-:Y:S01]  /*33c20*/  IADD3 R8, P5, PT, R3.reuse, R13, RZ ;  /* 0x0000000d03087210 */ /* 0x048fe20007fbe0ff */
[----:B------:R-:W3:Y:S03]  /*33c30*/  LDCU UR5, c[0x0][0x3a8] ;  /* 0x00007500ff0577ac */ /* 0x000ee60008000800 */
[----:B------:R-:W-:-:S05]  /*33c40*/  LEA.HI.X.SX32 R7, R3, R12, 0x1, P5 ;  /* 0x0000000c03077211 */ /* 0x000fca00028f0eff */
[----:B------:R-:W-:-:S05]  /*33c50*/  @P0 IMAD.MOV.U32 R9, RZ, RZ, R7 ;  /* 0x000000ffff090224 */ /* 0x000fca00078e0007 */
[----:B------:R-:W2:Y:S01]  /*33c60*/  @P0 LDG.E.U8 R0, desc[UR20][R8.64] ;  /* 0x0000001408000981 */ /* 0x000ea2000c1e1100 */
[----:B------:R-:W-:-:S03]  /*33c70*/  IADD3 R3, P5, PT, R4, UR16, RZ ;  /* 0x0000001004037c10 */ /* 0x000fc6000ffbe0ff */
[----:B------:R-:W-:Y:S04]  /*33c80*/  STL [R1+0x8a8], R8 ;  /* 0x0008a80801007387 */ /* 0x000fe80000100800 */
[----:B------:R0:W-:Y:S01]  /*33c90*/  STL [R1+0x8a4], R7 ;  /* 0x0008a40701007387 */ /* 0x0001e20000100800 */
[----:B------:R-:W-:Y:S01]  /*33ca0*/  LEA.HI.X.SX32 R4, R4, UR17, 0x1, P5 ;  /* 0x0000001104047c11 */ /* 0x000fe2000a8f0eff */
[----:B0-----:R-:W-:Y:S02]  /*33cb0*/  VIADD R7, R17, 0xffffffb7 ;  /* 0xffffffb711077836 */ /* 0x001fe40000000000 */
[----:B------:R-:W-:Y:S01]  /*33cc0*/  @!P4 IMAD.IADD R21, R21, 0x1, -R15 ;  /* 0x000000011515c824 */ /* 0x000fe200078e0a0f */
[----:B------:R-:W0:Y:S02]  /*33cd0*/  LDC R17, c[0x0][0x3a0] ;  /* 0x0000e800ff117b82 */ /* 0x000e240000000800 */
[----:B------:R-:W-:Y:S01]  /*33ce0*/  ISETP.GE.U32.AND P6, PT, R7, 0x7fffff38, PT ;  /* 0x7fffff380700780c */ /* 0x000fe20003fc6070 */
[----:B----4-:R-:W-:Y:S01]  /*33cf0*/  VIADD R7, R10, 0xffffffaf ;  /* 0xffffffaf0a077836 */ /* 0x010fe20000000000 */
[----:B--2---:R2:W-:Y:S02]  /*33d00*/  STL [R1+0x1ec], R0 ;  /* 0x0001ec0001007387 */ /* 0x0045e40000100800 */
[----:B--2---:R-:W-:-:S04]  /*33d10*/  IADD3 R0, P5, PT, R5, R3, RZ ;  /* 0x0000000305007210 */ /* 0x004fc80007fbe0ff */
[-C--:B------:R-:W-:Y:S01]  /*33d20*/  LEA.HI.X.SX32 R19, R5, R4.reuse, 0x1, P5 ;  /* 0x0000000405137211 */ /* 0x080fe200028f0eff */
[----:B------:R-:W-:Y:S01]  /*33d30*/  IMAD R5, R6, 0x48, RZ ;  /* 0x0000004806057824 */ /* 0x000fe200078e02ff */
[----:B------:R2:W-:Y:S04]  /*33d40*/  STL [R1+0xcd0], R0 ;  /* 0x000cd00001007387 */ /* 0x0005e80000100800 */
[----:B------:R4:W-:Y:S01]  /*33d50*/  STL [R1+0xccc], R19 ;  /* 0x000ccc1301007387 */ /* 0x0009e20000100800 */
[----:B------:R-:W-:Y:S01]  /*33d60*/  IADD3 R10, P5, PT, R5, R3, RZ ;  /* 0x00000003050a7210 */ /* 0x000fe20007fbe0ff */
[----:B------:R-:W-:Y:S02]  /*33d70*/  @!P3 IMAD.MOV.U32 R8, RZ, RZ, R0 ;  /* 0x000000ffff08b224 */ /* 0x000fe400078e0000 */
[----:B------:R-:W-:Y:S01]  /*33d80*/  @!P3 IMAD.MOV.U32 R9, RZ, RZ, R19 ;  /* 0x000000ffff09b224 */ /* 0x000fe200078e0013 */
[----:B------:R-:W-:Y:S01]  /*33d90*/  ISETP.GT.U32.AND P4, PT, R15, R21, PT ;  /* 0x000000150f00720c */ /* 0x000fe20003f84070 */
[----:B--2---:R-:W2:Y:S01]  /*33da0*/  LDL.LU R0, [R1+0x450] ;  /* 0x0004500001007983 */ /* 0x004ea20000300800 */
[----:B----4-:R-:W-:-:S03]  /*33db0*/  LEA.HI.X.SX32 R19, R5, R4, 0x1, P5 ;  /* 0x0000000405137211 */ /* 0x010fc600028f0eff */
[----:B------:R4:W2:Y:S02]  /*33dc0*/  @!P3 LDG.E.U8 R73, desc[UR20][R8.64] ;  /* 0x000000140849b981 */ /* 0x0008a4000c1e1100 */
[----:B----4-:R-:W-:Y:S02]  /*33dd0*/  @!P6 IMAD.MOV.U32 R8, RZ, RZ, R10 ;  /* 0x000000ffff08e224 */ /* 0x010fe400078e000a */
[----:B------:R-:W-:-:S05]  /*33de0*/  @!P6 IMAD.MOV.U32 R9, RZ, RZ, R19 ;  /* 0x000000ffff09e224 */ /* 0x000fca00078e0013 */
[----:B------:R4:W3:Y:S01]  /*33df0*/  @!P6 LDG.E.U8 R75, desc[UR20][R8.64] ;  /* 0x00000014084be981 */ /* 0x0008e2000c1e1100 */
[----:B------:R-:W-:Y:S01]  /*33e00*/  ISETP.GE.U32.AND P3, PT, R7, 0x7fffff30, PT ;  /* 0x7fffff300700780c */ /* 0x000fe20003f66070 */
[----:B------:R-:W-:Y:S02]  /*33e10*/  IMAD R7, R6, 0x50, RZ ;  /* 0x0000005006077824 */ /* 0x000fe400078e02ff */
[----:B-1----:R-:W-:Y:S02]  /*33e20*/  VIADD R5, R11, 0xffffffa7 ;  /* 0xffffffa70b057836 */ /* 0x002fe40000000000 */
[----:B------:R-:W-:Y:S01]  /*33e30*/  @!P4 IMAD.IADD R21, R21, 0x1, -R15 ;  /* 0x000000011515c824 */ /* 0x000fe200078e0a0f */
[C---:B------:R-:W-:Y:S02]  /*33e40*/  IADD3 R11, P5, PT, R7.reuse, R3, RZ ;  /* 0x00000003070b7210 */ /* 0x040fe40007fbe0ff */
[----:B------:R-:W-:Y:S02]  /*33e50*/  ISETP.GE.AND P4, PT, R20, RZ, PT ;  /* 0x000000ff1400720c */ /* 0x000fe40003f86270 */
[----:B------:R-:W-:Y:S01]  /*33e60*/  LEA.HI.X.SX32 R20, R7, R4, 0x1, P5 ;  /* 0x0000000407147211 */ /* 0x000fe200028f0eff */
[----:B------:R-:W-:-:S02]  /*33e70*/  IMAD R7, R6, 0x58, RZ ;  /* 0x0000005806077824 */ /* 0x000fc400078e02ff */
[----:B----4-:R-:W-:Y:S02]  /*33e80*/  @!P3 IMAD.MOV.U32 R8, RZ, RZ, R11 ;  /* 0x000000ffff08b224 */ /* 0x010fe400078e000b */
[----:B------:R-:W-:Y:S01]  /*33e90*/  @!P3 IMAD.MOV.U32 R9, RZ, RZ, R20 ;  /* 0x000000ffff09b224 */ /* 0x000fe200078e0014 */
[----:B------:R-:W-:-:S04]  /*33ea0*/  ISETP.GE.U32.AND P6, PT, R5, 0x7fffff28, PT ;  /* 0x7fffff280500780c */ /* 0x000fc80003fc6070 */
[----:B------:R0:W4:Y:S02]  /*33eb0*/  @!P3 LDG.E.U8 R74, desc[UR20][R8.64] ;  /* 0x00000014084ab981 */ /* 0x000124000c1e1100 */
[----:B0-----:R-:W-:Y:S02]  /*33ec0*/  VIADD R8, R17, 0xffffff9f ;  /* 0xffffff9f11087836 */ /* 0x001fe40000000000 */
[----:B--2---:R-:W-:Y:S04]  /*33ed0*/  STL [R1+0x2648], R73 ;  /* 0x0026484901007387 */ /* 0x004fe80000100800 */
[----:B------:R0:W-:Y:S04]  /*33ee0*/  STL [R1+0xd10], R10 ;  /* 0x000d100a01007387 */ /* 0x0001e80000100800 */
[----:B------:R1:W-:Y:S01]  /*33ef0*/  STL [R1+0xd0c], R19 ;  /* 0x000d0c1301007387 */ /* 0x0003e20000100800 */
[----:B------:R-:W-:Y:S01]  /*33f00*/  IMAD.MOV.U32 R5, RZ, RZ, R21 ;  /* 0x000000ffff057224 */ /* 0x000fe200078e0015 */
[----:B------:R-:W2:Y:S01]  /*33f10*/  LDC R17, c[0x0][0x3a0] ;  /* 0x0000e800ff117b82 */ /* 0x000ea20000000800 */
[----:B0-----:R-:W-:Y:S01]  /*33f20*/  VIADD R10, R18, 0xffffffff ;  /* 0xffffffff120a7836 */ /* 0x001fe20000000000 */
[----:B------:R-:W-:-:S06]  /*33f30*/  PRMT R73, RZ, 0x7610, R73 ;  /* 0x00007610ff497816 */ /* 0x000fcc0000000049 */
[----:B-1----:R-:W0:Y:S01]  /*33f40*/  LDC R19, c[0x0][0x3a8] ;  /* 0x0000ea00ff137b82 */ /* 0x002e220000000800 */
[----:B---3--:R-:W-:Y:S04]  /*33f50*/  STL [R1+0x2644], R75 ;  /* 0x0026444b01007387 */ /* 0x008fe80000100800 */
[----:B------:R1:W-:Y:S02]  /*33f60*/  STL [R1+0xd50], R11 ;  /* 0x000d500b01007387 */ /* 0x0003e40000100800 */
[----:B-1----:R-:W-:-:S04]  /*33f70*/  IADD3 R11, P3, PT, R7, R3, RZ ;  /* 0x00000003070b7210 */ /* 0x002fc80007f7e0ff */
[----:B------:R-:W-:Y:S02]  /*33f80*/  LEA.HI.X.SX32 R18, R7, R4, 0x1, P3 ;  /* 0x0000000407127211 */ /* 0x000fe400018f0eff */
[----:B------:R-:W-:Y:S01]  /*33f90*/  ISETP.GE.U32.AND P3, PT, R8, 0x7fffff20, PT ;  /* 0x7fffff200800780c */ /* 0x000fe20003f66070 */
[----:B------:R-:W-:Y:S02]  /*33fa0*/  @!P6 IMAD.MOV.U32 R8, RZ, RZ, R11 ;  /* 0x000000ffff08e224 */ /* 0x000fe400078e000b */
[----:B------:R-:W-:-:S05]  /*33fb0*/  @!P6 IMAD.MOV.U32 R9, RZ, RZ, R18 ;  /* 0x000000ffff09e224 */ /* 0x000fca00078e0012 */
[----:B------:R1:W3:Y:S01]  /*33fc0*/  @!P6 LDG.E.U8 R78, desc[UR20][R8.64] ;  /* 0x00000014084ee981 */ /* 0x0002e2000c1e1100 */
[----:B------:R-:W-:Y:S01]  /*33fd0*/  ISETP.GE.U32.AND P5, PT, R10, 0x7fffff80, PT ;  /* 0x7fffff800a00780c */ /* 0x000fe20003fa6070 */
[----:B------:R-:W-:Y:S01]  /*33fe0*/  @!P4 IMAD.MOV R5, RZ, RZ, -R5 ;  /* 0x000000ffff05c224 */ /* 0x000fe200078e0a05 */
[----:B------:R-:W-:Y:S01]  /*33ff0*/  ISETP.GT.U32.AND P4, PT, R15, R0, PT ;  /* 0x000000000f00720c */ /* 0x000fe20003f84070 */
[----:B------:R-:W2:Y:S03]  /*34000*/  LDC R10, c[0x0][0x3a0] ;  /* 0x0000e800ff0a7b82 */ /* 0x000ea60000000800 */
[----:B------:R-:W-:-:S05]  /*34010*/  SEL R5, R14, R5, !P1 ;  /* 0x000000050e057207 */ /* 0x000fca0004800000 */
[----:B------:R-:W-:Y:S02]  /*34020*/  IMAD R5, R5, UR6, RZ ;  /* 0x0000000605057c24 */ /* 0x000fe4000f8e02ff */
[----:B-1----:R-:W-:Y:S02]  /*34030*/  @!P5 IMAD.MOV.U32 R8, RZ, RZ, R3 ;  /* 0x000000ffff08d224 */ /* 0x002fe400078e0003 */
[----:B------:R-:W-:Y:S02]  /*34040*/  @!P5 IMAD.MOV.U32 R9, RZ, RZ, R4 ;  /* 0x000000ffff09d224 */ /* 0x000fe400078e0004 */
[----:B------:R-:W-:Y:S01]  /*34050*/  @!P4 IMAD.IADD R0, R0, 0x1, -R15 ;  /* 0x000000010000c824 */ /* 0x000fe200078e0a0f */
[----:B------:R-:W-:Y:S04]  /*34060*/  STL [R1+0xd4c], R20 ;  /* 0x000d4c1401007387 */ /* 0x000fe80000100800 */
[----:B------:R1:W3:Y:S04]  /*34070*/  @!P5 LDG.E.U8 R67, desc[UR20][R8.64] ;  /* 0x000000140843d981 */ /* 0x0002e8000c1e1100 */
[----:B----4-:R-:W-:Y:S04]  /*34080*/  STL [R1+0x264c], R74 ;  /* 0x00264c4a01007387 */ /* 0x010fe80000100800 */
[----:B------:R4:W-:Y:S04]  /*34090*/  STL [R1+0xd90], R11 ;  /* 0x000d900b01007387 */ /* 0x0009e80000100800 */
[----:B------:R2:W-:Y:S01]  /*340a0*/  STL [R1+0xd8c], R18 ;  /* 0x000d8c1201007387 */ /* 0x0005e20000100800 */
[----:B-1----:R-:W-:Y:S01]  /*340b0*/  IADD3 R9, P4, PT, R5, R13, RZ ;  /* 0x0000000d05097210 */ /* 0x002fe20007f9e0ff */
[----:B0-----:R-:W-:Y:S01]  /*340c0*/  IMAD R7, R19, 0x60, RZ ;  /* 0x0000006013077824 */ /* 0x001fe200078e02ff */
[----:B----4-:R-:W0:Y:S08]  /*340d0*/  LDC R11, c[0x0][0x3a8] ;  /* 0x0000ea00ff0b7b82 */ /* 0x010e300000000800 */
[----:B--2---:R-:W1:Y:S01]  /*340e0*/  LDC R18, c[0x0][0x3a0] ;  /* 0x0000e800ff127b82 */ /* 0x004e620000000800 */
[----:B------:R-:W-:Y:S01]  /*340f0*/  LEA.HI.X.SX32 R8, R5, R12, 0x1, P4 ;  /* 0x0000000c05087211 */ /* 0x000fe200020f0eff */
[----:B------:R-:W-:Y:S01]  /*34100*/  VIADD R5, R10, 0xffffff97 ;  /* 0xffffff970a057836 */ /* 0x000fe20000000000 */
[----:B---3--:R-:W-:Y:S04]  /*34110*/  STL [R1+0x2640], R78 ;  /* 0x0026404e01007387 */ /* 0x008fe80000100800 */
[----:B------:R2:W-:Y:S04]  /*34120*/  STL [R1+0x8b0], R9 ;  /* 0x0008b00901007387 */ /* 0x0005e80000100800 */
[----:B------:R3:W-:Y:S04]  /*34130*/  STL [R1+0x8ac], R8 ;  /* 0x0008ac0801007387 */ /* 0x0007e80000100800 */
[----:B------:R-:W4:Y:S01]  /*34140*/  LDL R10, [R1+0x2414] ;  /* 0x00241400010a7983 */ /* 0x000f220000100800 */
[----:B------:R-:W-:Y:S01]  /*34150*/  ISETP.GT.U32.AND P5, PT, R15, R0, PT ;  /* 0x000000000f00720c */ /* 0x000fe20003fa4070 */
[----:B------:R-:W4:Y:S01]  /*34160*/  LDC R19, c[0x0][0x3a0] ;  /* 0x0000e800ff137b82 */ /* 0x000f220000000800 */
[----:B--2---:R-:W-:-:S04]  /*34170*/  @P0 LOP3.LUT R9, R9, R8, RZ, 0x3c, !PT ;  /* 0x0000000809090212 */ /* 0x004fc800078e3cff */
[----:B---3--:R-:W-:-:S04]  /*34180*/  @P0 LOP3.LUT R8, R9, R8, RZ, 0x3c, !PT ;  /* 0x0000000809080212 */ /* 0x008fc800078e3cff */
[----:B------:R-:W-:-:S05]  /*34190*/  @P0 LOP3.LUT R9, R9, R8, RZ, 0x3c, !PT ;  /* 0x0000000809090212 */ /* 0x000fca00078e3cff */
[----:B------:R2:W3:Y:S01]  /*341a0*/  @P0 LDG.E.U8 R73, desc[UR20][R8.64] ;  /* 0x0000001408490981 */ /* 0x0004e2000c1e1100 */
[----:B------:R-:W-:-:S04]  /*341b0*/  IADD3 R20, P4, PT, R7, R3, RZ ;  /* 0x0000000307147210 */ /* 0x000fc80007f9e0ff */
[----:B------:R-:W-:Y:S01]  /*341c0*/  LEA.HI.X.SX32 R21, R7, R4, 0x1, P4 ;  /* 0x0000000407157211 */ /* 0x000fe200020f0eff */
[----:B------:R-:W-:Y:S01]  /*341d0*/  IMAD.SHL.U32 R7, R6, 0x8, RZ ;  /* 0x0000000806077824 */ /* 0x000fe200078e00ff */
[----:B------:R0:W-:Y:S01]  /*341e0*/  STL [R1+0xdd0], R20 ;  /* 0x000dd01401007387 */ /* 0x0001e20000100800 */
[----:B--2---:R-:W-:Y:S02]  /*341f0*/  @!P3 IMAD.MOV.U32 R8, RZ, RZ, R20 ;  /* 0x000000ffff08b224 */ /* 0x004fe400078e0014 */
[----:B------:R-:W-:Y:S02]  /*34200*/  @!P3 IMAD.MOV.U32 R9, RZ, RZ, R21 ;  /* 0x000000ffff09b224 */ /* 0x000fe400078e0015 */
[----:B------:R-:W-:Y:S01]  /*34210*/  @!P5 IMAD.IADD R0, R0, 0x1, -R15 ;  /* 0x000000010000d824 */ /* 0x000fe200078e0a0f */
[----:B------:R-:W-:Y:S04]  /*34220*/  STL [R1+0xdcc], R21 ;  /* 0x000dcc1501007387 */ /* 0x000fe80000100800 */
[----:B------:R2:W3:Y:S01]  /*34230*/  @!P3 LDG.E.U8 R76, desc[UR20][R8.64] ;  /* 0x00000014084cb981 */ /* 0x0004e2000c1e1100 */
[----:B------:R-:W-:Y:S01]  /*34240*/  ISETP.GE.U32.AND P4, PT, R5, 0x7fffff18, PT ;  /* 0x7fffff180500780c */ /* 0x000fe20003f86070 */
[----:B------:R-:W-:Y:S01]  /*34250*/  IMAD.MOV.U32 R5, RZ, RZ, R0 ;  /* 0x000000ffff057224 */ /* 0x000fe200078e0000 */
[----:B0-----:R-:W0:Y:S01]  /*34260*/  LDC R20, c[0x0][0x3a0] ;  /* 0x0000e800ff147b82 */ /* 0x001e220000000800 */
[----:B--2---:R-:W-:-:S02]  /*34270*/  IMAD.SHL.U32 R8, R6, 0x10, RZ ;  /* 0x0000001006087824 */ /* 0x004fc400078e00ff */
[----:B------:R-:W-:Y:S02]  /*34280*/  IMAD R9, R11, 0x68, RZ ;  /* 0x000000680b097824 */ /* 0x000fe400078e02ff */
[----:B-1----:R-:W-:Y:S01]  /*34290*/  VIADD R11, R18, 0xffffffef ;  /* 0xffffffef120b7836 */ /* 0x002fe20000000000 */
[----:B----4-:R-:W-:Y:S01]  /*342a0*/  ISETP.GE.AND P6, PT, R10, RZ, PT ;  /* 0x000000ff0a00720c */ /* 0x010fe20003fc6270 */
[----:B------:R-:W-:Y:S02]  /*342b0*/  VIADD R10, R17, 0xfffffff7 ;  /* 0xfffffff7110a7836 */ /* 0x000fe40000000000 */
[----:B------:R-:W1:Y:S03]  /*342c0*/  LDC R17, c[0x0][0x3a0] ;  /* 0x0000e800ff117b82 */ /* 0x000e660000000800 */
[----:B------:R-:W-:-:S07]  /*342d0*/  ISETP.GE.U32.AND P5, PT, R10, 0x7fffff78, PT ;  /* 0x7fffff780a00780c */ /* 0x000fce0003fa6070 */
[----:B------:R-:W-:Y:S01]  /*342e0*/  @!P6 IMAD.MOV R5, RZ, RZ, -R5 ;  /* 0x000000ffff05e224 */ /* 0x000fe200078e0a05 */
[-C--:B------:R-:W-:Y:S01]  /*342f0*/  IADD3 R0, P6, PT, R8, R3.reuse, RZ ;  /* 0x0000000308007210 */ /* 0x080fe20007fde0ff */
[----:B---3--:R2:W-:Y:S02]  /*34300*/  STL [R1+0x1e4], R73 ;  /* 0x0001e44901007387 */ /* 0x0085e40000100800 */
[----:B--2---:R-:W-:-:S04]  /*34310*/  IADD3 R73, P3, PT, R7, R3, RZ ;  /* 0x0000000307497210 */ /* 0x004fc80007f7e0ff */
[----:B------:R-:W-:Y:S01]  /*34320*/  LEA.HI.X.SX32 R21, R7, R4, 0x1, P3 ;  /* 0x0000000407157211 */ /* 0x000fe200018f0eff */
[----:B------:R-:W-:Y:S01]  /*34330*/  STL [R1+0xb10], R73 ;  /* 0x000b104901007387 */ /* 0x000fe20000100800 */
[----:B------:R-:W-:-:S03]  /*34340*/  IADD3 R18, P3, PT, R9, R3, RZ ;  /* 0x0000000309127210 */ /* 0x000fc60007f7e0ff */
[----:B------:R2:W-:Y:S01]  /*34350*/  STL [R1+0xb0c], R21 ;  /* 0x000b0c1501007387 */ /* 0x0005e20000100800 */
[----:B------:R-:W-:-:S03]  /*34360*/  IMAD.MOV.U32 R10, RZ, RZ, R21 ;  /* 0x000000ffff0a7224 */ /* 0x000fc600078e0015 */
[----:B------:R-:W-:Y:S01]  /*34370*/  STL [R1+0xb50], R0 ;  /* 0x000b500001007387 */ /* 0x000fe20000100800 */
[-C--:B--2---:R-:W-:Y:S02]  /*34380*/  LEA.HI.X.SX32 R21, R8, R4.reuse, 0x1, P6 ;  /* 0x0000000408157211 */ /* 0x084fe400030f0eff */
[----:B------:R-:W-:-:S03]  /*34390*/  LEA.HI.X.SX32 R8, R9, R4, 0x1, P3 ;  /* 0x0000000409087211 */ /* 0x000fc600018f0eff */
[----:B------:R-:W-:Y:S04]  /*343a0*/  STL [R1+0xb4c], R21 ;  /* 0x000b4c1501007387 */ /* 0x000fe80000100800 */
[----:B------:R-:W-:Y:S04]  /*343b0*/  STL [R1+0xe10], R18 ;  /* 0x000e101201007387 */ /* 0x000fe80000100800 */
[----:B------:R2:W-:Y:S01]  /*343c0*/  STL [R1+0xe0c], R8 ;  /* 0x000e0c0801007387 */ /* 0x0005e20000100800 */
[----:B------:R-:W-:Y:S02]  /*343d0*/  @!P4 IMAD.MOV.U32 R9, RZ, RZ, R8 ;  /* 0x000000ffff09c224 */ /* 0x000fe400078e0008 */
[----:B--2---:R-:W-:Y:S01]  /*343e0*/  @!P4 IMAD.MOV.U32 R8, RZ, RZ, R18 ;  /* 0x000000ffff08c224 */ /* 0x004fe200078e0012 */
[----:B------:R-:W-:-:S02]  /*343f0*/  ISETP.GE.U32.AND P6, PT, R11, 0x7fffff70, PT ;  /* 0x7fffff700b00780c */ /* 0x000fc40003fc6070 */
[----:B------:R-:W-:Y:S01]  /*34400*/  SEL R5, R14, R5, !P1 ;  /* 0x000000050e057207 */ /* 0x000fe20004800000 */
[----:B------:R-:W2:Y:S08]  /*34410*/  LDC R11, c[0x0][0x3a8] ;  /* 0x0000ea00ff0b7b82 */ /* 0x000eb00000000800 */
[----:B------:R-:W3:Y:S01]  /*34420*/  LDC R18, c[0x0][0x3a0] ;  /* 0x0000e800ff127b82 */ /* 0x000ee20000000800 */
[----:B------:R4:W3:Y:S01]  /*34430*/  @!P4 LDG.E.U8 R79, desc[UR20][R8.64] ;  /* 0x00000014084fc981 */ /* 0x0008e2000c1e1100 */
[----:B------:R-:W-:-:S02]  /*34440*/  VIADD R7, R19, 0xffffff8f ;  /* 0xffffff8f13077836 */ /* 0x000fc40000000000 */
[----:B----4-:R-:W-:Y:S02]  /*34450*/  @!P5 IMAD.MOV.U32 R8, RZ, RZ, R73 ;  /* 0x000000ffff08d224 */ /* 0x010fe400078e0049 */
[----:B------:R-:W-:Y:S02]  /*34460*/  @!P5 IMAD.MOV.U32 R9, RZ, RZ, R10 ;  /* 0x000000ffff09d224 */ /* 0x000fe400078e000a */
[----:B------:R-:W-:-:S03]  /*34470*/  IMAD R5, R5, UR6, RZ ;  /* 0x0000000605057c24 */ /* 0x000fc6000f8e02ff */
[----:B------:R4:W3:Y:S01]  /*34480*/  @!P5 LDG.E.U8 R66, desc[UR20][R8.64] ;  /* 0x000000140842d981 */ /* 0x0008e2000c1e1100 */
[C---:B------:R-:W-:Y:S01]  /*34490*/  IMAD R10, R6.reuse, 0x18, RZ ;  /* 0x00000018060a7824 */ /* 0x040fe200078e02ff */
[----:B------:R-:W-:Y:S01]  /*344a0*/  ISETP.GE.U32.AND P3, PT, R7, 0x7fffff10, PT ;  /* 0x7fffff100700780c */ /* 0x000fe20003f66070 */
[----:B----4-:R-:W-:Y:S02]  /*344b0*/  @!P6 IMAD.MOV.U32 R8, RZ, RZ, R0 ;  /* 0x000000ffff08e224 */ /* 0x010fe400078e0000 */
[----:B------:R-:W-:Y:S02]  /*344c0*/  @!P6 IMAD.MOV.U32 R9, RZ, RZ, R21 ;  /* 0x000000ffff09e224 */ /* 0x000fe400078e0015 */
[----:B------:R-:W-:-:S03]  /*344d0*/  IMAD.SHL.U32 R7, R6, 0x20, RZ ;  /* 0x0000002006077824 */ /* 0x000fc600078e00ff */
[----:B------:R0:W4:Y:S02]  /*344e0*/  @!P6 LDG.E.U8 R65, desc[UR20][R8.64] ;  /* 0x000000140841e981 */ /* 0x000124000c1e1100 */
[----:B0-----:R-:W-:Y:S01]  /*344f0*/  VIADD R8, R20, 0xffffffe7 ;  /* 0xffffffe714087836 */ /* 0x001fe20000000000 */
[C---:B------:R-:W-:Y:S02]  /*34500*/  IADD3 R9, P4, PT, R5.reuse, R13, RZ ;  /* 0x0000000d05097210 */ /* 0x040fe40007f9e0ff */
[-C--:B------:R-:W-:Y:S02]  /*34510*/  IADD3 R20, P6, PT, R10, R3.reuse, RZ ;  /* 0x000000030a147210 */ /* 0x080fe40007fde0ff */
[----:B------:R-:W-:Y:S02]  /*34520*/  ISETP.GE.U32.AND P5, PT, R8, 0x7fffff68, PT ;  /* 0x7fffff680800780c */ /* 0x000fe40003fa6070 */
[----:B------:R-:W-:Y:S01]  /*34530*/  LEA.HI.X.SX32 R0, R5, R12, 0x1, P4 ;  /* 0x0000000c05007211 */ /* 0x000fe200020f0eff */
[----:B-1----:R-:W-:Y:S01]  /*34540*/  VIADD R8, R17, 0xffffffdf ;  /* 0xffffffdf11087836 */ /* 0x002fe20000000000 */
[----:B------:R-:W-:Y:S01]  /*34550*/  IADD3 R21, P4, PT, R7, R3, RZ ;  /* 0x0000000307157210 */ /* 0x000fe20007f9e0ff */
[----:B--2---:R-:W-:Y:S01]  /*34560*/  IMAD R5, R11, 0x70, RZ ;  /* 0x000000700b057824 */ /* 0x004fe200078e02ff */
[----:B------:R-:W-:-:S02]  /*34570*/  LEA.HI.X.SX32 R6, R10, R4, 0x1, P6 ;  /* 0x000000040a067211 */ /* 0x000fc400030f0eff */
[----:B------:R-:W-:Y:S02]  /*34580*/  PRMT R19, RZ, 0x7610, R19 ;  /* 0x00007610ff137816 */ /* 0x000fe40000000013 */
[-C--:B------:R-:W-:Y:S02]  /*34590*/  LEA.HI.X.SX32 R73, R7, R4.reuse, 0x1, P4 ;  /* 0x0000000407497211 */ /* 0x080fe400020f0eff */
[----:B------:R-:W-:Y:S02]  /*345a0*/  ISETP.GE.U32.AND P6, PT, R8, 0x7fffff60, PT ;  /* 0x7fffff600800780c */ /* 0x000fe40003fc6070 */
[C---:B------:R-:W-:Y:S01]  /*345b0*/  IADD3 R8, P4, PT, R5.reuse, R3, RZ ;  /* 0x0000000305087210 */ /* 0x040fe20007f9e0ff */
[----:B---3--:R-:W-:Y:S01]  /*345c0*/  VIADD R7, R18, 0xffffff87 ;  /* 0xffffff8712077836 */ /* 0x008fe20000000000 */
[----:B------:R-:W0:Y:S08]  /*345d0*/  LDC R10, c[0x0][0x3a8] ;  /* 0x0000ea00ff0a7b82 */ /* 0x000e300000000800 */
[----:B------:R-:W1:Y:S08]  /*345e0*/  LDC R11, c[0x0][0x3a0] ;  /* 0x0000e800ff0b7b82 */ /* 0x000e700000000800 */
[----:B------:R-:W2:Y:S01]  /*345f0*/  LDC R17, c[0x0][0x3a0] ;  /* 0x0000e800ff117b82 */ /* 0x000ea20000000800 */
[----:B------:R-:W-:Y:S01]  /*34600*/  IMAD.MOV.U32 R18, RZ, RZ, R8 ;  /* 0x000000ffff127224 */ /* 0x000fe200078e0008 */
[----:B------:R-:W-:Y:S01]  /*34610*/  LEA.HI.X.SX32 R5, R5, R4, 0x1, P4 ;  /* 0x0000000405057211 */ /* 0x000fe200020f0eff */
[----:B------:R-:W-:Y:S04]  /*34620*/  STL [R1+0x263c], R79 ;  /* 0x00263c4f01007387 */ /* 0x000fe80000100800 */
[----:B------:R-:W-:Y:S04]  /*34630*/  STL [R1+0x8b8], R9 ;  /* 0x0008b80901007387 */ /* 0x000fe80000100800 */
[----:B------:R-:W-:Y:S04]  /*34640*/  STL [R1+0xb90], R20 ;  /* 0x000b901401007387 */ /* 0x000fe80000100800 */
[----:B------:R-:W-:Y:S04]  /*34650*/  STL [R1+0x8b4], R0 ;  /* 0x0008b40001007387 */ /* 0x000fe80000100800 */
[----:B------:R-:W-:Y:S04]  /*34660*/  STL [R1+0xb8c], R6 ;  /* 0x000b8c0601007387 */ /* 0x000fe80000100800 */
[----:B------:R-:W-:Y:S04]  /*34670*/  STL [R1+0xbd0], R21 ;  /* 0x000bd01501007387 */ /* 0x000fe80000100800 */
[----:B------:R-:W-:Y:S04]  /*34680*/  STL [R1+0xbcc], R73 ;  /* 0x000bcc4901007387 */ /* 0x000fe80000100800 */
[----:B------:R3:W-:Y:S02]  /*34690*/  STL [R1+0xe50], R8 ;  /* 0x000e500801007387 */ /* 0x0007e40000100800 */
[----:B---3--:R-:W-:-:S02]  /*346a0*/  @P0 IMAD.MOV.U32 R8, RZ, RZ, R9 ;  /* 0x000000ffff080224 */ /* 0x008fc400078e0009 */
[----:B------:R-:W-:Y:S02]  /*346b0*/  @P0 IMAD.MOV.U32 R9, RZ, RZ, R0 ;  /* 0x000000ffff090224 */ /* 0x000fe400078e0000 */
[----:B------:R-:W3:Y:S04]  /*346c0*/  LDL.LU R0, [R1+0x265c] ;  /* 0x00265c0001007983 */ /* 0x000ee80000300800 */
[----:B------:R0:W3:Y:S02]  /*346d0*/  @P0 LDG.E.U8 R19, desc[UR20][R8.64] ;  /* 0x0000001408130981 */ /* 0x0000e4000c1e1100 */
[----:B0-----:R-:W-:Y:S02]  /*346e0*/  @!P3 IMAD.MOV.U32 R8, RZ, RZ, R18 ;  /* 0x000000ffff08b224 */ /* 0x001fe400078e0012 */
[----:B------:R-:W-:Y:S01]  /*346f0*/  @!P3 IMAD.MOV.U32 R9, RZ, RZ, R5 ;  /* 0x000000ffff09b224 */ /* 0x000fe200078e0005 */
[----:B------:R-:W-:Y:S01]  /*34700*/  ISETP.GE.U32.AND P4, PT, R7, 0x7fffff08, PT ;  /* 0x7fffff080700780c */ /* 0x000fe20003f86070 */
[----:B------:R-:W0:Y:S03]  /*34710*/  LDC R18, c[0x0][0x3a0] ;  /* 0x0000e800ff127b82 */ /* 0x000e260000000800 */
[----:B------:R1:W4:Y:S02]  /*34720*/  @!P3 LDG.E.U8 R77, desc[UR20][R8.64] ;  /* 0x00000014084db981 */ /* 0x000324000c1e1100 */
[----:B-1----:R-:W-:-:S03]  /*34730*/  @!P5 IMAD.MOV.U32 R9, RZ, RZ, R6 ;  /* 0x000000ffff09d224 */ /* 0x002fc600078e0006 */
[----:B------:R-:W1:Y:S01]  /*34740*/  LDC R6, c[0x0][0x3a8] ;  /* 0x0000ea00ff067b82 */ /* 0x000e620000000800 */
[----:B------:R-:W-:-:S05]  /*34750*/  @!P5 IMAD.MOV.U32 R8, RZ, RZ, R20 ;  /* 0x000000ffff08d224 */ /* 0x000fca00078e0014 */
[----:B------:R2:W4:Y:S02]  /*34760*/  @!P5 LDG.E.U8 R69, desc[UR20][R8.64] ;  /* 0x000000140845d981 */ /* 0x000524000c1e1100 */
[----:B--2---:R-:W-:Y:S02]  /*34770*/  @!P6 IMAD.MOV.U32 R8, RZ, RZ, R21 ;  /* 0x000000ffff08e224 */ /* 0x004fe400078e0015 */
[----:B------:R-:W-:-:S05]  /*34780*/  @!P6 IMAD.MOV.U32 R9, RZ, RZ, R73 ;  /* 0x000000ffff09e224 */ /* 0x000fca00078e0049 */
[----:B------:R2:W4:Y:S01]  /*34790*/  @!P6 LDG.E.U8 R68, desc[UR20][R8.64] ;  /* 0x000000140844e981 */ /* 0x000522000c1e1100 */
[----:B-1----:R-:W-:-:S05]  /*347a0*/  IMAD R7, R6, 0x28, RZ ;  /* 0x0000002806077824 */ /* 0x002fca00078e02ff */
[----:B------:R-:W-:Y:S01]  /*347b0*/  IADD3 R20, P3, PT, R7, R3, RZ ;  /* 0x0000000307147210 */ /* 0x000fe20007f7e0ff */
[----:B--2---:R-:W-:-:S03]  /*347c0*/  VIADD R9, R17, 0xffffffbe ;  /* 0xffffffbe11097836 */ /* 0x004fc60000000000 */
[----:B------:R-:W-:Y:S01]  /*347d0*/  LEA.HI.X.SX32 R21, R7, R4, 0x1, P3 ;  /* 0x0000000407157211 */ /* 0x000fe200018f0eff */
[----:B------:R-:W-:Y:S01]  /*347e0*/  IMAD R7, R6, 0x30, RZ ;  /* 0x0000003006077824 */ /* 0x000fe200078e02ff */
[----:B------:R-:W1:Y:S01]  /*347f0*/  LDC R17, c[0x0][0x3a0] ;  /* 0x0000e800ff117b82 */ /* 0x000e620000000800 */
[----:B---3--:R2:W-:Y:S07]  /*34800*/  STL [R1+0x1e0], R19 ;  /* 0x0001e01301007387 */ /* 0x0085ee0000100800 */
[----:B--2---:R-:W2:Y:S01]  /*34810*/  LDC R19, c[0x0][0x3a0] ;  /* 0x0000e800ff137b82 */ /* 0x004ea20000000800 */
[----:B------:R3:W-:Y:S02]  /*34820*/  STL [R1+0xe4c], R5 ;  /* 0x000e4c0501007387 */ /* 0x0007e40000100800 */
[----:B---3--:R-:W-:-:S05]  /*34830*/  IMAD R5, R10, 0x78, RZ ;  /* 0x000000780a057824 */ /* 0x008fca00078e02ff */
[----:B------:R-:W-:Y:S01]  /*34840*/  IADD3 R10, P5, PT, R5, R3, RZ ;  /* 0x00000003050a7210 */ /* 0x000fe20007fbe0ff */
[----:B--2---:R-:W-:-:S03]  /*34850*/  VIADD R8, R19, 0xffffffd7 ;  /* 0xffffffd713087836 */ /* 0x004fc60000000000 */
[----:B------:R-:W-:Y:S01]  /*34860*/  LEA.HI.X.SX32 R5, R5, R4, 0x1, P5 ;  /* 0x0000000405057211 */ /* 0x000fe200028f0eff */
[----:B----4-:R-:W-:Y:S01]  /*34870*/  STL.64 [R1+0x2650], R76 ;  /* 0x0026504c01007387 */ /* 0x010fe20000100a00 */
[----:B------:R-:W2:Y:S01]  /*34880*/  LDC R19, c[0x0][0x3a0] ;  /* 0x0000e800ff137b82 */ /* 0x000ea20000000800 */
[----:B------:R-:W-:Y:S01]  /*34890*/  ISETP.GE.U32.AND P6, PT, R8, 0x7fffff58, PT ;  /* 0x7fffff580800780c */ /* 0x000fe20003fc6070 */
[----:B------:R-:W-:Y:S01]  /*348a0*/  VIADD R8, R11, 0xffffffb6 ;  /* 0xffffffb60b087836 */ /* 0x000fe20000000000 */
[----:B------:R-:W-:Y:S01]  /*348b0*/  ISETP.GE.U32.AND P5, PT, R9, 0x7fffff3f, PT ;  /* 0x7fffff3f0900780c */ /* 0x000fe20003fa6070 */
[----:B------:R-:W-:Y:S01]  /*348c0*/  @!P4 IMAD.MOV.U32 R9, RZ, RZ, R5 ;  /* 0x000000ffff09c224 */ /* 0x000fe200078e0005 */
[----:B------:R-:W3:Y:S03]  /*348d0*/  LDL.LU R73, [R1] ;  /* 0x0000000001497983 */ /* 0x000ee60000300800 */
[----:B------:R-:W4:Y:S01]  /*348e0*/  LDC R11, c[0x0][0x3a0] ;  /* 0x0000e800ff0b7b82 */ /* 0x000f220000000800 */
[----:B------:R-:W-:Y:S01]  /*348f0*/  ISETP.GE.U32.AND P3, PT, R8, 0x7fffff37, PT ;  /* 0x7fffff370800780c */ /* 0x000fe20003f66070 */
[----:B------:R-:W-:Y:S01]  /*34900*/  @!P4 IMAD.MOV.U32 R8, RZ, RZ, R10 ;  /* 0x000000ffff08c224 */ /* 0x000fe200078e000a */
[----:B------:R-:W-:Y:S04]  /*34910*/  STL [R1+0xe90], R10 ;  /* 0x000e900a01007387 */ /* 0x000fe80000100800 */
[----:B------:R-:W-:Y:S04]  /*34920*/  STL [R1+0xc10], R20 ;  /* 0x000c101401007387 */ /* 0x000fe80000100800 */
[----:B------:R0:W-:Y:S04]  /*34930*/  STL [R1+0xe8c], R5 ;  /* 0x000e8c0501007387 */ /* 0x0001e80000100800 */
[----:B------:R1:W3:Y:S01]  /*34940*/  @!P4 LDG.E.U8 R82, desc[UR20][R8.64] ;  /* 0x000000140852c981 */ /* 0x0002e2000c1e1100 */
[----:B0-----:R-:W-:-:S02]  /*34950*/  IMAD R5, R6, 0x41, RZ ;  /* 0x0000004106057824 */ /* 0x001fc400078e02ff */
[----:B-1----:R-:W-:Y:S02]  /*34960*/  @!P6 IMAD.MOV.U32 R8, RZ, RZ, R20 ;  /* 0x000000ffff08e224 */ /* 0x002fe400078e0014 */
[----:B------:R-:W-:Y:S01]  /*34970*/  @!P6 IMAD.MOV.U32 R9, RZ, RZ, R21 ;  /* 0x000000ffff09e224 */ /* 0x000fe200078e0015 */
[----:B------:R-:W-:-:S04]  /*34980*/  IADD3 R20, P4, PT, R7, R3, RZ ;  /* 0x0000000307147210 */ /* 0x000fc80007f9e0ff */
[----:B------:R0:W3:Y:S04]  /*34990*/  @!P6 LDG.E.U8 R71, desc[UR20][R8.64] ;  /* 0x000000140847e981 */ /* 0x0000e8000c1e1100 */
[----:B------:R1:W-:Y:S01]  /*349a0*/  STL [R1+0xc0c], R21 ;  /* 0x000c0c1501007387 */ /* 0x0003e20000100800 */
[----:B------:R-:W-:Y:S01]  /*349b0*/  IMAD R10, R6, 0x49, RZ ;  /* 0x00000049060a7824 */ /* 0x000fe200078e02ff */
[-C--:B0-----:R-:W-:Y:S01]  /*349c0*/  IADD3 R9, P6, PT, R5, R3.reuse, RZ ;  /* 0x0000000305097210 */ /* 0x081fe20007fde0ff */
[----:B------:R-:W-:Y:S01]  /*349d0*/  VIADD R8, R18, 0xffffffcf ;  /* 0xffffffcf12087836 */ /* 0x000fe20000000000 */
[-C--:B-1----:R-:W-:Y:S02]  /*349e0*/  LEA.HI.X.SX32 R21, R7, R4.reuse, 0x1, P4 ;  /* 0x0000000407157211 */ /* 0x082fe400020f0eff */
[----:B------:R-:W-:Y:S01]  /*349f0*/  LEA.HI.X.SX32 R18, R5, R4, 0x1, P6 ;  /* 0x0000000405127211 */ /* 0x000fe200030f0eff */
[----:B------:R0:W-:Y:S01]  /*34a00*/  STL [R1+0xcd8], R9 ;  /* 0x000cd80901007387 */ /* 0x0001e20000100800 */
[----:B------:R-:W-:Y:S01]  /*34a10*/  ISETP.GE.U32.AND P4, PT, R8, 0x7fffff50, PT ;  /* 0x7fffff500800780c */ /* 0x000fe20003f86070 */
[----:B------:R-:W-:Y:S01]  /*34a20*/  @!P5 IMAD.MOV.U32 R8, RZ, RZ, R9 ;  /* 0x000000ffff08d224 */ /* 0x000fe200078e0009 */
[----:B------:R-:W-:Y:S01]  /*34a30*/  IADD3 R7, P6, PT, R10, R3, RZ ;  /* 0x000000030a077210 */ /* 0x000fe20007fde0ff */
[----:B0-----:R-:W-:-:S05]  /*34a40*/  @!P5 IMAD.MOV.U32 R9, RZ, RZ, R18 ;  /* 0x000000ffff09d224 */ /* 0x001fca00078e0012 */
[----:B------:R0:W3:Y:S02]  /*34a50*/  @!P5 LDG.E.U8 R90, desc[UR20][R8.64] ;  /* 0x00000014085ad981 */ /* 0x0000e4000c1e1100 */
[----:B0-----:R-:W-:Y:S01]  /*34a60*/  LEA.HI.X.SX32 R9, R10, R4, 0x1, P6 ;  /* 0x000000040a097211 */ /* 0x001fe200030f0eff */
[----:B------:R-:W-:Y:S01]  /*34a70*/  @!P3 IMAD.MOV.U32 R8, RZ, RZ, R7 ;  /* 0x000000ffff08b224 */ /* 0x000fe200078e0007 */
[----:B------:R-:W-:Y:S01]  /*34a80*/  STL [R1+0xc50], R20 ;  /* 0x000c501401007387 */ /* 0x000fe20000100800 */
[----:B--2---:R-:W-:Y:S01]  /*34a90*/  VIADD R5, R19, 0xffffffae ;  /* 0xffffffae13057836 */ /* 0x004fe20000000000 */
[----:B------:R-:W0:Y:S02]  /*34aa0*/  LDC R10, c[0x0][0x3a0] ;  /* 0x0000e800ff0a7b82 */ /* 0x000e240000000800 */
[----:B------:R-:W2:Y:S04]  /*34ab0*/  @!P3 LDG.E.U8 R89, desc[UR20][R8.64] ;  /* 0x000000140859b981 */ /* 0x000ea8000c1e1100 */
[----:B------:R1:W-:Y:S04]  /*34ac0*/  STL [R1+0xcd4], R18 ;  /* 0x000cd41201007387 */ /* 0x0003e80000100800 */
[----:B------:R-:W-:Y:S04]  /*34ad0*/  STL [R1+0xc4c], R21 ;  /* 0x000c4c1501007387 */ /* 0x000fe80000100800 */
[----:B------:R1:W-:Y:S01]  /*34ae0*/  STL [R1+0xd18], R7 ;  /* 0x000d180701007387 */ /* 0x0003e20000100800 */
[----:B------:R-:W-:Y:S01]  /*34af0*/  ISETP.GE.U32.AND P5, PT, R5, 0x7fffff2f, PT ;  /* 0x7fffff2f0500780c */ /* 0x000fe20003fa6070 */
[----:B------:R-:W0:Y:S08]  /*34b00*/  LDC R19, c[0x0][0x3a0] ;  /* 0x0000e800ff137b82 */ /* 0x000e300000000800 */
[----:B-1----:R-:W1:Y:S01]  /*34b10*/  LDC R18, c[0x0][0x3a8] ;  /* 0x0000ea00ff127b82 */ /* 0x002e620000000800 */
[----:B------:R-:W-:Y:S01]  /*34b20*/  VIADD R7, R17, 0xffffffa6 ;  /* 0xffffffa611077836 */ /* 0x000fe20000000000 */
[----:B---3--:R-:W-:Y:S04]  /*34b30*/  STL [R1+0x2628], R90 ;  /* 0x0026285a01007387 */ /* 0x008fe80000100800 */
[----:B------:R3:W-:Y:S04]  /*34b40*/  STL [R1+0xd14], R9 ;  /* 0x000d140901007387 */ /* 0x0007e80000100800 */
[----:B--2---:R-:W-:Y:S04]  /*34b50*/  STL [R1+0x262c], R89 ;  /* 0x00262c5901007387 */ /* 0x004fe80000100800 */
[----:B------:R-:W2:Y:S01]  /*34b60*/  LDL R17, [R1+0x23fc] ;  /* 0x0023fc0001117983 */ /* 0x000ea20000100800 */
[----:B------:R-:W-:Y:S01]  /*34b70*/  ISETP.GT.U32.AND P6, PT, R15, R73, PT ;  /* 0x000000490f00720c */ /* 0x000fe20003fc4070 */
[----:B------:R-:W-:-:S02]  /*34b80*/  @!P4 IMAD.MOV.U32 R8, RZ, RZ, R20 ;  /* 0x000000ffff08c224 */ /* 0x000fc400078e0014 */
[----:B---3--:R-:W-:Y:S02]  /*34b90*/  @!P4 IMAD.MOV.U32 R9, RZ, RZ, R21 ;  /* 0x000000ffff09c224 */ /* 0x008fe400078e0015 */
[----:B------:R-:W-:Y:S01]  /*34ba0*/  IMAD R5, R6, 0x51, RZ ;  /* 0x0000005106057824 */ /* 0x000fe200078e02ff */
[----:B------:R-:W3:Y:S08]  /*34bb0*/  LDC R20, c[0x0][0x3a8] ;  /* 0x0000ea00ff147b82 */ /* 0x000ef00000000800 */
[----:B------:R-:W0:Y:S01]  /*34bc0*/  LDC R21, c[0x0][0x3a0] ;  /* 0x0000e800ff157b82 */ /* 0x000e220000000800 */
[----:B------:R4:W3:Y:S01]  /*34bd0*/  @!P4 LDG.E.U8 R70, desc[UR20][R8.64] ;  /* 0x000000140846c981 */ /* 0x0008e2000c1e1100 */
[----:B------:R-:W-:Y:S01]  /*34be0*/  IADD3 R90, P3, PT, R5, R3, RZ ;  /* 0x00000003055a7210 */ /* 0x000fe20007f7e0ff */
[----:B------:R-:W-:-:S02]  /*34bf0*/  @!P6 IMAD.IADD R73, R73, 0x1, -R15 ;  /* 0x000000014949e824 */ /* 0x000fc400078e0a0f */
[----:B----4-:R-:W-:-:S03]  /*34c00*/  VIADD R8, R11, 0xffffff9e ;  /* 0xffffff9e0b087836 */ /* 0x010fc60000000000 */
[----:B------:R-:W-:Y:S02]  /*34c10*/  ISETP.GT.U32.AND P6, PT, R15, R73, PT ;  /* 0x000000490f00720c */ /* 0x000fe40003fc4070 */
[----:B------:R-:W-:Y:S01]  /*34c20*/  LEA.HI.X.SX32 R9, R5, R4, 0x1, P3 ;  /* 0x0000000405097211 */ /* 0x000fe200018f0eff */
[----:B------:R-:W-:Y:S01]  /*34c30*/  IMAD R5, R6, 0x59, RZ ;  /* 0x0000005906057824 */ /* 0x000fe200078e02ff */
[----:B------:R-:W-:Y:S01]  /*34c40*/  ISETP.GE.U32.AND P3, PT, R8, 0x7fffff1f, PT ;  /* 0x7fffff1f0800780c */ /* 0x000fe20003f66070 */
[----:B------:R-:W-:Y:S01]  /*34c50*/  @!P5 IMAD.MOV.U32 R8, RZ, RZ, R90 ;  /* 0x000000ffff08d224 */ /* 0x000fe200078e005a */
[----:B------:R-:W-:Y:S01]  /*34c60*/  ISETP.GE.U32.AND P4, PT, R7, 0x7fffff27, PT ;  /* 0x7fffff270700780c */ /* 0x000fe20003f86070 */
[----:B-1----:R-:W-:-:S03]  /*34c70*/  IMAD R7, R18, 0x61, RZ ;  /* 0x0000006112077824 */ /* 0x002fc600078e02ff */
[----:B------:R1:W4:Y:S01]  /*34c80*/  @!P5 LDG.E.U8 R92, desc[UR20][R8.64] ;  /* 0x00000014085cd981 */ /* 0x000322000c1e1100 */
[----:B------:R-:W-:-:S03]  /*34c90*/  IADD3 R11, P5, PT, R5, R3, RZ ;  /* 0x00000003050b7210 */ /* 0x000fc60007fbe0ff */
[----:B------:R1:W-:Y:S01]  /*34ca0*/  STL [R1+0xd58], R90 ;  /* 0x000d585a01007387 */ /* 0x0003e20000100800 */
[----:B------:R-:W-:-:S03]  /*34cb0*/  @!P6 IMAD.IADD R73, R73, 0x1, -R15 ;  /* 0x000000014949e824 */ /* 0x000fc600078e0a0f */
[----:B------:R1:W-:Y:S02]  /*34cc0*/  STL [R1+0xd54], R9 ;  /* 0x000d540901007387 */ /* 0x0003e40000100800 */
[----:B-1----:R-:W-:Y:S01]  /*34cd0*/  LEA.HI.X.SX32 R90, R5, R4, 0x1, P5 ;  /* 0x00000004055a7211 */ /* 0x002fe200028f0eff */
[----:B------:R-:W-:-:S04]  /*34ce0*/  @!P4 IMAD.MOV.U32 R8, RZ, RZ, R11 ;  /* 0x000000ffff08c224 */ /* 0x000fc800078e000b */
[----:B------:R-:W-:-:S05]  /*34cf0*/  @!P4 IMAD.MOV.U32 R9, RZ, RZ, R90 ;  /* 0x000000ffff09c224 */ /* 0x000fca00078e005a */
[----:B------:R1:W4:Y:S01]  /*34d00*/  @!P4 LDG.E.U8 R91, desc[UR20][R8.64] ;  /* 0x00000014085bc981 */ /* 0x000322000c1e1100 */
[----:B--2---:R-:W-:Y:S02]  /*34d10*/  ISETP.GE.AND P5, PT, R17, RZ, PT ;  /* 0x000000ff1100720c */ /* 0x004fe40003fa6270 */
[----:B------:R-:W-:-:S04]  /*34d20*/  IADD3 R17, P6, PT, R7, R3, RZ ;  /* 0x0000000307117210 */ /* 0x000fc80007fde0ff */
[----:B------:R-:W-:Y:S01]  /*34d30*/  LEA.HI.X.SX32 R18, R7, R4, 0x1, P6 ;  /* 0x0000000407127211 */ /* 0x000fe200030f0eff */
[----:B-1----:R-:W-:-:S04]  /*34d40*/  @!P3 IMAD.MOV.U32 R8, RZ, RZ, R17 ;  /* 0x000000ffff08b224 */ /* 0x002fc800078e0011 */
[----:B------:R-:W-:-:S05]  /*34d50*/  @!P3 IMAD.MOV.U32 R9, RZ, RZ, R18 ;  /* 0x000000ffff09b224 */ /* 0x000fca00078e0012 */
[----:B------:R-:W2:Y:S01]  /*34d60*/  @!P3 LDG.E.U8 R16, desc[UR20][R8.64] ;  /* 0x000000140810b981 */ /* 0x000ea2000c1e1100 */
[----:B0-----:R-:W-:Y:S02]  /*34d70*/  VIADD R5, R19, 0xffffff96 ;  /* 0xffffff9613057836 */ /* 0x001fe40000000000 */
[----:B---3--:R-:W-:Y:S02]  /*34d80*/  IMAD R7, R20, 0x69, RZ ;  /* 0x0000006914077824 */ /* 0x008fe400078e02ff */
[----:B------:R-:W-:Y:S01]  /*34d90*/  VIADD R10, R10, 0xffffff8e ;  /* 0xffffff8e0a0a7836 */ /* 0x000fe20000000000 */
[----:B------:R-:W0:Y:S01]  /*34da0*/  LDC R19, c[0x0][0x3a8] ;  /* 0x0000ea00ff137b82 */ /* 0x000e220000000800 */
[----:B------:R-:W-:Y:S01]  /*34db0*/  ISETP.GE.U32.AND P6, PT, R5, 0x7fffff17, PT ;  /* 0x7fffff170500780c */ /* 0x000fe20003fc6070 */
[----:B------:R-:W-:Y:S01]  /*34dc0*/  IMAD.MOV.U32 R5, RZ, RZ, R73 ;  /* 0x000000ffff057224 */ /* 0x000fe200078e0049 */
[----:B----4-:R-:W-:Y:S04]  /*34dd0*/  STL [R1+0x2624], R92 ;  /* 0x0026245c01007387 */ /* 0x010fe80000100800 */
[----:B------:R1:W-:Y:S04]  /*34de0*/  STL [R1+0xd98], R11 ;  /* 0x000d980b01007387 */ /* 0x0003e80000100800 */
[----:B------:R-:W-:Y:S01]  /*34df0*/  STL [R1+0xd94], R90 ;  /* 0x000d945a01007387 */ /* 0x000fe20000100800 */
[----:B------:R-:W-:Y:S01]  /*34e00*/  @!P5 IMAD.MOV R5, RZ, RZ, -R5 ;  /* 0x000000ffff05d224 */ /* 0x000fe200078e0a05 */
[----:B------:R-:W-:Y:S01]  /*34e10*/  ISETP.GE.U32.AND P4, PT, R10, 0x7fffff0f, PT ;  /* 0x7fffff0f0a00780c */ /* 0x000fe20003f86070 */
[----:B-1----:R-:W1:Y:S01]  /*34e20*/  LDC R11, c[0x0][0x3a0] ;  /* 0x0000e800ff0b7b82 */ /* 0x002e620000000800 */
[----:B------:R-:W-:Y:S04]  /*34e30*/  STL [R1+0x2630], R91 ;  /* 0x0026305b01007387 */ /* 0x000fe80000100800 */
[----:B------:R3:W-:Y:S04]  /*34e40*/  STL [R1+0xdd8], R17 ;  /* 0x000dd81101007387 */ /* 0x0007e80000100800 */
[----:B------:R4:W-:Y:S01]  /*34e50*/  STL [R1+0xdd4], R18 ;  /* 0x000dd41201007387 */ /* 0x0009e20000100800 */
[----:B------:R-:W-:Y:S01]  /*34e60*/  VIADD R10, R21, 0xffffffc7 ;  /* 0xffffffc7150a7836 */ /* 0x000fe20000000000 */
[----:B------:R-:W-:-:S02]  /*34e70*/  SEL R5, R14, R5, !P1 ;  /* 0x000000050e057207 */ /* 0x000fc40004800000 */
[----:B------:R-:W-:Y:S01]  /*34e80*/  PRMT R81, RZ, 0x7610, R81 ;  /* 0x00007610ff517816 */ /* 0x000fe20000000051 */
[----:B---3--:R-:W3:Y:S08]  /*34e90*/  LDC R17, c[0x0][0x3a0] ;  /* 0x0000e800ff117b82 */ /* 0x008ef00000000800 */
[----:B----4-:R-:W4:Y:S01]  /*34ea0*/  LDC R18, c[0x0][0x3a8] ;  /* 0x0000ea00ff127b82 */ /* 0x010f220000000800 */
[----:B--2---:R2:W-:Y:S02]  /*34eb0*/  STL [R1+0x4], R16 ;  /* 0x0000041001007387 */ /* 0x0045e40000100800 */
[----:B--2---:R-:W-:-:S04]  /*34ec0*/  IADD3 R16, P5, PT, R7, R3, RZ ;  /* 0x0000000307107210 */ /* 0x004fc80007fbe0ff */
[----:B------:R-:W-:Y:S01]  /*34ed0*/  LEA.HI.X.SX32 R20, R7, R4, 0x1, P5 ;  /* 0x0000000407147211 */ /* 0x000fe200028f0eff */
[----:B------:R-:W-:-:S04]  /*34ee0*/  @!P6 IMAD.MOV.U32 R8, RZ, RZ, R16 ;  /* 0x000000ffff08e224 */ /* 0x000fc800078e0010 */
[----:B------:R-:W-:-:S05]  /*34ef0*/  @!P6 IMAD.MOV.U32 R9, RZ, RZ, R20 ;  /* 0x000000ffff09e224 */ /* 0x000fca00078e0014 */
[----:B------:R2:W3:Y:S01]  /*34f00*/  @!P6 LDG.E.U8 R93, desc[UR20][R8.64] ;  /* 0x00000014085de981 */ /* 0x0004e2000c1e1100 */
[----:B------:R-:W-:Y:S01]  /*34f10*/  ISETP.GE.U32.AND P3, PT, R10, 0x7fffff48, PT ;  /* 0x7fffff480a00780c */ /* 0x000fe20003f66070 */
[----:B------:R-:W-:-:S05]  /*34f20*/  IMAD R10, R6, 0x38, RZ ;  /* 0x00000038060a7824 */ /* 0x000fca00078e02ff */
[----:B------:R-:W-:Y:S01]  /*34f30*/  IADD3 R21, P5, PT, R10, R3, RZ ;  /* 0x000000030a157210 */ /* 0x000fe20007fbe0ff */
[----:B------:R-:W-:-:S03]  /*34f40*/  IMAD R5, R5, UR6, RZ ;  /* 0x0000000605057c24 */ /* 0x000fc6000f8e02ff */
[----:B------:R-:W-:Y:S01]  /*34f50*/  LEA.HI.X.SX32 R73, R10, R4, 0x1, P5 ;  /* 0x000000040a497211 */ /* 0x000fe200028f0eff */
[----:B------:R0:W-:Y:S02]  /*34f60*/  STL [R1+0xe18], R16 ;  /* 0x000e181001007387 */ /* 0x0001e40000100800 */
[----:B--2---:R-:W-:Y:S02]  /*34f70*/  @!P3 IMAD.MOV.U32 R8, RZ, RZ, R21 ;  /* 0x000000ffff08b224 */ /* 0x004fe400078e0015 */
[----:B------:R-:W-:Y:S02]  /*34f80*/  @!P3 IMAD.MOV.U32 R9, RZ, RZ, R73 ;  /* 0x000000ffff09b224 */ /* 0x000fe400078e0049 */
[----:B------:R-:W-:Y:S01]  /*34f90*/  IMAD R7, R6, 0x9, RZ ;  /* 0x0000000906077824 */ /* 0x000fe200078e02ff */
[----:B------:R-:W-:Y:S02]  /*34fa0*/  PRMT R6, RZ, 0x7610, R6 ;  /* 0x00007610ff067816 */ /* 0x000fe40000000006 */
[----:B------:R2:W3:Y:S01]  /*34fb0*/  @!P3 LDG.E.U8 R72, desc[UR20][R8.64] ;  /* 0x000000140848b981 */ /* 0x0004e2000c1e1100 */
[----:B0-----:R-:W-:-:S04]  /*34fc0*/  IADD3 R16, P5, PT, R5, R13, RZ ;  /* 0x0000000d05107210 */ /* 0x001fc80007fbe0ff */
[----:B--2---:R-:W-:Y:S01]  /*34fd0*/  LEA.HI.X.SX32 R9, R5, R12, 0x1, P5 ;  /* 0x0000000c05097211 */ /* 0x004fe200028f0eff */
[----:B------:R-:W-:-:S05]  /*34fe0*/  @P0 IMAD.MOV.U32 R8, RZ, RZ, R16 ;  /* 0x000000ffff080224 */ /* 0x000fca00078e0010 */
[----:B------:R0:W2:Y:S01]  /*34ff0*/  @P0 LDG.E.U8 R6, desc[UR20][R8.64] ;  /* 0x0000001408060981 */ /* 0x0000a2000c1e1100 */
[----:B------:R-:W-:Y:S01]  /*35000*/  IADD3 R91, P5, PT, R3, UR5, RZ ;  /* 0x00000005035b7c10 */ /* 0x000fe2000ffbe0ff */
[----:B----4-:R-:W-:Y:S02]  /*35010*/  IMAD R5, R18, 0x71, RZ ;  /* 0x0000007112057824 */ /* 0x010fe400078e02ff */
[----:B-1----:R-:W-:Y:S01]  /*35020*/  VIADD R10, R11, 0xfffffffe ;  /* 0xfffffffe0b0a7836 */ /* 0x002fe20000000000 */
[----:B------:R1:W-:Y:S01]  /*35030*/  STL [R1+0xe14], R20 ;  /* 0x000e141401007387 */ /* 0x0003e20000100800 */
[----:B------:R-:W-:Y:S01]  /*35040*/  LEA.HI.X.SX32 R92, R19, R4, 0x1, P5 ;  /* 0x00000004135c7211 */ /* 0x000fe200028f0eff */
[----:B------:R-:W4:Y:S01]  /*35050*/  LDC R11, c[0x0][0x3a0] ;  /* 0x0000e800ff0b7b82 */ /* 0x000f220000000800 */
[----:B------:R-:W-:Y:S02]  /*35060*/  IADD3 R18, P5, PT, R5, R3, RZ ;  /* 0x0000000305127210 */ /* 0x000fe40007fbe0ff */
[----:B------:R-:W-:-:S05]  /*35070*/  ISETP.GE.U32.AND P3, PT, R10, 0x7fffff7f, PT ;  /* 0x7fffff7f0a00780c */ /* 0x000fca0003f66070 */
[----:B------:R-:W2:Y:S01]  /*35080*/  LDC R10, c[0x0][0x3a0] ;  /* 0x0000e800ff0a7b82 */ /* 0x000ea20000000800 */
[----:B------:R-:W-:Y:S01]  /*35090*/  LEA.HI.X.SX32 R5, R5, R4, 0x1, P5 ;  /* 0x0000000405057211 */ /* 0x000fe200028f0eff */
[----:B0-----:R-:W-:-:S06]  /*350a0*/  @!P4 IMAD.MOV.U32 R8, RZ, RZ, R18 ;  /* 0x000000ffff08c224 */ /* 0x001fcc00078e0012 */
[----:B-1----:R-:W0:Y:S01]  /*350b0*/  LDC R20, c[0x0][0x3a0] ;  /* 0x0000e800ff147b82 */ /* 0x002e220000000800 */
[----:B---3--:R1:W-:Y:S04]  /*350c0*/  STL [R1+0x2620], R93 ;  /* 0x0026205d01007387 */ /* 0x0083e80000100800 */
[----:B------:R3:W-:Y:S04]  /*350d0*/  STL [R1+0xc90], R21 ;  /* 0x000c901501007387 */ /* 0x0007e80000100800 */
[----:B------:R0:W-:Y:S04]  /*350e0*/  STL [R1+0xc8c], R73 ;  /* 0x000c8c4901007387 */ /* 0x0001e80000100800 */
[----:B------:R-:W-:Y:S01]  /*350f0*/  STL [R1+0x8c0], R16 ;  /* 0x0008c01001007387 */ /* 0x000fe20000100800 */
[----:B-1----:R-:W-:Y:S01]  /*35100*/  PRMT R93, RZ, 0x7610, R93 ;  /* 0x00007610ff5d7816 */ /* 0x002fe2000000005d */
[----:B---3--:R-:W1:Y:S01]  /*35110*/  LDC R21, c[0x0][0x3a8] ;  /* 0x0000ea00ff157b82 */ /* 0x008e620000000800 */
[----:B0-----:R-:W-:-:S05]  /*35120*/  IADD3 R73, P6, PT, R7, R3, RZ ;  /* 0x0000000307497210 */ /* 0x001fca0007fde0ff */
[----:B------:R-:W-:Y:S04]  /*35130*/  STL [R1+0xb18], R73 ;  /* 0x000b184901007387 */ /* 0x000fe80000100800 */
[----:B------:R0:W-:Y:S02]  /*35140*/  STL [R1+0x8bc], R9 ;  /* 0x0008bc0901007387 */ /* 0x0001e40000100800 */
[----:B0-----:R-:W-:-:S05]  /*35150*/  @!P4 IMAD.MOV.U32 R9, RZ, RZ, R5 ;  /* 0x000000ffff09c224 */ /* 0x001fca00078e0005 */
[----:B------:R0:W3:Y:S02]  /*35160*/  @!P4 LDG.E.U8 R93, desc[UR20][R8.64] ;  /* 0x00000014085dc981 */ /* 0x0000e4000c1e1100 */
[----:B0-----:R-:W-:Y:S02]  /*35170*/  @!P3 IMAD.MOV.U32 R8, RZ, RZ, R91 ;  /* 0x000000ffff08b224 */ /* 0x001fe400078e005b */
[----:B------:R-:W-:-:S05]  /*35180*/  @!P3 IMAD.MOV.U32 R9, RZ, RZ, R92 ;  /* 0x000000ffff09b224 */ /* 0x000fca00078e005c */
[----:B------:R0:W3:Y:S01]  /*35190*/  @!P3 LDG.E.U8 R81, desc[UR20][R8.64] ;  /* 0x000000140851b981 */ /* 0x0000e2000c1e1100 */
[----:B------:R-:W-:-:S05]  /*351a0*/  LEA.HI.X.SX32 R90, R7, R4, 0x1, P6 ;  /* 0x00000004075a7211 */ /* 0x000fca00030f0eff */
[----:B------:R-:W-:Y:S04]  /*351b0*/  STL [R1+0xb14], R90 ;  /* 0x000b145a01007387 */ /* 0x000fe80000100800 */
[----:B------:R-:W-:Y:S04]  /*351c0*/  STL [R1+0xad8], R91 ;  /* 0x000ad85b01007387 */ /* 0x000fe80000100800 */
[----:B------:R-:W-:Y:S04]  /*351d0*/  STL [R1+0xad4], R92 ;  /* 0x000ad45c01007387 */ /* 0x000fe80000100800 */
[----:B------:R-:W-:Y:S04]  /*351e0*/  STL [R1+0xe58], R18 ;  /* 0x000e581201007387 */ /* 0x000fe80000100800 */
[----:B------:R-:W3:Y:S01]  /*351f0*/  LDL.LU R16, [R1+0x2658] ;  /* 0x0026580001107983 */ /* 0x000ee20000300800 */
[----:B------:R-:W-:-:S03]  /*35200*/  VIADD R7, R17, 0xfffffff6 ;  /* 0xfffffff611077836 */ /* 0x000fc60000000000 */
[----:B--2---:R2:W-:Y:S01]  /*35210*/  STL [R1+0x1d8], R6 ;  /* 0x0001d80601007387 */ /* 0x0045e20000100800 */
[----:B------:R-:W-:Y:S02]  /*35220*/  PRMT R80, RZ, 0x7610, R80 ;  /* 0x00007610ff507816 */ /* 0x000fe40000000050 */
[----:B------:R-:W-:Y:S02]  /*35230*/  PRMT R89, RZ, 0x7610, R89 ;  /* 0x00007610ff597816 */ /* 0x000fe40000000059 */
[----:B------:R-:W-:Y:S02]  /*35240*/  PRMT R84, RZ, 0x7610, R84 ;  /* 0x00007610ff547816 */ /* 0x000fe40000000054 */
[----:B------:R-:W-:Y:S01]  /*35250*/  ISETP.GE.U32.AND P6, PT, R7, 0x7fffff77, PT ;  /* 0x7fffff770700780c */ /* 0x000fe20003fc6070 */
[----:B------:R-:W3:Y:S08]  /*35260*/  LDC R17, c[0x0][0x3a0] ;  /* 0x0000e800ff117b82 */ /* 0x000ef00000000800 */
[----:B--2---:R-:W2:Y:S01]  /*35270*/  LDC R6, c[0x0][0x3a8] ;  /* 0x0000ea00ff067b82 */ /* 0x004ea20000000800 */
[----:B------:R-:W-:Y:S01]  /*35280*/  VIADD R7, R20, 0xffffff86 ;  /* 0xffffff8614077836 */ /* 0x000fe20000000000 */
[----:B------:R1:W-:Y:S06]  /*35290*/  STL [R1+0xe54], R5 ;  /* 0x000e540501007387 */ /* 0x0003ec0000100800 */
[----:B------:R-:W3:Y:S01]  /*352a0*/  LDC R18, c[0x0][0x3a0] ;  /* 0x0000e800ff127b82 */ /* 0x000ee20000000800 */
[----:B------:R-:W-:Y:S01]  /*352b0*/  ISETP.GE.U32.AND P5, PT, R7, 0x7fffff07, PT ;  /* 0x7fffff070700780c */ /* 0x000fe20003fa6070 */
[----:B0-----:R-:W-:-:S02]  /*352c0*/  @!P6 IMAD.MOV.U32 R8, RZ, RZ, R73 ;  /* 0x000000ffff08e224 */ /* 0x001fc400078e0049 */
[----:B------:R-:W-:Y:S02]  /*352d0*/  @!P6 IMAD.MOV.U32 R9, RZ, RZ, R90 ;  /* 0x000000ffff09e224 */ /* 0x000fe400078e005a */
[----:B-1----:R-:W-:-:S03]  /*352e0*/  IMAD R5, R21, 0x79, RZ ;  /* 0x0000007915057824 */ /* 0x002fc600078e02ff */
[----:B------:R4:W3:Y:S02]  /*352f0*/  @!P6 LDG.E.U8 R80, desc[UR20][R8.64] ;  /* 0x000000140850e981 */ /* 0x0008e4000c1e1100 */
[-C--:B------:R-:W-:Y:S01]  /*35300*/  IADD3 R90, P4, PT, R5, R3.reuse, RZ ;  /* 0x00000003055a7210 */ /* 0x080fe20007f9e0ff */
[----:B--2---:R-:W-:Y:S02]  /*35310*/  IMAD R7, R6, 0x11, RZ ;  /* 0x0000001106077824 */ /* 0x004fe400078e02ff */
[----:B----4-:R-:W-:Y:S02]  /*35320*/  VIADD R8, R11, 0xffffffee ;  /* 0xffffffee0b087836 */ /* 0x010fe40000000000 */
[----:B------:R-:W-:Y:S01]  /*35330*/  VIADD R9, R10, 0xffffffb5 ;  /* 0xffffffb50a097836 */ /* 0x000fe20000000000 */
[----:B------:R-:W-:Y:S02]  /*35340*/  IADD3 R73, P3, PT, R7, R3, RZ ;  /* 0x0000000307497210 */ /* 0x000fe40007f7e0ff */
[----:B------:R-:W-:-:S02]  /*35350*/  LEA.HI.X.SX32 R91, R5, R4, 0x1, P4 ;  /* 0x00000004055b7211 */ /* 0x000fc400020f0eff */
[----:B------:R-:W-:Y:S02]  /*35360*/  PRMT R19, RZ, 0x7610, R19 ;  /* 0x00007610ff137816 */ /* 0x000fe40000000013 */
[----:B------:R-:W-:Y:S01]  /*35370*/  ISETP.GE.U32.AND P6, PT, R8, 0x7fffff6f, PT ;  /* 0x7fffff6f0800780c */ /* 0x000fe20003fc6070 */
[----:B------:R-:W-:Y:S01]  /*35380*/  @!P5 IMAD.MOV.U32 R8, RZ, RZ, R90 ;  /* 0x000000ffff08d224 */ /* 0x000fe200078e005a */
[----:B---3--:R0:W-:Y:S01]  /*35390*/  STL [R1+0x2638], R81 ;  /* 0x0026385101007387 */ /* 0x0081e20000100800 */
[----:B------:R-:W1:Y:S01]  /*353a0*/  LDC R11, c[0x0][0x3a0] ;  /* 0x0000e800ff0b7b82 */ /* 0x000e620000000800 */
[----:B------:R-:W-:Y:S02]  /*353b0*/  PRMT R83, RZ, 0x7610, R83 ;  /* 0x00007610ff537816 */ /* 0x000fe40000000053 */
[----:B------:R-:W-:-:S05]  /*353c0*/  PRMT R64, RZ, 0x7610, R64 ;  /* 0x00007610ff407816 */ /* 0x000fca0000000040 */
[----:B------:R-:W2:Y:S01]  /*353d0*/  LDC R10, c[0x0][0x3a0] ;  /* 0x0000e800ff0a7b82 */ /* 0x000ea20000000800 */
[----:B0-----:R-:W-:Y:S02]  /*353e0*/  LEA.HI.X.SX32 R81, R7, R4, 0x1, P3 ;  /* 0x0000000407517211 */ /* 0x001fe400018f0eff */
[----:B------:R-:W-:Y:S01]  /*353f0*/  ISETP.GE.U32.AND P3, PT, R9, 0x7fffff36, PT ;  /* 0x7fffff360900780c */ /* 0x000fe20003f66070 */
[----:B------:R-:W-:-:S05]  /*35400*/  @!P5 IMAD.MOV.U32 R9, RZ, RZ, R91 ;  /* 0x000000ffff09d224 */ /* 0x000fca00078e005b */
[----:B------:R0:W3:Y:S02]  /*35410*/  @!P5 LDG.E.U8 R89, desc[UR20][R8.64] ;  /* 0x000000140859d981 */ /* 0x0000e4000c1e1100 */
[----:B0-----:R-:W-:Y:S02]  /*35420*/  @!P6 IMAD.MOV.U32 R8, RZ, RZ, R73 ;  /* 0x000000ffff08e224 */ /* 0x001fe400078e0049 */
[----:B------:R-:W-:-:S05]  /*35430*/  @!P6 IMAD.MOV.U32 R9, RZ, RZ, R81 ;  /* 0x000000ffff09e224 */ /* 0x000fca00078e0051 */
[----:B------:R0:W4:Y:S01]  /*35440*/  @!P6 LDG.E.U8 R84, desc[UR20][R8.64] ;  /* 0x000000140854e981 */ /* 0x000122000c1e1100 */
[----:B------:R-:W-:Y:S02]  /*35450*/  VIADD R7, R17, 0xffffffbd ;  /* 0xffffffbd11077836 */ /* 0x000fe40000000000 */
[----:B------:R-:W-:Y:S01]  /*35460*/  IMAD R5, R6, 0x42, RZ ;  /* 0x0000004206057824 */ /* 0x000fe200078e02ff */
[----:B------:R-:W-:Y:S04]  /*35470*/  STL [R1+0xb58], R73 ;  /* 0x000b584901007387 */ /* 0x000fe80000100800 */
[----:B------:R0:W-:Y:S01]  /*35480*/  STL [R1+0xb54], R81 ;  /* 0x000b545101007387 */ /* 0x0001e20000100800 */
[----:B------:R-:W1:Y:S01]  /*35490*/  LDC R17, c[0x0][0x3a0] ;  /* 0x0000e800ff117b82 */ /* 0x000e620000000800 */
[----:B------:R-:W-:-:S02]  /*354a0*/  ISETP.GE.U32.AND P4, PT, R7, 0x7fffff3e, PT ;  /* 0x7fffff3e0700780c */ /* 0x000fc40003f86070 */
[----:B------:R-:W-:Y:S04]  /*354b0*/  STL [R1+0xe98], R90 ;  /* 0x000e985a01007387 */ /* 0x000fe80000100800 */
[----:B------:R-:W-:Y:S04]  /*354c0*/  STL [R1+0xe94], R91 ;  /* 0x000e945b01007387 */ /* 0x000fe80000100800 */
[----:B------:R-:W-:Y:S01]  /*354d0*/  STL [R1+0xc], R93 ;  /* 0x00000c5d01007387 */ /* 0x000fe20000100800 */
[----:B0-----:R-:W-:Y:S01]  /*354e0*/  IADD3 R81, P5, PT, R5, R3, RZ ;  /* 0x0000000305517210 */ /* 0x001fe20007fbe0ff */
[----:B------:R-:W-:-:S02]  /*354f0*/  VIADD R8, R18, 0xffffffad ;  /* 0xffffffad12087836 */ /* 0x000fc40000000000 */
[----:B----4-:R-:W-:Y:S04]  /*35500*/  STL [R1+0x2634], R84 ;  /* 0x0026345401007387 */ /* 0x010fe80000100800 */
[----:B------:R-:W-:Y:S04]  /*35510*/  STL [R1+0xce0], R81 ;  /* 0x000ce05101007387 */ /* 0x000fe80000100800 */
[----:B---3--:R0:W-:Y:S02]  /*35520*/  STL [R1+0x8], R89 ;  /* 0x0000085901007387 */ /* 0x0081e40000100800 */
[----:B0-----:R-:W-:-:S02]  /*35530*/  LEA.HI.X.SX32 R89, R5, R4, 0x1, P5 ;  /* 0x0000000405597211 */ /* 0x001fc400028f0eff */
[----:B------:R-:W-:Y:S01]  /*35540*/  ISETP.GE.U32.AND P5, PT, R8, 0x7fffff2e, PT ;  /* 0x7fffff2e0800780c */ /* 0x000fe20003fa6070 */
[----:B------:R-:W-:Y:S02]  /*35550*/  @!P4 IMAD.MOV.U32 R8, RZ, RZ, R81 ;  /* 0x000000ffff08c224 */ /* 0x000fe400078e0051 */
[----:B------:R-:W-:-:S05]  /*35560*/  @!P4 IMAD.MOV.U32 R9, RZ, RZ, R89 ;  /* 0x000000ffff09c224 */ /* 0x000fca00078e0059 */
[----:B------:R0:W3:Y:S01]  /*35570*/  @!P4 LDG.E.U8 R19, desc[UR20][R8.64] ;  /* 0x000000140813c981 */ /* 0x0000e2000c1e1100 */
[C---:B------:R-:W-:Y:S02]  /*35580*/  IMAD R7, R6.reuse, 0x4a, RZ ;  /* 0x0000004a06077824 */ /* 0x040fe400078e02ff */
[----:B-1----:R-:W-:Y:S01]  /*35590*/  VIADD R5, R11, 0xffffffe6 ;  /* 0xffffffe60b057836 */ /* 0x002fe20000000000 */
[----:B------:R-:W-:Y:S01]  /*355a0*/  STL [R1+0xcdc], R89 ;  /* 0x000cdc5901007387 */ /* 0x000fe20000100800 */
[----:B------:R-:W-:Y:S01]  /*355b0*/  PRMT R18, RZ, 0x7610, R18 ;  /* 0x00007610ff127816 */ /* 0x000fe20000000012 */
[----:B------:R-:W1:Y:S01]  /*355c0*/  LDC R11, c[0x0][0x3a0] ;  /* 0x0000e800ff0b7b82 */ /* 0x000e620000000800 */
[----:B------:R-:W-:Y:S02]  /*355d0*/  IADD3 R73, P6, PT, R7, R3, RZ ;  /* 0x0000000307497210 */ /* 0x000fe40007fde0ff */
[----:B------:R-:W-:Y:S01]  /*355e0*/  ISETP.GE.U32.AND P4, PT, R5, 0x7fffff67, PT ;  /* 0x7fffff670500780c */ /* 0x000fe20003f86070 */
[----:B------:R-:W-:Y:S01]  /*355f0*/  IMAD R5, R6, 0x19, RZ ;  /* 0x0000001906057824 */ /* 0x000fe200078e02ff */
[----:B------:R-:W-:Y:S01]  /*35600*/  LEA.HI.X.SX32 R7, R7, R4, 0x1, P6 ;  /* 0x0000000407077211 */ /* 0x000fe200030f0eff */
[----:B------:R-:W-:Y:S01]  /*35610*/  STL [R1+0xd20], R73 ;  /* 0x000d204901007387 */ /* 0x000fe20000100800 */
[----:B0-----:R-:W-:-:S03]  /*35620*/  @!P3 IMAD.MOV.U32 R8, RZ, RZ, R73 ;  /* 0x000000ffff08b224 */ /* 0x001fc600078e0049 */
[----:B------:R0:W-:Y:S01]  /*35630*/  STL [R1+0xd1c], R7 ;  /* 0x000d1c0701007387 */ /* 0x0001e20000100800 */
[----:B------:R-:W-:-:S05]  /*35640*/  @!P3 IMAD.MOV.U32 R9, RZ, RZ, R7 ;  /* 0x000000ffff09b224 */ /* 0x000fca00078e0007 */
[----:B------:R4:W4:Y:S01]  /*35650*/  @!P3 LDG.E.U8 R18, desc[UR20][R8.64] ;  /* 0x000000140812b981 */ /* 0x000922000c1e1100 */
[----:B0-----:R-:W-:-:S05]  /*35660*/  IMAD R7, R6, 0x52, RZ ;  /* 0x0000005206077824 */ /* 0x001fca00078e02ff */
[----:B------:R-:W-:-:S04]  /*35670*/  IADD3 R73, P3, PT, R7, R3, RZ ;  /* 0x0000000307497210 */ /* 0x000fc80007f7e0ff */
[----:B------:R-:W-:Y:S01]  /*35680*/  LEA.HI.X.SX32 R81, R7, R4, 0x1, P3 ;  /* 0x0000000407517211 */ /* 0x000fe200018f0eff */
[----:B---3--:R0:W-:Y:S01]  /*35690*/  STL [R1+0x2c], R19 ;  /* 0x00002c1301007387 */ /* 0x0081e20000100800 */
[----:B--2---:R-:W-:-:S03]  /*356a0*/  VIADD R10, R10, 0xffffffde ;  /* 0xffffffde0a0a7836 */ /* 0x004fc60000000000 */
[----:B------:R-:W2:Y:S01]  /*356b0*/  LDL.LU R90, [R1+0x57c] ;  /* 0x00057c00015a7983 */ /* 0x000ea20000300800 */
[----:B0-----:R-:W-:-:S04]  /*356c0*/  IADD3 R19, P6, PT, R5, R3, RZ ;  /* 0x0000000305137210 */ /* 0x001fc80007fde0ff */
[----:B------:R-:W-:Y:S01]  /*356d0*/  LEA.HI.X.SX32 R84, R5, R4, 0x1, P6 ;  /* 0x0000000405547211 */ /* 0x000fe200030f0eff */
[----:B----4-:R-:W-:-:S04]  /*356e0*/  @!P4 IMAD.MOV.U32 R8, RZ, RZ, R19 ;  /* 0x000000ffff08c224 */ /* 0x010fc800078e0013 */
[----:B------:R-:W-:-:S05]  /*356f0*/  @!P4 IMAD.MOV.U32 R9, RZ, RZ, R84 ;  /* 0x000000ffff09c224 */ /* 0x000fca00078e0054 */
[----:B------:R0:W3:Y:S02]  /*35700*/  @!P4 LDG.E.U8 R83, desc[UR20][R8.64] ;  /* 0x000000140853c981 */ /* 0x0000e4000c1e1100 */
[----:B0-----:R-:W-:Y:S02]  /*35710*/  @!P5 IMAD.MOV.U32 R8, RZ, RZ, R73 ;  /* 0x000000ffff08d224 */ /* 0x001fe400078e0049 */
[----:B------:R-:W-:-:S05]  /*35720*/  @!P5 IMAD.MOV.U32 R9, RZ, RZ, R81 ;  /* 0x000000ffff09d224 */ /* 0x000fca00078e0051 */
[----:B------:R0:W4:Y:S01]  /*35730*/  @!P5 LDG.E.U8 R64, desc[UR20][R8.64] ;  /* 0x000000140840d981 */ /* 0x000122000c1e1100 */
[----:B------:R-:W-:-:S03]  /*35740*/  ISETP.GE.U32.AND P6, PT, R10, 0x7fffff5f, PT ;  /* 0x7fffff5f0a00780c */ /* 0x000fc60003fc6070 */
[----:B------:R-:W-:Y:S01]  /*35750*/  STL [R1+0xb98], R19 ;  /* 0x000b981301007387 */ /* 0x000fe20000100800 */
[----:B------:R-:W-:-:S03]  /*35760*/  IMAD R10, R6, 0x21, RZ ;  /* 0x00000021060a7824 */ /* 0x000fc600078e02ff */
[----:B------:R0:W-:Y:S01]  /*35770*/  STL [R1+0x34], R18 ;  /* 0x0000341201007387 */ /* 0x0001e20000100800 */
[----:B------:R-:W-:-:S03]  /*35780*/  VIADD R5, R17, 0xffffffa5 ;  /* 0xffffffa511057836 */ /* 0x000fc60000000000 */
[----:B------:R-:W-:Y:S04]  /*35790*/  STL [R1+0xb94], R84 ;  /* 0x000b945401007387 */ /* 0x000fe80000100800 */
[----:B------:R0:W-:Y:S04]  /*357a0*/  STL [R1+0xd60], R73 ;  /* 0x000d604901007387 */ /* 0x0001e80000100800 */
[----:B------:R1:W-:Y:S01]  /*357b0*/  STL [R1+0xd5c], R81 ;  /* 0x000d5c5101007387 */ /* 0x0003e20000100800 */
[----:B------:R-:W2:Y:S08]  /*357c0*/  LDC R17, c[0x0][0x3a8] ;  /* 0x0000ea00ff117b82 */ /* 0x000eb00000000800 */
[----:B0-----:R-:W0:Y:S01]  /*357d0*/  LDC R18, c[0x0][0x3a0] ;  /* 0x0000e800ff127b82 */ /* 0x001e220000000800 */
[----:B------:R-:W-:-:S02]  /*357e0*/  IADD3 R19, P4, PT, R10, R3, RZ ;  /* 0x000000030a137210 */ /* 0x000fc40007f9e0ff */
[----:B------:R-:W-:Y:S01]  /*357f0*/  ISETP.GE.U32.AND P3, PT, R5, 0x7fffff26, PT ;  /* 0x7fffff260500780c */ /* 0x000fe20003f66070 */
[----:B------:R-:W-:Y:S01]  /*35800*/  IMAD R5, R6, 0x29, RZ ;  /* 0x0000002906057824 */ /* 0x000fe200078e02ff */
[----:B------:R-:W3:Y:S01]  /*35810*/  LDL.LU R73, [R1+0x580] ;  /* 0x0005800001497983 */ /* 0x000ee20000300800 */
[----:B-1----:R-:W-:-:S03]  /*35820*/  LEA.HI.X.SX32 R81, R10, R4, 0x1, P4 ;  /* 0x000000040a517211 */ /* 0x002fc600020f0eff */
[----:B------:R1:W-:Y:S01]  /*35830*/  STL [R1+0xbd8], R19 ;  /* 0x000bd81301007387 */ /* 0x0003e20000100800 */
[----:B------:R-:W-:Y:S01]  /*35840*/  PRMT R87, RZ, 0x7610, R87 ;  /* 0x00007610ff577816 */ /* 0x000fe20000000057 */
[----:B------:R-:W-:Y:S02]  /*35850*/  IMAD R7, R6, 0x5a, RZ ;  /* 0x0000005a06077824 */ /* 0x000fe400078e02ff */
[----:B------:R-:W-:Y:S01]  /*35860*/  STL [R1+0xbd4], R81 ;  /* 0x000bd45101007387 */ /* 0x000fe20000100800 */
[----:B------:R-:W-:Y:S02]  /*35870*/  @!P6 IMAD.MOV.U32 R8, RZ, RZ, R19 ;  /* 0x000000ffff08e224 */ /* 0x000fe400078e0013 */
[----:B------:R-:W-:Y:S02]  /*35880*/  @!P6 IMAD.MOV.U32 R9, RZ, RZ, R81 ;  /* 0x000000ffff09e224 */ /* 0x000fe400078e0051 */
[----:B------:R-:W-:Y:S01]  /*35890*/  VIADD R10, R11, 0xffffffd6 ;  /* 0xffffffd60b0a7836 */ /* 0x000fe20000000000 */
[----:B------:R-:W-:-:S02]  /*358a0*/  PRMT R20, RZ, 0x7610, R20 ;  /* 0x00007610ff147816 */ /* 0x000fc40000000014 */
[----:B------:R-:W-:Y:S02]  /*358b0*/  PRMT R86, RZ, 0x7610, R86 ;  /* 0x00007610ff567816 */ /* 0x000fe40000000056 */
[----:B------:R-:W-:Y:S01]  /*358c0*/  PRMT R77, RZ, 0x7610, R77 ;  /* 0x00007610ff4d7816 */ /* 0x000fe2000000004d */
[----:B------:R0:W3:Y:S01]  /*358d0*/  @!P6 LDG.E.U8 R87, desc[UR20][R8.64] ;  /* 0x000000140857e981 */ /* 0x0000e2000c1e1100 */
[----:B------:R-:W-:Y:S01]  /*358e0*/  ISETP.GE.U32.AND P6, PT, R10, 0x7fffff57, PT ;  /* 0x7fffff570a00780c */ /* 0x000fe20003fc6070 */
[----:B------:R-:W0:Y:S08]  /*358f0*/  LDC R11, c[0x0][0x3a0] ;  /* 0x0000e800ff0b7b82 */ /* 0x000e300000000800 */
[----:B------:R-:W0:Y:S08]  /*35900*/  LDC R10, c[0x0][0x3a8] ;  /* 0x0000ea00ff0a7b82 */ /* 0x000e300000000800 */
[----:B-1----:R-:W1:Y:S01]  /*35910*/  LDC R19, c[0x0][0x3a0] ;  /* 0x0000e800ff137b82 */ /* 0x002e620000000800 */
[----:B----4-:R4:W-:Y:S04]  /*35920*/  STL [R1+0x30], R64 ;  /* 0x0000304001007387 */ /* 0x0109e80000100800 */
[----:B------:R-:W3:Y:S01]  /*35930*/  LDL R89, [R1+0x2400] ;  /* 0x0024000001597983 */ /* 0x000ee20000100800 */
[----:B----4-:R-:W-:-:S04]  /*35940*/  IADD3 R64, P4, PT, R5, R3, RZ ;  /* 0x0000000305407210 */ /* 0x010fc80007f9e0ff */
[-C--:B------:R-:W-:Y:S02]  /*35950*/  LEA.HI.X.SX32 R81, R5, R4.reuse, 0x1, P4 ;  /* 0x0000000405517211 */ /* 0x080fe400020f0eff */
[CC--:B------:R-:W-:Y:S01]  /*35960*/  IADD3 R84, P4, PT, R7.reuse, R3.reuse, RZ ;  /* 0x0000000307547210 */ /* 0x0c0fe20007f9e0ff */
[----:B0-----:R-:W-:Y:S01]  /*35970*/  VIADD R5, R18, 0xffffff9d ;  /* 0xffffff9d12057836 */ /* 0x001fe20000000000 */
[----:B------:R-:W-:Y:S02]  /*35980*/  STL [R1+0xc18], R64 ;  /* 0x000c184001007387 */ /* 0x000fe40000100800 */
[----:B------:R-:W-:Y:S01]  /*35990*/  LEA.HI.X.SX32 R91, R7, R4, 0x1, P4 ;  /* 0x00000004075b7211 */ /* 0x000fe200020f0eff */
[----:B------:R-:W-:Y:S01]  /*359a0*/  @!P3 IMAD.MOV.U32 R8, RZ, RZ, R84 ;  /* 0x000000ffff08b224 */ /* 0x000fe200078e0054 */
[----:B------:R-:W-:Y:S01]  /*359b0*/  ISETP.GE.U32.AND P4, PT, R5, 0x7fffff1e, PT ;  /* 0x7fffff1e0500780c */ /* 0x000fe20003f86070 */
[----:B--2---:R-:W-:Y:S01]  /*359c0*/  IMAD R5, R17, 0x62, RZ ;  /* 0x0000006211057824 */ /* 0x004fe200078e02ff */
[----:B------:R-:W-:Y:S01]  /*359d0*/  ISETP.GT.U32.AND P5, PT, R15, R90, PT ;  /* 0x0000005a0f00720c */ /* 0x000fe20003fa4070 */
[----:B------:R-:W-:Y:S01]  /*359e0*/  @!P3 IMAD.MOV.U32 R9, RZ, RZ, R91 ;  /* 0x000000ffff09b224 */ /* 0x000fe200078e005b */
[----:B------:R0:W-:Y:S01]  /*359f0*/  STL [R1+0xc14], R81 ;  /* 0x000c145101007387 */ /* 0x0001e20000100800 */
[----:B------:R-:W-:Y:S01]  /*35a00*/  VIADD R7, R11, 0xffffff95 ;  /* 0xffffff950b077836 */ /* 0x000fe20000000000 */
[----:B------:R-:W2:Y:S01]  /*35a10*/  LDC R18, c[0x0][0x3a0] ;  /* 0x0000e800ff127b82 */ /* 0x000ea20000000800 */
[----:B------:R-:W-:Y:S01]  /*35a20*/  PRMT R21, RZ, 0x7610, R21 ;  /* 0x00007610ff157816 */ /* 0x000fe20000000015 */
[----:B------:R4:W2:Y:S04]  /*35a30*/  @!P3 LDG.E.U8 R20, desc[UR20][R8.64] ;  /* 0x000000140814b981 */ /* 0x0008a8000c1e1100 */
[----:B------:R0:W-:Y:S02]  /*35a40*/  STL [R1+0xda0], R84 ;  /* 0x000da05401007387 */ /* 0x0001e40000100800 */
[----:B------:R-:W2:Y:S08]  /*35a50*/  LDC R17, c[0x0][0x3a8] ;  /* 0x0000ea00ff117b82 */ /* 0x000eb00000000800 */
[----:B------:R-:W2:Y:S01]  /*35a60*/  LDC R11, c[0x0][0x3a0] ;  /* 0x0000e800ff0b7b82 */ /* 0x000ea20000000800 */
[----:B----4-:R-:W-:Y:S01]  /*35a70*/  @!P6 IMAD.MOV.U32 R9, RZ, RZ, R81 ;  /* 0x000000ffff09e224 */ /* 0x010fe200078e0051 */
[----:B0-----:R-:W-:Y:S01]  /*35a80*/  IADD3 R81, P3, PT, R5, R3, RZ ;  /* 0x0000000305517210 */ /* 0x001fe20007f7e0ff */
[----:B------:R-:W-:-:S03]  /*35a90*/  @!P6 IMAD.MOV.U32 R8, RZ, RZ, R64 ;  /* 0x000000ffff08e224 */ /* 0x000fc600078e0040 */
[----:B------:R-:W-:Y:S02]  /*35aa0*/  LEA.HI.X.SX32 R84, R5, R4, 0x1, P3 ;  /* 0x0000000405547211 */ /* 0x000fe400018f0eff */
[----:B------:R0:W4:Y:S02]  /*35ab0*/  @!P6 LDG.E.U8 R86, desc[UR20][R8.64] ;  /* 0x000000140856e981 */ /* 0x000124000c1e1100 */
[----:B0-----:R-:W-:Y:S02]  /*35ac0*/  @!P4 IMAD.MOV.U32 R8, RZ, RZ, R81 ;  /* 0x000000ffff08c224 */ /* 0x001fe400078e0051 */
[----:B------:R-:W-:-:S05]  /*35ad0*/  @!P4 IMAD.MOV.U32 R9, RZ, RZ, R84 ;  /* 0x000000ffff09c224 */ /* 0x000fca00078e0054 */
[----:B------:R1:W3:Y:S04]  /*35ae0*/  @!P4 LDG.E.U8 R77, desc[UR20][R8.64] ;  /* 0x00000014084dc981 */ /* 0x0002e8000c1e1100 */
[----:B------:R-:W-:Y:S01]  /*35af0*/  STL [R1+0xd9c], R91 ;  /* 0x000d9c5b01007387 */ /* 0x000fe20000100800 */
[----:B------:R-:W-:Y:S02]  /*35b00*/  @!P5 IMAD.IADD R90, R90, 0x1, -R15 ;  /* 0x000000015a5ad824 */ /* 0x000fe400078e0a0f */
[----:B------:R-:W-:Y:S01]  /*35b10*/  IMAD R5, R10, 0x6a, RZ ;  /* 0x0000006a0a057824 */ /* 0x000fe200078e02ff */
[----:B------:R-:W-:Y:S02]  /*35b20*/  ISETP.GE.U32.AND P5, PT, R7, 0x7fffff16, PT ;  /* 0x7fffff160700780c */ /* 0x000fe40003fa6070 */
[----:B------:R-:W-:Y:S01]  /*35b30*/  PRMT R10, RZ, 0x7610, R10 ;  /* 0x00007610ff0a7816 */ /* 0x000fe2000000000a */
[----:B-1----:R-:W-:Y:S01]  /*35b40*/  VIADD R8, R19, 0xffffff8d ;  /* 0xffffff8d13087836 */ /* 0x002fe20000000000 */
[----:B--2---:R0:W-:Y:S04]  /*35b50*/  STL [R1+0x3c], R20 ;  /* 0x00003c1401007387 */ /* 0x0041e80000100800 */
[----:B------:R-:W2:Y:S04]  /*35b60*/  LDL.LU R64, [R1+0x10] ;  /* 0x0000100001407983 */ /* 0x000ea80000300800 */
[----:B------:R-:W-:Y:S04]  /*35b70*/  STL [R1+0xde0], R81 ;  /* 0x000de05101007387 */ /* 0x000fe80000100800 */
[----:B------:R-:W-:Y:S01]  /*35b80*/  STL [R1+0xddc], R84 ;  /* 0x000ddc5401007387 */ /* 0x000fe20000100800 */
[----:B0-----:R-:W0:Y:S03]  /*35b90*/  LDC R20, c[0x0][0x3a8] ;  /* 0x0000ea00ff147b82 */ /* 0x001e260000000800 */
[----:B---3--:R1:W-:Y:S02]  /*35ba0*/  STL [R1+0x38], R77 ;  /* 0x0000384d01007387 */ /* 0x0083e40000100800 */
[----:B-1----:R-:W-:-:S04]  /*35bb0*/  IADD3 R77, P4, PT, R5, R3, RZ ;  /* 0x00000003054d7210 */ /* 0x002fc80007f9e0ff */
[----:B------:R-:W-:Y:S02]  /*35bc0*/  LEA.HI.X.SX32 R5, R5, R4, 0x1, P4 ;  /* 0x0000000405057211 */ /* 0x000fe400020f0eff */
[----:B------:R-:W-:Y:S01]  /*35bd0*/  ISETP.GE.U32.AND P4, PT, R8, 0x7fffff0e, PT ;  /* 0x7fffff0e0800780c */ /* 0x000fe20003f86070 */
[----:B------:R-:W-:Y:S02]  /*35be0*/  @!P5 IMAD.MOV.U32 R8, RZ, RZ, R77 ;  /* 0x000000ffff08d224 */ /* 0x000fe400078e004d */
[----:B------:R-:W-:-:S05]  /*35bf0*/  @!P5 IMAD.MOV.U32 R9, RZ, RZ, R5 ;  /* 0x000000ffff09d224 */ /* 0x000fca00078e0005 */
[----:B------:R1:W3:Y:S01]  /*35c00*/  @!P5 LDG.E.U8 R10, desc[UR20][R8.64] ;  /* 0x00000014080ad981 */ /* 0x0002e2000c1e1100 */
[----:B------:R-:W-:Y:S01]  /*35c10*/  ISETP.GT.U32.AND P3, PT, R15, R90, PT ;  /* 0x0000005a0f00720c */ /* 0x000fe20003f64070 */
[----:B------:R-:W-:Y:S02]  /*35c20*/  VIADD R7, R18, 0xffffff85 ;  /* 0xffffff8512077836 */ /* 0x000fe40000000000 */
[----:B------:R0:W-:Y:S10]  /*35c30*/  STL [R1+0xe20], R77 ;  /* 0x000e204d01007387 */ /* 0x0001f40000100800 */
[----:B------:R-:W-:Y:S01]  /*35c40*/  @!P3 IMAD.IADD R90, R90, 0x1, -R15 ;  /* 0x000000015a5ab824 */ /* 0x000fe200078e0a0f */
[----:B------:R-:W-:Y:S01]  /*35c50*/  ISETP.GE.U32.AND P3, PT, R7, 0x7fffff06, PT ;  /* 0x7fffff060700780c */ /* 0x000fe20003f66070 */
[----:B0-----:R-:W-:Y:S01]  /*35c60*/  IMAD R7, R20, 0x72, RZ ;  /* 0x0000007214077824 */ /* 0x001fe200078e02ff */
[----:B------:R0:W-:Y:S01]  /*35c70*/  STL [R1+0xe1c], R5 ;  /* 0x000e1c0501007387 */ /* 0x0001e20000100800 */
[----:B------:R-:W-:-:S02]  /*35c80*/  ISETP.GT.U32.AND P6, PT, R15, R73, PT ;  /* 0x000000490f00720c */ /* 0x000fc40003fc4070 */
[----:B------:R-:W-:Y:S01]  /*35c90*/  PRMT R76, RZ, 0x7610, R76 ;  /* 0x00007610ff4c7816 */ /* 0x000fe2000000004c */
[----:B------:R-:W2:Y:S01]  /*35ca0*/  LDC R18, c[0x0][0x3a0] ;  /* 0x0000e800ff127b82 */ /* 0x000ea20000000800 */
[----:B------:R-:W-:-:S04]  /*35cb0*/  IADD3 R77, P5, PT, R7, R3, RZ ;  /* 0x00000003074d7210 */ /* 0x000fc80007fbe0ff */
[----:B-1----:R-:W-:Y:S01]  /*35cc0*/  LEA.HI.X.SX32 R8, R7, R4, 0x1, P5 ;  /* 0x0000000407087211 */ /* 0x002fe200028f0eff */
[----:B0-----:R-:W-:Y:S02]  /*35cd0*/  IMAD.MOV.U32 R5, RZ, RZ, R90 ;  /* 0x000000ffff057224 */ /* 0x001fe400078e005a */
[----:B------:R-:W2:Y:S04]  /*35ce0*/  LDL R90, [R1+0x2404] ;  /* 0x00240400015a7983 */ /* 0x000ea80000100800 */
[----:B------:R-:W-:Y:S01]  /*35cf0*/  STL [R1+0xe60], R77 ;  /* 0x000e604d01007387 */ /* 0x000fe20000100800 */
[----:B------:R-:W-:-:S03]  /*35d00*/  @!P4 IMAD.MOV.U32 R9, RZ, RZ, R8 ;  /* 0x000000ffff09c224 */ /* 0x000fc600078e0008 */
[----:B---3--:R-:W-:Y:S04]  /*35d10*/  STL [R1+0x4c], R10 ;  /* 0x00004c0a01007387 */ /* 0x008fe80000100800 */
[----:B------:R0:W-:Y:S02]  /*35d20*/  STL [R1+0xe5c], R8 ;  /* 0x000e5c0801007387 */ /* 0x0001e40000100800 */
[----:B0-----:R-:W-:-:S05]  /*35d30*/  @!P4 IMAD.MOV.U32 R8, RZ, RZ, R77 ;  /* 0x000000ffff08c224 */ /* 0x001fca00078e004d */
[----:B------:R0:W3:Y:S01]  /*35d40*/  @!P4 LDG.E.U8 R21, desc[UR20][R8.64] ;  /* 0x000000140815c981 */ /* 0x0000e2000c1e1100 */
[----:B------:R-:W-:Y:S01]  /*35d50*/  @!P6 IMAD.IADD R73, R73, 0x1, -R15 ;  /* 0x000000014949e824 */ /* 0x000fe200078e0a0f */
[----:B------:R-:W-:Y:S01]  /*35d60*/  ISETP.GE.AND P6, PT, R89, RZ, PT ;  /* 0x000000ff5900720c */ /* 0x000fe20003fc6270 */
[----:B------:R-:W-:Y:S02]  /*35d70*/  IMAD R10, R17, 0x7a, RZ ;  /* 0x0000007a110a7824 */ /* 0x000fe400078e02ff */
[----:B------:R-:W-:-:S10]  /*35d80*/  VIADD R7, R11, 0xffffffbc ;  /* 0xffffffbc0b077836 */ /* 0x000fd40000000000 */
[----:B------:R-:W-:Y:S01]  /*35d90*/  @!P6 IMAD.MOV R5, RZ, RZ, -R5 ;  /* 0x000000ffff05e224 */ /* 0x000fe200078e0a05 */
[----:B------:R-:W-:-:S05]  /*35da0*/  IADD3 R19, P6, PT, R10, R3, RZ ;  /* 0x000000030a137210 */ /* 0x000fca0007fde0ff */
[----:B------:R-:W-:Y:S01]  /*35db0*/  STL [R1+0xea0], R19 ;  /* 0x000ea01301007387 */ /* 0x000fe20000100800 */
[----:B------:R-:W-:Y:S02]  /*35dc0*/  SEL R5, R14, R5, !P1 ;  /* 0x000000050e057207 */ /* 0x000fe40004800000 */
[----:B------:R-:W-:Y:S01]  /*35dd0*/  PRMT R11, RZ, 0x7610, R11 ;  /* 0x00007610ff0b7816 */ /* 0x000fe2000000000b */
[----:B0-----:R-:W-:Y:S02]  /*35de0*/  @!P3 IMAD.MOV.U32 R8, RZ, RZ, R19 ;  /* 0x000000ffff08b224 */ /* 0x001fe400078e0013 */
[----:B------:R-:W-:Y:S01]  /*35df0*/  IMAD R5, R5, UR6, RZ ;  /* 0x0000000605057c24 */ /* 0x000fe2000f8e02ff */
[----:B------:R-:W-:Y:S01]  /*35e00*/  ISETP.GE.U32.AND P4, PT, R7, 0x7fffff3d, PT ;  /* 0x7fffff3d0700780c */ /* 0x000fe20003f86070 */
[----:B------:R-:W-:Y:S01]  /*35e10*/  IMAD R7, R6, 0x43, RZ ;  /* 0x0000004306077824 */ /* 0x000fe200078e02ff */
[----:B------:R-:W-:Y:S01]  /*35e20*/  PRMT R17, RZ, 0x7610, R17 ;  /* 0x00007610ff117816 */ /* 0x000fe20000000011 */
[----:B---3--:R0:W-:Y:S02]  /*35e30*/  STL [R1+0x48], R21 ;  /* 0x0000481501007387 */ /* 0x0081e40000100800 */
[----:B0-----:R-:W-:-:S02]  /*35e40*/  LEA.HI.X.SX32 R21, R10, R4, 0x1, P6 ;  /* 0x000000040a157211 */ /* 0x001fc400030f0eff */
[----:B--2---:R-:W-:Y:S01]  /*35e50*/  ISETP.GT.U32.AND P5, PT, R15, R64, PT ;  /* 0x000000400f00720c */ /* 0x004fe20003fa4070 */
[----:B------:R-:W0:Y:S02]  /*35e60*/  LDC R10, c[0x0][0x3a0] ;  /* 0x0000e800ff0a7b82 */ /* 0x000e240000000800 */
[----:B------:R-:W-:-:S05]  /*35e70*/  @!P3 IMAD.MOV.U32 R9, RZ, RZ, R21 ;  /* 0x000000ffff09b224 */ /* 0x000fca00078e0015 */
[----:B------:R1:W2:Y:S01]  /*35e80*/  @!P3 LDG.E.U8 R11, desc[UR20][R8.64] ;  /* 0x00000014080bb981 */ /* 0x0002a2000c1e1100 */
[----:B------:R-:W-:-:S04]  /*35e90*/  IADD3 R81, P3, PT, R5, R13, RZ ;  /* 0x0000000d05517210 */ /* 0x000fc80007f7e0ff */
[----:B------:R-:W-:Y:S02]  /*35ea0*/  LEA.HI.X.SX32 R84, R5, R12, 0x1, P3 ;  /* 0x0000000c05547211 */ /* 0x000fe400018f0eff */
[----:B------:R-:W-:Y:S01]  /*35eb0*/  IADD3 R19, P3, PT, R7, R3, RZ ;  /* 0x0000000307137210 */ /* 0x000fe20007f7e0ff */
[----:B------:R3:W-:Y:S01]  /*35ec0*/  STL [R1+0xe9c], R21 ;  /* 0x000e9c1501007387 */ /* 0x0007e20000100800 */
[----:B------:R-:W-:-:S03]  /*35ed0*/  ISETP.GT.U32.AND P6, PT, R15, R73, PT ;  /* 0x000000490f00720c */ /* 0x000fc60003fc4070 */
[----:B------:R-:W4:Y:S01]  /*35ee0*/  LDL R77, [R1+0x23f8] ;  /* 0x0023f800014d7983 */ /* 0x000f220000100800 */
[----:B-1----:R-:W-:Y:S02]  /*35ef0*/  @P0 IMAD.MOV.U32 R8, RZ, RZ, R81 ;  /* 0x000000ffff080224 */ /* 0x002fe400078e0051 */
[----:B------:R-:W-:-:S05]  /*35f00*/  @P0 IMAD.MOV.U32 R9, RZ, RZ, R84 ;  /* 0x000000ffff090224 */ /* 0x000fca00078e0054 */
[----:B------:R1:W4:Y:S01]  /*35f10*/  @P0 LDG.E.U8 R76, desc[UR20][R8.64] ;  /* 0x00000014084c0981 */ /* 0x000322000c1e1100 */
[----:B---3--:R-:W-:Y:S01]  /*35f20*/  LEA.HI.X.SX32 R21, R7, R4, 0x1, P3 ;  /* 0x0000000407157211 */ /* 0x008fe200018f0eff */
[----:B-1----:R-:W-:-:S04]  /*35f30*/  @!P4 IMAD.MOV.U32 R8, RZ, RZ, R19 ;  /* 0x000000ffff08c224 */ /* 0x002fc800078e0013 */
[----:B------:R-:W-:-:S05]  /*35f40*/  @!P4 IMAD.MOV.U32 R9, RZ, RZ, R21 ;  /* 0x000000ffff09c224 */ /* 0x000fca00078e0015 */
[----:B------:R0:W3:Y:S01]  /*35f50*/  @!P4 LDG.E.U8 R17, desc[UR20][R8.64] ;  /* 0x000000140811c981 */ /* 0x0000e2000c1e1100 */
[--C-:B------:R-:W-:Y:S02]  /*35f60*/  @!P6 IMAD.IADD R73, R73, 0x1, -R15.reuse ;  /* 0x000000014949e824 */ /* 0x100fe400078e0a0f */
[----:B------:R-:W-:Y:S01]  /*35f70*/  @!P5 IMAD.IADD R64, R64, 0x1, -R15 ;  /* 0x000000014040d824 */ /* 0x000fe200078e0a0f */
[----:B------:R-:W-:Y:S01]  /*35f80*/  ISETP.GE.AND P6, PT, R90, RZ, PT ;  /* 0x000000ff5a00720c */ /* 0x000fe20003fc6270 */
[----:B------:R-:W-:Y:S02]  /*35f90*/  VIADD R5, R18, 0xffffffb4 ;  /* 0xffffffb412057836 */ /* 0x000fe40000000000 */
[----:B------:R-:W-:Y:S01]  /*35fa0*/  IMAD R7, R6, 0x4b, RZ ;  /* 0x0000004b06077824 */ /* 0x000fe200078e02ff */
[----:B------:R-:W1:Y:S01]  /*35fb0*/  LDC R18, c[0x0][0x3a0] ;  /* 0x0000e800ff127b82 */ /* 0x000e620000000800 */
[----:B------:R-:W-:Y:S02]  /*35fc0*/  ISETP.GT.U32.AND P5, PT, R15, R64, PT ;  /* 0x000000400f00720c */ /* 0x000fe40003fa4070 */
[----:B------:R-:W-:Y:S01]  /*35fd0*/  ISETP.GE.U32.AND P3, PT, R5, 0x7fffff35, PT ;  /* 0x7fffff350500780c */ /* 0x000fe20003f66070 */
[----:B------:R-:W-:-:S02]  /*35fe0*/  IMAD.MOV.U32 R5, RZ, RZ, R73 ;  /* 0x000000ffff057224 */ /* 0x000fc400078e0049 */
[----:B0-----:R-:W-:Y:S02]  /*35ff0*/  VIADD R9, R10, 0xffffffce ;  /* 0xffffffce0a097836 */ /* 0x001fe40000000000 */
[----:B------:R-:W-:Y:S02]  /*36000*/  IMAD R8, R6, 0x31, RZ ;  /* 0x0000003106087824 */ /* 0x000fe400078e02ff */
[----:B------:R-:W-:Y:S01]  /*36010*/  @!P6 IMAD.MOV R5, RZ, RZ, -R5 ;  /* 0x000000ffff05e224 */ /* 0x000fe200078e0a05 */
[----:B------:R-:W-:-:S03]  /*36020*/  IADD3 R73, P6, PT, R7, R3, RZ ;  /* 0x0000000307497210 */ /* 0x000fc60007fde0ff */
[----:B------:R-:W-:Y:S01]  /*36030*/  @!P5 IMAD.IADD R64, R64, 0x1, -R15 ;  /* 0x000000014040d824 */ /* 0x000fe200078e0a0f */
[----:B------:R-:W-:Y:S02]  /*36040*/  ISETP.GE.U32.AND P5, PT, R9, 0x7fffff4f, PT ;  /* 0x7fffff4f0900780c */ /* 0x000fe40003fa6070 */
[----:B------:R-:W-:Y:S01]  /*36050*/  PRMT R10, RZ, 0x7610, R10 ;  /* 0x00007610ff0a7816 */ /* 0x000fe2000000000a */
[----:B--2---:R0:W-:Y:S02]  /*36060*/  STL [R1+0x50], R11 ;  /* 0x0000500b01007387 */ /* 0x0041e40000100800 */
[----:B0-----:R-:W0:Y:S02]  /*36070*/  LDC R11, c[0x0][0x3a0] ;  /* 0x0000e800ff0b7b82 */ /* 0x001e240000000800 */
[----:B------:R-:W-:Y:S04]  /*36080*/  STL [R1+0x8c8], R81 ;  /* 0x0008c85101007387 */ /* 0x000fe80000100800 */
[----:B------:R-:W-:Y:S04]  /*36090*/  STL [R1+0x8c4], R84 ;  /* 0x0008c45401007387 */ /* 0x000fe80000100800 */
[----:B------:R2:W-:Y:S04]  /*360a0*/  STL [R1+0xce8], R19 ;  /* 0x000ce81301007387 */ /* 0x0005e80000100800 */
[----:B------:R0:W-:Y:S01]  /*360b0*/  STL [R1+0xce4], R21 ;  /* 0x000ce41501007387 */ /* 0x0001e20000100800 */
[----:B--2---:R-:W-:-:S03]  /*360c0*/  IADD3 R19, P4, PT, R8, R3, RZ ;  /* 0x0000000308137210 */ /* 0x004fc60007f9e0ff */
[----:B---3--:R2:W-:Y:S04]  /*360d0*/  STL [R1+0x74], R17 ;  /* 0x0000741101007387 */ /* 0x0085e80000100800 */
[----:B------:R-:W-:Y:S01]  /*360e0*/  STL [R1+0xd28], R73 ;  /* 0x000d284901007387 */ /* 0x000fe20000100800 */
[----:B0-----:R-:W-:-:S03]  /*360f0*/  VIADD R9, R11, 0xffffffac ;  /* 0xffffffac0b097836 */ /* 0x001fc60000000000 */
[----:B----4-:R0:W-:Y:S01]  /*36100*/  STL [R1+0x1d4], R76 ;  /* 0x0001d44c01007387 */ /* 0x0101e20000100800 */
[----:B------:R-:W-:Y:S01]  /*36110*/  LEA.HI.X.SX32 R21, R8, R4, 0x1, P4 ;  /* 0x0000000408157211 */ /* 0x000fe200020f0eff */
[----:B------:R-:W-:Y:S01]  /*36120*/  @!P3 IMAD.MOV.U32 R8, RZ, RZ, R73 ;  /* 0x000000ffff08b224 */ /* 0x000fe200078e0049 */
[----:B------:R-:W-:Y:S02]  /*36130*/  SEL R5, R14, R5, !P1 ;  /* 0x000000050e057207 */ /* 0x000fe40004800000 */
[----:B------:R-:W-:Y:S02]  /*36140*/  ISETP.GE.U32.AND P4, PT, R9, 0x7fffff2d, PT ;  /* 0x7fffff2d0900780c */ /* 0x000fe40003f86070 */
[----:B------:R-:W-:Y:S02]  /*36150*/  PRMT R88, RZ, 0x7610, R88 ;  /* 0x00007610ff587816 */ /* 0x000fe40000000058 */
[----:B------:R-:W-:Y:S01]  /*36160*/  PRMT R78, RZ, 0x7610, R78 ;  /* 0x00007610ff4e7816 */ /* 0x000fe2000000004e */
[----:B--2---:R-:W2:Y:S01]  /*36170*/  LDC R17, c[0x0][0x3a0] ;  /* 0x0000e800ff117b82 */ /* 0x004ea20000000800 */
[----:B------:R-:W-:-:S02]  /*36180*/  PRMT R75, RZ, 0x7610, R75 ;  /* 0x00007610ff4b7816 */ /* 0x000fc4000000004b */
[----:B------:R-:W-:Y:S02]  /*36190*/  PRMT R85, RZ, 0x7610, R85 ;  /* 0x00007610ff557816 */ /* 0x000fe40000000055 */
[----:B0-----:R-:W-:-:S03]  /*361a0*/  LEA.HI.X.SX32 R76, R7, R4, 0x1, P6 ;  /* 0x00000004074c7211 */ /* 0x001fc600030f0eff */
[----:B------:R-:W0:Y:S02]  /*361b0*/  LDC R11, c[0x0][0x3a0] ;  /* 0x0000e800ff0b7b82 */ /* 0x000e240000000800 */
[----:B------:R-:W-:-:S05]  /*361c0*/  @!P3 IMAD.MOV.U32 R9, RZ, RZ, R76 ;  /* 0x000000ffff09b224 */ /* 0x000fca00078e004c */
[----:B------:R3:W4:Y:S01]  /*361d0*/  @!P3 LDG.E.U8 R10, desc[UR20][R8.64] ;  /* 0x00000014080ab981 */ /* 0x000722000c1e1100 */
[----:B------:R-:W-:Y:S01]  /*361e0*/  ISETP.GE.AND P6, PT, R77, RZ, PT ;  /* 0x000000ff4d00720c */ /* 0x000fe20003fc6270 */
[----:B------:R-:W-:Y:S02]  /*361f0*/  IMAD R7, R5, UR6, RZ ;  /* 0x0000000605077c24 */ /* 0x000fe4000f8e02ff */
[----:B------:R1:W-:Y:S04]  /*36200*/  STL [R1+0xc58], R19 ;  /* 0x000c581301007387 */ /* 0x0003e80000100800 */
[----:B------:R-:W-:Y:S01]  /*36210*/  STL [R1+0xd24], R76 ;  /* 0x000d244c01007387 */ /* 0x000fe20000100800 */
[----:B---3--:R-:W-:Y:S02]  /*36220*/  @!P5 IMAD.MOV.U32 R8, RZ, RZ, R19 ;  /* 0x000000ffff08d224 */ /* 0x008fe400078e0013 */
[----:B------:R-:W-:Y:S01]  /*36230*/  @!P5 IMAD.MOV.U32 R9, RZ, RZ, R21 ;  /* 0x000000ffff09d224 */ /* 0x000fe200078e0015 */
[----:B------:R3:W-:Y:S01]  /*36240*/  STL [R1+0xc54], R21 ;  /* 0x000c541501007387 */ /* 0x0007e20000100800 */
[----:B------:R-:W-:-:S03]  /*36250*/  IADD3 R81, P3, PT, R7, R13, RZ ;  /* 0x0000000d07517210 */ /* 0x000fc60007f7e0ff */
[----:B------:R1:W4:Y:S01]  /*36260*/  @!P5 LDG.E.U8 R88, desc[UR20][R8.64] ;  /* 0x000000140858d981 */ /* 0x000322000c1e1100 */
[----:B------:R-:W-:Y:S01]  /*36270*/  IMAD.MOV.U32 R5, RZ, RZ, R64 ;  /* 0x000000ffff057224 */ /* 0x000fe200078e0040 */
[----:B------:R-:W-:Y:S01]  /*36280*/  LEA.HI.X.SX32 R84, R7, R12, 0x1, P3 ;  /* 0x0000000c07547211 */ /* 0x000fe200018f0eff */
[C---:B------:R-:W-:Y:S02]  /*36290*/  IMAD R7, R6.reuse, 0x53, RZ ;  /* 0x0000005306077824 */ /* 0x040fe400078e02ff */
[----:B-1----:R-:W-:Y:S02]  /*362a0*/  IMAD.SHL.U32 R8, R6, 0x2, RZ ;  /* 0x0000000206087824 */ /* 0x002fe400078e00ff */
[----:B--2---:R-:W-:Y:S02]  /*362b0*/  VIADD R9, R17, 0xffffffc6 ;  /* 0xffffffc611097836 */ /* 0x004fe40000000000 */
[----:B------:R-:W-:Y:S01]  /*362c0*/  @!P6 IMAD.MOV R5, RZ, RZ, -R5 ;  /* 0x000000ffff05e224 */ /* 0x000fe200078e0a05 */
[----:B------:R-:W1:Y:S01]  /*362d0*/  LDC R17, c[0x0][0x3a0] ;  /* 0x0000e800ff117b82 */ /* 0x000e620000000800 */
[----:B------:R-:W-:-:S02]  /*362e0*/  IADD3 R19, P3, PT, R8, R3, RZ ;  /* 0x0000000308137210 */ /* 0x000fc40007f7e0ff */
[----:B------:R-:W-:Y:S01]  /*362f0*/  ISETP.GE.U32.AND P5, PT, R9, 0x7fffff47, PT ;  /* 0x7fffff470900780c */ /* 0x000fe20003fa6070 */
[----:B------:R-:W-:-:S04]  /*36300*/  VIADD R9, R18, 0xfffffffd ;  /* 0xfffffffd12097836 */ /* 0x000fc80000000000 */
[----:B------:R-:W2:Y:S01]  /*36310*/  LDC R18, c[0x0][0x3a0] ;  /* 0x0000e800ff127b82 */ /* 0x000ea20000000800 */
[----:B---3--:R-:W-:Y:S02]  /*36320*/  LEA.HI.X.SX32 R21, R8, R4, 0x1, P3 ;  /* 0x0000000408157211 */ /* 0x008fe400018f0eff */
[----:B------:R-:W-:Y:S01]  /*36330*/  IADD3 R76, P3, PT, R7, R3, RZ ;  /* 0x00000003074c7210 */ /* 0x000fe20007f7e0ff */
[----:B------:R-:W-:-:S03]  /*36340*/  @P0 IMAD.MOV.U32 R8, RZ, RZ, R81 ;  /* 0x000000ffff080224 */ /* 0x000fc600078e0051 */
[----:B------:R-:W-:Y:S02]  /*36350*/  LEA.HI.X.SX32 R77, R7, R4, 0x1, P3 ;  /* 0x00000004074d7211 */ /* 0x000fe400018f0eff */
[----:B------:R-:W-:Y:S01]  /*36360*/  PRMT R7, RZ, 0x7610, R7 ;  /* 0x00007610ff077816 */ /* 0x000fe20000000007 */
[----:B----4-:R3:W-:Y:S02]  /*36370*/  STL [R1+0x6c], R10 ;  /* 0x00006c0a01007387 */ /* 0x0107e40000100800 */
[----:B---3--:R-:W-:-:S05]  /*36380*/  IMAD R10, R6, 0x39, RZ ;  /* 0x00000039060a7824 */ /* 0x008fca00078e02ff */
[----:B------:R-:W-:-:S04]  /*36390*/  IADD3 R64, P6, PT, R10, R3, RZ ;  /* 0x000000030a407210 */ /* 0x000fc80007fde0ff */
[----:B------:R-:W-:Y:S02]  /*363a0*/  LEA.HI.X.SX32 R73, R10, R4, 0x1, P6 ;  /* 0x000000040a497211 */ /* 0x000fe400030f0eff */
[----:B------:R-:W-:Y:S01]  /*363b0*/  ISETP.GE.U32.AND P6, PT, R9, 0x7fffff7e, PT ;  /* 0x7fffff7e0900780c */ /* 0x000fe20003fc6070 */
[----:B------:R-:W-:-:S05]  /*363c0*/  @P0 IMAD.MOV.U32 R9, RZ, RZ, R84 ;  /* 0x000000ffff090224 */ /* 0x000fca00078e0054 */
[----:B------:R3:W4:Y:S02]  /*363d0*/  @P0 LDG.E.U8 R78, desc[UR20][R8.64] ;  /* 0x00000014084e0981 */ /* 0x000724000c1e1100 */
[----:B---3--:R-:W-:Y:S02]  /*363e0*/  @!P4 IMAD.MOV.U32 R8, RZ, RZ, R76 ;  /* 0x000000ffff08c224 */ /* 0x008fe400078e004c */
[----:B------:R-:W-:-:S05]  /*363f0*/  @!P4 IMAD.MOV.U32 R9, RZ, RZ, R77 ;  /* 0x000000ffff09c224 */ /* 0x000fca00078e004d */
[----:B------:R3:W4:Y:S02]  /*36400*/  @!P4 LDG.E.U8 R75, desc[UR20][R8.64] ;  /* 0x00000014084bc981 */ /* 0x000724000c1e1100 */
[----:B---3--:R-:W-:Y:S02]  /*36410*/  @!P5 IMAD.MOV.U32 R8, RZ, RZ, R64 ;  /* 0x000000ffff08d224 */ /* 0x008fe400078e0040 */
[----:B------:R-:W-:-:S05]  /*36420*/  @!P5 IMAD.MOV.U32 R9, RZ, RZ, R73 ;  /* 0x000000ffff09d224 */ /* 0x000fca00078e0049 */
[----:B------:R3:W4:Y:S02]  /*36430*/  @!P5 LDG.E.U8 R85, desc[UR20][R8.64] ;  /* 0x000000140855d981 */ /* 0x000724000c1e1100 */
[----:B---3--:R-:W-:Y:S02]  /*36440*/  @!P6 IMAD.MOV.U32 R8, RZ, RZ, R19 ;  /* 0x000000ffff08e224 */ /* 0x008fe400078e0013 */
[----:B------:R-:W-:-:S05]  /*36450*/  @!P6 IMAD.MOV.U32 R9, RZ, RZ, R21 ;  /* 0x000000ffff09e224 */ /* 0x000fca00078e0015 */
[----:B------:R1:W3:Y:S01]  /*36460*/  @!P6 LDG.E.U8 R7, desc[UR20][R8.64] ;  /* 0x000000140807e981 */ /* 0x0002e2000c1e1100 */
[----:B------:R-:W-:-:S03]  /*36470*/  SEL R5, R14, R5, !P1 ;  /* 0x000000050e057207 */ /* 0x000fc60004800000 */
[----:B------:R1:W-:Y:S04]  /*36480*/  STL [R1+0x8d0], R81 ;  /* 0x0008d05101007387 */ /* 0x0003e80000100800 */
[----:B------:R-:W-:Y:S01]  /*36490*/  STL [R1+0xc98], R64 ;  /* 0x000c984001007387 */ /* 0x000fe20000100800 */
[----:B0-----:R-:W-:-:S03]  /*364a0*/  VIADD R10, R11, 0xffffffa4 ;  /* 0xffffffa40b0a7836 */ /* 0x001fc60000000000 */
[----:B------:R0:W-:Y:S04]  /*364b0*/  STL [R1+0x8cc], R84 ;  /* 0x0008cc5401007387 */ /* 0x0001e80000100800 */
[----:B------:R-:W-:Y:S01]  /*364c0*/  STL [R1+0xc94], R73 ;  /* 0x000c944901007387 */ /* 0x000fe20000100800 */
[----:B------:R-:W3:Y:S03]  /*364d0*/  LDC R11, c[0x0][0x3a0] ;  /* 0x0000e800ff0b7b82 */ /* 0x000ee60000000800 */
[----:B------:R0:W-:Y:S01]  /*364e0*/  STL [R1+0xae0], R19 ;  /* 0x000ae01301007387 */ /* 0x0001e20000100800 */
[----:B------:R-:W-:-:S03]  /*364f0*/  IMAD R5, R5, UR6, RZ ;  /* 0x0000000605057c24 */ /* 0x000fc6000f8e02ff */
[----:B------:R0:W-:Y:S04]  /*36500*/  STL [R1+0xadc], R21 ;  /* 0x000adc1501007387 */ /* 0x0001e80000100800 */
[----:B------:R-:W-:Y:S01]  /*36510*/  STL [R1+0xd68], R76 ;  /* 0x000d684c01007387 */ /* 0x000fe20000100800 */
[----:B------:R-:W-:-:S03]  /*36520*/  ISETP.GE.U32.AND P3, PT, R10, 0x7fffff25, PT ;  /* 0x7fffff250a00780c */ /* 0x000fc60003f66070 */
[----:B------:R-:W-:Y:S01]  /*36530*/  STL [R1+0xd64], R77 ;  /* 0x000d644d01007387 */ /* 0x000fe20000100800 */
[C---:B------:R-:W-:Y:S01]  /*36540*/  IMAD R10, R6.reuse, 0xa, RZ ;  /* 0x0000000a060a7824 */ /* 0x040fe200078e02ff */
[----:B-1----:R-:W-:Y:S01]  /*36550*/  IADD3 R81, P4, PT, R5, R13, RZ ;  /* 0x0000000d05517210 */ /* 0x002fe20007f9e0ff */
[----:B------:R-:W-:Y:S01]  /*36560*/  VIADD R8, R17, 0xfffffff5 ;  /* 0xfffffff511087836 */ /* 0x000fe20000000000 */
[----:B------:R-:W-:Y:S02]  /*36570*/  PRMT R79, RZ, 0x7610, R79 ;  /* 0x00007610ff4f7816 */ /* 0x000fe4000000004f */
[----:B------:R-:W-:Y:S02]  /*36580*/  PRMT R20, RZ, 0x7610, R20 ;  /* 0x00007610ff147816 */ /* 0x000fe40000000014 */
[----:B0-----:R-:W-:Y:S01]  /*36590*/  LEA.HI.X.SX32 R84, R5, R12, 0x1, P4 ;  /* 0x0000000c05547211 */ /* 0x001fe200020f0eff */
[----:B------:R-:W-:Y:S01]  /*365a0*/  IMAD R5, R6, 0x5b, RZ ;  /* 0x0000005b06057824 */ /* 0x000fe200078e02ff */
[----:B------:R-:W-:Y:S01]  /*365b0*/  ISETP.GE.U32.AND P5, PT, R8, 0x7fffff76, PT ;  /* 0x7fffff760800780c */ /* 0x000fe20003fa6070 */
[----:B--2---:R-:W-:Y:S01]  /*365c0*/  VIADD R8, R18, 0xffffffed ;  /* 0xffffffed12087836 */ /* 0x004fe20000000000 */
[----:B------:R-:W0:Y:S01]  /*365d0*/  LDC R19, c[0x0][0x3a8] ;  /* 0x0000ea00ff137b82 */ /* 0x000e220000000800 */
[----:B------:R-:W-:-:S07]  /*365e0*/  @P0 IMAD.MOV.U32 R9, RZ, RZ, R84 ;  /* 0x000000ffff090224 */ /* 0x000fce00078e0054 */
[----:B------:R-:W1:Y:S08]  /*365f0*/  LDC R17, c[0x0][0x3a0] ;  /* 0x0000e800ff117b82 */ /* 0x000e700000000800 */
[----:B------:R-:W2:Y:S01]  /*36600*/  LDC R18, c[0x0][0x3a0] ;  /* 0x0000e800ff127b82 */ /* 0x000ea20000000800 */
[----:B------:R-:W-:Y:S02]  /*36610*/  PRMT R74, RZ, 0x7610, R74 ;  /* 0x00007610ff4a7816 */ /* 0x000fe4000000004a */
[----:B------:R-:W-:-:S05]  /*36620*/  PRMT R61, RZ, 0x7610, R61 ;  /* 0x00007610ff3d7816 */ /* 0x000fca000000003d */
[----:B------:R-:W0:Y:S01]  /*36630*/  LDC R21, c[0x0][0x3a0] ;  /* 0x0000e800ff157b82 */ /* 0x000e220000000800 */
[----:B---3--:R3:W-:Y:S04]  /*36640*/  STL [R1], R7 ;  /* 0x0000000701007387 */ /* 0x0087e80000100800 */
[----:B----4-:R4:W-:Y:S01]  /*36650*/  STL [R1+0x78], R75 ;  /* 0x0000784b01007387 */ /* 0x0109e20000100800 */
[----:B---3--:R-:W-:Y:S01]  /*36660*/  IMAD R7, R6, 0x12, RZ ;  /* 0x0000001206077824 */ /* 0x008fe200078e02ff */
[----:B----4-:R-:W-:-:S04]  /*36670*/  IADD3 R75, P6, PT, R10, R3, RZ ;  /* 0x000000030a4b7210 */ /* 0x010fc80007fde0ff */
[CC--:B------:R-:W-:Y:S02]  /*36680*/  IADD3 R64, P4, PT, R7.reuse, R3.reuse, RZ ;  /* 0x0000000307407210 */ /* 0x0c0fe40007f9e0ff */
[-C--:B------:R-:W-:Y:S01]  /*36690*/  LEA.HI.X.SX32 R76, R10, R4.reuse, 0x1, P6 ;  /* 0x000000040a4c7211 */ /* 0x080fe200030f0eff */
[----:B------:R-:W-:Y:S04]  /*366a0*/  STL [R1+0x8d8], R81 ;  /* 0x0008d85101007387 */ /* 0x000fe80000100800 */
[----:B------:R-:W-:Y:S01]  /*366b0*/  STL [R1+0xb20], R75 ;  /* 0x000b204b01007387 */ /* 0x000fe20000100800 */
[----:B------:R-:W-:Y:S02]  /*366c0*/  LEA.HI.X.SX32 R73, R7, R4, 0x1, P4 ;  /* 0x0000000407497211 */ /* 0x000fe400020f0eff */
[----:B------:R-:W-:Y:S01]  /*366d0*/  IADD3 R77, P4, PT, R5, R3, RZ ;  /* 0x00000003054d7210 */ /* 0x000fe20007f9e0ff */
[----:B------:R-:W-:Y:S04]  /*366e0*/  STL [R1+0x8d4], R84 ;  /* 0x0008d45401007387 */ /* 0x000fe80000100800 */
[----:B------:R-:W-:Y:S01]  /*366f0*/  STL [R1+0xb1c], R76 ;  /* 0x000b1c4c01007387 */ /* 0x000fe20000100800 */
[----:B------:R-:W-:-:S03]  /*36700*/  ISETP.GE.U32.AND P6, PT, R8, 0x7fffff6e, PT ;  /* 0x7fffff6e0800780c */ /* 0x000fc60003fc6070 */
[----:B------:R3:W-:Y:S01]  /*36710*/  STL [R1+0x1d0], R78 ;  /* 0x0001d04e01007387 */ /* 0x0007e20000100800 */
[----:B------:R-:W-:Y:S02]  /*36720*/  @P0 IMAD.MOV.U32 R8, RZ, RZ, R81 ;  /* 0x000000ffff080224 */ /* 0x000fe400078e0051 */
[----:B------:R-:W-:Y:S01]  /*36730*/  VIADD R7, R11, 0xffffff9c ;  /* 0xffffff9c0b077836 */ /* 0x000fe20000000000 */
[----:B---3--:R-:W-:Y:S02]  /*36740*/  LEA.HI.X.SX32 R78, R5, R4, 0x1, P4 ;  /* 0x00000004054e7211 */ /* 0x008fe400020f0eff */
[----:B------:R3:W4:Y:S02]  /*36750*/  @P0 LDG.E.U8 R79, desc[UR20][R8.64] ;  /* 0x00000014084f0981 */ /* 0x000724000c1e1100 */
[----:B------:R-:W-:Y:S02]  /*36760*/  ISETP.GE.U32.AND P4, PT, R7, 0x7fffff1d, PT ;  /* 0x7fffff1d0700780c */ /* 0x000fe40003f86070 */
[----:B------:R-:W-:Y:S01]  /*36770*/  PRMT R7, RZ, 0x7610, R7 ;  /* 0x00007610ff077816 */ /* 0x000fe20000000007 */
[----:B------:R-:W-:Y:S01]  /*36780*/  STL [R1+0xb60], R64 ;  /* 0x000b604001007387 */ /* 0x000fe20000100800 */
[----:B-1----:R-:W-:Y:S01]  /*36790*/  VIADD R10, R17, 0xffffffe5 ;  /* 0xffffffe5110a7836 */ /* 0x002fe20000000000 */
[----:B------:R-:W1:Y:S01]  /*367a0*/  LDC R11, c[0x0][0x3a8] ;  /* 0x0000ea00ff0b7b82 */ /* 0x000e620000000800 */
[----:B---3--:R-:W-:-:S02]  /*367b0*/  @!P3 IMAD.MOV.U32 R8, RZ, RZ, R77 ;  /* 0x000000ffff08b224 */ /* 0x008fc400078e004d */
[----:B------:R-:W-:Y:S01]  /*367c0*/  @!P3 IMAD.MOV.U32 R9, RZ, RZ, R78 ;  /* 0x000000ffff09b224 */ /* 0x000fe200078e004e */
[----:B------:R-:W-:Y:S01]  /*367d0*/  PRMT R5, RZ, 0x7610, R5 ;  /* 0x00007610ff057816 */ /* 0x000fe20000000005 */
[----:B------:R-:W-:Y:S04]  /*367e0*/  STL [R1+0xb5c], R73 ;  /* 0x000b5c4901007387 */ /* 0x000fe80000100800 */
[----:B------:R3:W4:Y:S01]  /*367f0*/  @!P3 LDG.E.U8 R20, desc[UR20][R8.64] ;  /* 0x000000140814b981 */ /* 0x000722000c1e1100 */
[----:B------:R-:W-:Y:S01]  /*36800*/  PRMT R63, RZ, 0x7610, R63 ;  /* 0x00007610ff3f7816 */ /* 0x000fe2000000003f */
[----:B------:R-:W0:Y:S01]  /*36810*/  LDC R17, c[0x0][0x3a8] ;  /* 0x0000ea00ff117b82 */ /* 0x000e220000000800 */
[----:B---3--:R-:W-:Y:S02]  /*36820*/  @!P5 IMAD.MOV.U32 R8, RZ, RZ, R75 ;  /* 0x000000ffff08d224 */ /* 0x008fe400078e004b */
[----:B------:R-:W-:-:S05]  /*36830*/  @!P5 IMAD.MOV.U32 R9, RZ, RZ, R76 ;  /* 0x000000ffff09d224 */ /* 0x000fca00078e004c */
[----:B------:R3:W4:Y:S02]  /*36840*/  @!P5 LDG.E.U8 R7, desc[UR20][R8.64] ;  /* 0x000000140807d981 */ /* 0x000724000c1e1100 */
[----:B---3--:R-:W-:Y:S02]  /*36850*/  @!P6 IMAD.MOV.U32 R8, RZ, RZ, R64 ;  /* 0x000000ffff08e224 */ /* 0x008fe400078e0040 */
[----:B------:R-:W-:-:S05]  /*36860*/  @!P6 IMAD.MOV.U32 R9, RZ, RZ, R73 ;  /* 0x000000ffff09e224 */ /* 0x000fca00078e0049 */
[----:B------:R2:W3:Y:S04]  /*36870*/  @!P6 LDG.E.U8 R5, desc[UR20][R8.64] ;  /* 0x000000140805e981 */ /* 0x0004e8000c1e1100 */
[----:B------:R-:W-:Y:S04]  /*36880*/  STL [R1+0xda8], R77 ;  /* 0x000da84d01007387 */ /* 0x000fe80000100800 */
[----:B------:R-:W-:Y:S01]  /*36890*/  STL [R1+0xda4], R78 ;  /* 0x000da44e01007387 */ /* 0x000fe20000100800 */
[----:B------:R-:W-:Y:S02]  /*368a0*/  ISETP.GE.U32.AND P6, PT, R10, 0x7fffff66, PT ;  /* 0x7fffff660a00780c */ /* 0x000fe40003fc6070 */
[----:B------:R-:W0:Y:S01]  /*368b0*/  LDC R10, c[0x0][0x3a0] ;  /* 0x0000e800ff0a7b82 */ /* 0x000e220000000800 */
[----:B--2---:R-:W-:Y:S01]  /*368c0*/  VIADD R8, R18, 0xffffff8c ;  /* 0xffffff8c12087836 */ /* 0x004fe20000000000 */
[----:B------:R-:W-:-:S02]  /*368d0*/  PRMT R22, RZ, 0x7610, R22 ;  /* 0x00007610ff167816 */ /* 0x000fc40000000016 */
[----:B------:R-:W-:-:S04]  /*368e0*/  PRMT R62, RZ, 0x7610, R62 ;  /* 0x00007610ff3e7816 */ /* 0x000fc8000000003e */
[----:B------:R-:W2:Y:S01]  /*368f0*/  LDC R18, c[0x0][0x3a0] ;  /* 0x0000e800ff127b82 */ /* 0x000ea20000000800 */
[----:B----4-:R4:W-:Y:S07]  /*36900*/  STL [R1+0x70], R20 ;  /* 0x0000701401007387 */ /* 0x0109ee0000100800 */
[----:B----4-:R-:W4:Y:S01]  /*36910*/  LDC R20, c[0x0][0x3a0] ;  /* 0x0000e800ff147b82 */ /* 0x010f220000000800 */
[----:B------:R0:W-:Y:S02]  /*36920*/  STL [R1+0x14], R7 ;  /* 0x0000140701007387 */ /* 0x0001e40000100800 */
[----:B0-----:R-:W-:-:S02]  /*36930*/  IMAD R7, R6, 0x1a, RZ ;  /* 0x0000001a06077824 */ /* 0x001fc400078e02ff */
[----:B---3--:R0:W-:Y:S03]  /*36940*/  STL [R1+0x10], R5 ;  /* 0x0000100501007387 */ /* 0x0081e60000100800 */
[----:B------:R-:W-:Y:S01]  /*36950*/  IADD3 R64, P3, PT, R7, R3, RZ ;  /* 0x0000000307407210 */ /* 0x000fe20007f7e0ff */
[----:B0-----:R-:W-:-:S03]  /*36960*/  IMAD R5, R19, 0x63, RZ ;  /* 0x0000006313057824 */ /* 0x001fc600078e02ff */
[----:B------:R-:W-:Y:S01]  /*36970*/  LEA.HI.X.SX32 R73, R7, R4, 0x1, P3 ;  /* 0x0000000407497211 */ /* 0x000fe200018f0eff */
[----:B------:R-:W-:Y:S01]  /*36980*/  STL [R1+0xba0], R64 ;  /* 0x000ba04001007387 */ /* 0x000fe20000100800 */
[----:B------:R-:W-:Y:S01]  /*36990*/  VIADD R10, R10, 0xffffffd5 ;  /* 0xffffffd50a0a7836 */ /* 0x000fe20000000000 */
[----:B------:R-:W0:Y:S01]  /*369a0*/  LDC R19, c[0x0][0x3a0] ;  /* 0x0000e800ff137b82 */ /* 0x000e220000000800 */
[----:B------:R-:W-:-:S04]  /*369b0*/  IADD3 R75, P5, PT, R5, R3, RZ ;  /* 0x00000003054b7210 */ /* 0x000fc80007fbe0ff */
[----:B------:R-:W-:Y:S02]  /*369c0*/  LEA.HI.X.SX32 R76, R5, R4, 0x1, P5 ;  /* 0x00000004054c7211 */ /* 0x000fe400028f0eff */
[----:B------:R-:W-:Y:S01]  /*369d0*/  ISETP.GE.U32.AND P3, PT, R8, 0x7fffff0d, PT ;  /* 0x7fffff0d0800780c */ /* 0x000fe20003f66070 */
[----:B------:R-:W-:Y:S02]  /*369e0*/  @!P4 IMAD.MOV.U32 R8, RZ, RZ, R75 ;  /* 0x000000ffff08c224 */ /* 0x000fe400078e004b */
[----:B------:R-:W-:-:S05]  /*369f0*/  @!P4 IMAD.MOV.U32 R9, RZ, RZ, R76 ;  /* 0x000000ffff09c224 */ /* 0x000fca00078e004c */
[----:B------:R3:W2:Y:S02]  /*36a00*/  @!P4 LDG.E.U8 R74, desc[UR20][R8.64] ;  /* 0x00000014084ac981 */ /* 0x0006a4000c1e1100 */
[----:B---3--:R-:W-:Y:S02]  /*36a10*/  @!P6 IMAD.MOV.U32 R8, RZ, RZ, R64 ;  /* 0x000000ffff08e224 */ /* 0x008fe400078e0040 */
[----:B------:R-:W-:-:S05]  /*36a20*/  @!P6 IMAD.MOV.U32 R9, RZ, RZ, R73 ;  /* 0x000000ffff09e224 */ /* 0x000fca00078e0049 */
[----:B------:R-:W3:Y:S01]  /*36a30*/  @!P6 LDG.E.U8 R61, desc[UR20][R8.64] ;  /* 0x00000014083de981 */ /* 0x000ee2000c1e1100 */
[----:B------:R-:W-:-:S03]  /*36a40*/  VIADD R7, R21, 0xffffff94 ;  /* 0xffffff9415077836 */ /* 0x000fc60000000000 */
[----:B------:R-:W-:Y:S01]  /*36a50*/  STL [R1+0xb9c], R73 ;  /* 0x000b9c4901007387 */ /* 0x000fe20000100800 */
[----:B-1----:R-:W-:Y:S01]  /*36a60*/  IMAD R5, R11, 0x6b, RZ ;  /* 0x0000006b0b057824 */ /* 0x002fe200078e02ff */
[----:B------:R-:W-:Y:S01]  /*36a70*/  ISETP.GE.U32.AND P5, PT, R7, 0x7fffff15, PT ;  /* 0x7fffff150700780c */ /* 0x000fe20003fa6070 */
[----:B----4-:R-:W-:Y:S01]  /*36a80*/  VIADD R7, R20, 0xffffffdd ;  /* 0xffffffdd14077836 */ /* 0x010fe20000000000 */
[----:B------:R-:W-:Y:S04]  /*36a90*/  STL [R1+0xde8], R75 ;  /* 0x000de84b01007387 */ /* 0x000fe80000100800 */
[----:B------:R-:W-:Y:S04]  /*36aa0*/  STL [R1+0x1cc], R79 ;  /* 0x0001cc4f01007387 */ /* 0x000fe80000100800 */
[----:B------:R-:W-:Y:S01]  /*36ab0*/  STL [R1+0xde4], R76 ;  /* 0x000de44c01007387 */ /* 0x000fe20000100800 */
[----:B------:R-:W-:-:S02]  /*36ac0*/  PRMT R11, RZ, 0x7610, R11 ;  /* 0x00007610ff0b7816 */ /* 0x000fc4000000000b */
[----:B------:R-:W-:Y:S01]  /*36ad0*/  ISETP.GE.U32.AND P4, PT, R7, 0x7fffff5e, PT ;  /* 0x7fffff5e0700780c */ /* 0x000fe20003f86070 */
[----:B------:R-:W-:Y:S01]  /*36ae0*/  IMAD R7, R6, 0x22, RZ ;  /* 0x0000002206077824 */ /* 0x000fe200078e02ff */
[----:B------:R-:W1:Y:S01]  /*36af0*/  LDC R20, c[0x0][0x3a8] ;  /* 0x0000ea00ff147b82 */ /* 0x000e620000000800 */
[----:B---3--:R3:W-:Y:S02]  /*36b00*/  STL [R1+0x1c], R61 ;  /* 0x00001c3d01007387 */ /* 0x0087e40000100800 */
[----:B---3--:R-:W-:-:S04]  /*36b10*/  IADD3 R61, P6, PT, R5, R3, RZ ;  /* 0x00000003053d7210 */ /* 0x008fc80007fde0ff */
[-C--:B------:R-:W-:Y:S02]  /*36b20*/  LEA.HI.X.SX32 R64, R5, R4.reuse, 0x1, P6 ;  /* 0x0000000405407211 */ /* 0x080fe400030f0eff */
[C---:B------:R-:W-:Y:S01]  /*36b30*/  IADD3 R73, P6, PT, R7.reuse, R3, RZ ;  /* 0x0000000307497210 */ /* 0x040fe20007fde0ff */
[----:B------:R-:W-:Y:S04]  /*36b40*/  STL [R1+0xe28], R61 ;  /* 0x000e283d01007387 */ /* 0x000fe80000100800 */
[----:B------:R-:W-:Y:S01]  /*36b50*/  STL [R1+0xe24], R64 ;  /* 0x000e244001007387 */ /* 0x000fe20000100800 */
[----:B------:R-:W-:Y:S02]  /*36b60*/  @!P5 IMAD.MOV.U32 R8, RZ, RZ, R61 ;  /* 0x000000ffff08d224 */ /* 0x000fe400078e003d */
[----:B------:R-:W-:Y:S01]  /*36b70*/  @!P5 IMAD.MOV.U32 R9, RZ, RZ, R64 ;  /* 0x000000ffff09d224 */ /* 0x000fe200078e0040 */
[----:B------:R-:W-:Y:S04]  /*36b80*/  STL [R1+0xbe0], R73 ;  /* 0x000be04901007387 */ /* 0x000fe80000100800 */
[----:B--2---:R2:W-:Y:S04]  /*36b90*/  STL [R1+0x80], R74 ;  /* 0x0000804a01007387 */ /* 0x0045e80000100800 */
[----:B------:R3:W4:Y:S01]  /*36ba0*/  @!P5 LDG.E.U8 R11, desc[UR20][R8.64] ;  /* 0x00000014080bd981 */ /* 0x000722000c1e1100 */
[----:B--2---:R-:W-:Y:S01]  /*36bb0*/  LEA.HI.X.SX32 R74, R7, R4, 0x1, P6 ;  /* 0x00000004074a7211 */ /* 0x004fe200030f0eff */
[----:B---3--:R-:W-:-:S04]  /*36bc0*/  @!P4 IMAD.MOV.U32 R8, RZ, RZ, R73 ;  /* 0x000000ffff08c224 */ /* 0x008fc800078e0049 */
[----:B------:R-:W-:-:S05]  /*36bd0*/  @!P4 IMAD.MOV.U32 R9, RZ, RZ, R74 ;  /* 0x000000ffff09c224 */ /* 0x000fca00078e004a */
[----:B------:R2:W3:Y:S01]  /*36be0*/  @!P4 LDG.E.U8 R63, desc[UR20][R8.64] ;  /* 0x00000014083fc981 */ /* 0x0004e2000c1e1100 */
[----:B------:R-:W-:Y:S02]  /*36bf0*/  IMAD R5, R17, 0x73, RZ ;  /* 0x0000007311057824 */ /* 0x000fe400078e02ff */
[----:B------:R-:W-:Y:S01]  /*36c00*/  IMAD R7, R6, 0x2a, RZ ;  /* 0x0000002a06077824 */ /* 0x000fe200078e02ff */
[----:B------:R-:W-:Y:S02]  /*36c10*/  ISETP.GE.U32.AND P5, PT, R10, 0x7fffff56, PT ;  /* 0x7fffff560a00780c */ /* 0x000fe40003fa6070 */
[----:B------:R-:W-:Y:S01]  /*36c20*/  PRMT R55, RZ, 0x7610, R55 ;  /* 0x00007610ff377816 */ /* 0x000fe20000000037 */
[----:B------:R-:W0:Y:S01]  /*36c30*/  LDC R17, c[0x0][0x3a0] ;  /* 0x0000e800ff117b82 */ /* 0x000e220000000800 */
[----:B------:R-:W-:-:S04]  /*36c40*/  IADD3 R61, P6, PT, R5, R3, RZ ;  /* 0x00000003053d7210 */ /* 0x000fc80007fde0ff */
[----:B------:R-:W-:Y:S01]  /*36c50*/  LEA.HI.X.SX32 R64, R5, R4, 0x1, P6 ;  /* 0x0000000405407211 */ /* 0x000fe200030f0eff */
[----:B--2---:R-:W-:-:S04]  /*36c60*/  @!P3 IMAD.MOV.U32 R8, RZ, RZ, R61 ;  /* 0x000000ffff08b224 */ /* 0x004fc800078e003d */
[----:B------:R-:W-:-:S05]  /*36c70*/  @!P3 IMAD.MOV.U32 R9, RZ, RZ, R64 ;  /* 0x000000ffff09b224 */ /* 0x000fca00078e0040 */
[----:B------:R2:W2:Y:S04]  /*36c80*/  @!P3 LDG.E.U8 R22, desc[UR20][R8.64] ;  /* 0x000000140816b981 */ /* 0x0004a8000c1e1100 */
[----:B----4-:R4:W-:Y:S04]  /*36c90*/  STL [R1+0x7c], R11 ;  /* 0x00007c0b01007387 */ /* 0x0109e80000100800 */
[----:B------:R-:W-:Y:S04]  /*36ca0*/  STL [R1+0xbdc], R74 ;  /* 0x000bdc4a01007387 */ /* 0x000fe80000100800 */
[----:B------:R0:W-:Y:S04]  /*36cb0*/  STL [R1+0xe68], R61 ;  /* 0x000e683d01007387 */ /* 0x0001e80000100800 */
[----:B------:R-:W-:Y:S01]  /*36cc0*/  STL [R1+0xe64], R64 ;  /* 0x000e644001007387 */ /* 0x000fe20000100800 */
[----:B----4-:R-:W4:Y:S03]  /*36cd0*/  LDC R11, c[0x0][0x3a0] ;  /* 0x0000e800ff0b7b82 */ /* 0x010f260000000800 */
[----:B---3--:R3:W-:Y:S01]  /*36ce0*/  STL [R1+0x18], R63 ;  /* 0x0000183f01007387 */ /* 0x0087e20000100800 */
[----:B------:R-:W-:-:S03]  /*36cf0*/  IMAD R5, R6, 0x32, RZ ;  /* 0x0000003206057824 */ /* 0x000fc600078e02ff */
[----:B0-----:R-:W4:Y:S01]  /*36d00*/  LDL.LU R61, [R1+0x584] ;  /* 0x00058400013d7983 */ /* 0x001f220000300800 */
[----:B---3--:R-:W-:-:S04]  /*36d10*/  IADD3 R63, P4, PT, R7, R3, RZ ;  /* 0x00000003073f7210 */ /* 0x008fc80007f9e0ff */
[----:B------:R-:W-:Y:S01]  /*36d20*/  LEA.HI.X.SX32 R64, R7, R4, 0x1, P4 ;  /* 0x0000000407407211 */ /* 0x000fe200020f0eff */
[----:B--2---:R-:W-:-:S04]  /*36d30*/  @!P5 IMAD.MOV.U32 R8, RZ, RZ, R63 ;  /* 0x000000ffff08d224 */ /* 0x004fc800078e003f */
[----:B------:R-:W-:-:S05]  /*36d40*/  @!P5 IMAD.MOV.U32 R9, RZ, RZ, R64 ;  /* 0x000000ffff09d224 */ /* 0x000fca00078e0040 */
[----:B------:R4:W2:Y:S04]  /*36d50*/  @!P5 LDG.E.U8 R62, desc[UR20][R8.64] ;  /* 0x00000014083ed981 */ /* 0x0008a8000c1e1100 */
[----:B------:R-:W-:Y:S01]  /*36d60*/  STL [R1+0xc20], R63 ;  /* 0x000c203f01007387 */ /* 0x000fe20000100800 */
[----:B------:R-:W-:-:S03]  /*36d70*/  VIADD R10, R18, 0xffffff84 ;  /* 0xffffff84120a7836 */ /* 0x000fc60000000000 */
[----:B------:R-:W-:Y:S04]  /*36d80*/  STL [R1+0xc1c], R64 ;  /* 0x000c1c4001007387 */ /* 0x000fe80000100800 */
[----:B------:R0:W-:Y:S01]  /*36d90*/  STL [R1+0x8c], R22 ;  /* 0x00008c1601007387 */ /* 0x0001e20000100800 */
[----:B-1----:R-:W-:Y:S01]  /*36da0*/  IMAD R7, R20, 0x7b, RZ ;  /* 0x0000007b14077824 */ /* 0x002fe200078e02ff */
[----:B------:R-:W1:Y:S01]  /*36db0*/  LDC R18, c[0x0][0x3a0] ;  /* 0x0000e800ff127b82 */ /* 0x000e620000000800 */
[----:B------:R-:W-:Y:S01]  /*36dc0*/  ISETP.GE.U32.AND P6, PT, R10, 0x7fffff05, PT ;  /* 0x7fffff050a00780c */ /* 0x000fe20003fc6070 */
[----:B------:R-:W-:Y:S01]  /*36dd0*/  VIADD R10, R19, 0xffffffcd ;  /* 0xffffffcd130a7836 */ /* 0x000fe20000000000 */
[----:B0-----:R-:W-:-:S04]  /*36de0*/  IADD3 R22, P4, PT, R5, R3, RZ ;  /* 0x0000000305167210 */ /* 0x001fc80007f9e0ff */
[----:B------:R-:W-:Y:S01]  /*36df0*/  ISETP.GE.U32.AND P3, PT, R10, 0x7fffff4e, PT ;  /* 0x7fffff4e0a00780c */ /* 0x000fe20003f66070 */
[----:B----4-:R-:W-:Y:S01]  /*36e00*/  VIADD R8, R11, 0xffffffb3 ;  /* 0xffffffb30b087836 */ /* 0x010fe20000000000 */
[----:B------:R-:W-:Y:S02]  /*36e10*/  PRMT R19, RZ, 0x7610, R19 ;  /* 0x00007610ff137816 */ /* 0x000fe40000000013 */
[----:B------:R-:W-:Y:S01]  /*36e20*/  LEA.HI.X.SX32 R20, R5, R4, 0x1, P4 ;  /* 0x0000000405147211 */ /* 0x000fe200020f0eff */
[----:B------:R-:W-:Y:S01]  /*36e30*/  STL [R1+0xc60], R22 ;  /* 0x000c601601007387 */ /* 0x000fe20000100800 */
[----:B------:R-:W0:Y:S01]  /*36e40*/  LDC R10, c[0x0][0x3a0] ;  /* 0x0000e800ff0a7b82 */ /* 0x000e220000000800 */
[----:B------:R-:W-:Y:S02]  /*36e50*/  ISETP.GE.U32.AND P4, PT, R8, 0x7fffff34, PT ;  /* 0x7fffff340800780c */ /* 0x000fe40003f86070 */
[----:B------:R-:W-:Y:S02]  /*36e60*/  PRMT R59, RZ, 0x7610, R59 ;  /* 0x00007610ff3b7816 */ /* 0x000fe4000000003b */
[----:B------:R-:W-:-:S03]  /*36e70*/  PRMT R21, RZ, 0x7610, R21 ;  /* 0x00007610ff157816 */ /* 0x000fc60000000015 */
[----:B------:R-:W3:Y:S01]  /*36e80*/  LDC R11, c[0x0][0x3a0] ;  /* 0x0000e800ff0b7b82 */ /* 0x000ee20000000800 */
[----:B--2---:R2:W-:Y:S02]  /*36e90*/  STL [R1+0x24], R62 ;  /* 0x0000243e01007387 */ /* 0x0045e40000100800 */
[----:B--2---:R-:W-:-:S04]  /*36ea0*/  IADD3 R62, P5, PT, R7, R3, RZ ;  /* 0x00000003073e7210 */ /* 0x004fc80007fbe0ff */
[----:B------:R-:W-:Y:S01]  /*36eb0*/  LEA.HI.X.SX32 R63, R7, R4, 0x1, P5 ;  /* 0x00000004073f7211 */ /* 0x000fe200028f0eff */
[----:B------:R-:W-:-:S04]  /*36ec0*/  @!P6 IMAD.MOV.U32 R8, RZ, RZ, R62 ;  /* 0x000000ffff08e224 */ /* 0x000fc800078e003e */
[----:B------:R-:W-:-:S05]  /*36ed0*/  @!P6 IMAD.MOV.U32 R9, RZ, RZ, R63 ;  /* 0x000000ffff09e224 */ /* 0x000fca00078e003f */
[----:B------:R2:W4:Y:S02]  /*36ee0*/  @!P6 LDG.E.U8 R55, desc[UR20][R8.64] ;  /* 0x000000140837e981 */ /* 0x000524000c1e1100 */
[----:B--2---:R-:W-:Y:S02]  /*36ef0*/  @!P3 IMAD.MOV.U32 R8, RZ, RZ, R22 ;  /* 0x000000ffff08b224 */ /* 0x004fe400078e0016 */
[----:B------:R-:W-:-:S05]  /*36f00*/  @!P3 IMAD.MOV.U32 R9, RZ, RZ, R20 ;  /* 0x000000ffff09b224 */ /* 0x000fca00078e0014 */
[----:B------:R2:W3:Y:S01]  /*36f10*/  @!P3 LDG.E.U8 R19, desc[UR20][R8.64] ;  /* 0x000000140813b981 */ /* 0x0004e2000c1e1100 */
[----:B------:R-:W-:-:S05]  /*36f20*/  VIADD R5, R17, 0xffffffbb ;  /* 0xffffffbb11057836 */ /* 0x000fca0000000000 */
[----:B------:R-:W-:Y:S01]  /*36f30*/  ISETP.GE.U32.AND P5, PT, R5, 0x7fffff3c, PT ;  /* 0x7fffff3c0500780c */ /* 0x000fe20003fa6070 */
[----:B------:R-:W-:Y:S01]  /*36f40*/  IMAD R5, R6, 0x44, RZ ;  /* 0x0000004406057824 */ /* 0x000fe200078e02ff */
[----:B------:R-:W-:Y:S04]  /*36f50*/  STL [R1+0xc5c], R20 ;  /* 0x000c5c1401007387 */ /* 0x000fe80000100800 */
[----:B------:R-:W-:Y:S01]  /*36f60*/  STL [R1+0xea8], R62 ;  /* 0x000ea83e01007387 */ /* 0x000fe20000100800 */
[----:B------:R-:W-:-:S03]  /*36f70*/  IADD3 R22, P3, PT, R5, R3, RZ ;  /* 0x0000000305167210 */ /* 0x000fc60007f7e0ff */
[----:B------:R-:W-:Y:S01]  /*36f80*/  STL [R1+0xea4], R63 ;  /* 0x000ea43f01007387 */ /* 0x000fe20000100800 */
[----:B------:R-:W-:Y:S02]  /*36f90*/  PRMT R17, RZ, 0x7610, R17 ;  /* 0x00007610ff117816 */ /* 0x000fe40000000011 */
[----:B--2---:R-:W-:Y:S01]  /*36fa0*/  @!P5 IMAD.MOV.U32 R8, RZ, RZ, R22 ;  /* 0x000000ffff08d224 */ /* 0x004fe200078e0016 */
[----:B---3--:R2:W-:Y:S04]  /*36fb0*/  STL [R1+0x20], R19 ;  /* 0x0000201301007387 */ /* 0x0085e80000100800 */
[----:B------:R-:W-:Y:S04]  /*36fc0*/  STL [R1+0xcf0], R22 ;  /* 0x000cf01601007387 */ /* 0x000fe80000100800 */
[----:B----4-:R3:W-:Y:S01]  /*36fd0*/  STL [R1+0x88], R55 ;  /* 0x0000883701007387 */ /* 0x0107e20000100800 */
[----:B------:R-:W-:Y:S01]  /*36fe0*/  IMAD R7, R6, 0x4c, RZ ;  /* 0x0000004c06077824 */ /* 0x000fe200078e02ff */
[----:B--2---:R-:W2:Y:S01]  /*36ff0*/  LDC R19, c[0x0][0x3a0] ;  /* 0x0000e800ff137b82 */ /* 0x004ea20000000800 */
[----:B---3--:R-:W-:-:S05]  /*37000*/  LEA.HI.X.SX32 R55, R5, R4, 0x1, P3 ;  /* 0x0000000405377211 */ /* 0x008fca00018f0eff */
[----:B------:R-:W-:-:S05]  /*37010*/  @!P5 IMAD.MOV.U32 R9, RZ, RZ, R55 ;  /* 0x000000ffff09d224 */ /* 0x000fca00078e0037 */
[----:B------:R3:W4:Y:S01]  /*37020*/  @!P5 LDG.E.U8 R17, desc[UR20][R8.64] ;  /* 0x000000140811d981 */ /* 0x000722000c1e1100 */
[----:B-1----:R-:W-:Y:S01]  /*37030*/  VIADD R5, R18, 0xffffffa3 ;  /* 0xffffffa312057836 */ /* 0x002fe20000000000 */
[----:B------:R-:W-:-:S04]  /*37040*/  IADD3 R20, P3, PT, R7, R3, RZ ;  /* 0x0000000307147210 */ /* 0x000fc80007f7e0ff */
[----:B------:R-:W-:Y:S01]  /*37050*/  ISETP.GE.U32.AND P5, PT, R5, 0x7fffff24, PT ;  /* 0x7fffff240500780c */ /* 0x000fe20003fa6070 */
[----:B0-----:R-:W-:Y:S01]  /*37060*/  VIADD R5, R10, 0xffffffab ;  /* 0xffffffab0a057836 */ /* 0x001fe20000000000 */
[----:B------:R-:W-:Y:S02]  /*37070*/  LEA.HI.X.SX32 R7, R7, R4, 0x1, P3 ;  /* 0x0000000407077211 */ /* 0x000fe400018f0eff */
[----:B------:R-:W-:Y:S01]  /*37080*/  PRMT R18, RZ, 0x7610, R18 ;  /* 0x00007610ff127816 */ /* 0x000fe20000000012 */
[----:B---3--:R-:W-:Y:S01]  /*37090*/  @!P4 IMAD.MOV.U32 R8, RZ, RZ, R20 ;  /* 0x000000ffff08c224 */ /* 0x008fe200078e0014 */
[----:B------:R-:W-:Y:S01]  /*370a0*/  ISETP.GE.U32.AND P3, PT, R5, 0x7fffff2c, PT ;  /* 0x7fffff2c0500780c */ /* 0x000fe20003f66070 */
[----:B------:R-:W-:Y:S02]  /*370b0*/  @!P4 IMAD.MOV.U32 R9, RZ, RZ, R7 ;  /* 0x000000ffff09c224 */ /* 0x000fe400078e0007 */
[----:B------:R-:W-:Y:S01]  /*370c0*/  IMAD R5, R6, 0x54, RZ ;  /* 0x0000005406057824 */ /* 0x000fe200078e02ff */
[----:B------:R-:W-:Y:S04]  /*370d0*/  STL [R1+0xcec], R55 ;  /* 0x000cec3701007387 */ /* 0x000fe80000100800 */
[----:B------:R-:W3:Y:S04]  /*370e0*/  LDL R22, [R1+0x23f4] ;  /* 0x0023f40001167983 */ /* 0x000ee80000100800 */
[----:B------:R0:W-:Y:S04]  /*370f0*/  STL [R1+0xd30], R20 ;  /* 0x000d301401007387 */ /* 0x0001e80000100800 */
[----:B------:R1:W3:Y:S01]  /*37100*/  @!P4 LDG.E.U8 R18, desc[UR20][R8.64] ;  /* 0x000000140812c981 */ /* 0x0002e2000c1e1100 */
[----:B------:R-:W-:-:S04]  /*37110*/  IADD3 R62, P4, PT, R5, R3, RZ ;  /* 0x00000003053e7210 */ /* 0x000fc80007f9e0ff */
[----:B------:R-:W-:Y:S01]  /*37120*/  LEA.HI.X.SX32 R63, R5, R4, 0x1, P4 ;  /* 0x00000004053f7211 */ /* 0x000fe200020f0eff */
[----:B--2---:R-:W-:Y:S01]  /*37130*/  VIADD R10, R19, 0xffffff9b ;  /* 0xffffff9b130a7836 */ /* 0x004fe20000000000 */
[----:B------:R-:W-:Y:S02]  /*37140*/  PRMT R53, RZ, 0x7610, R53 ;  /* 0x00007610ff357816 */ /* 0x000fe40000000035 */
[----:B------:R-:W-:Y:S01]  /*37150*/  ISETP.GT.U32.AND P6, PT, R15, R61, PT ;  /* 0x0000003d0f00720c */ /* 0x000fe20003fc4070 */
[----:B0-----:R-:W0:Y:S01]  /*37160*/  LDC R20, c[0x0][0x3a8] ;  /* 0x0000ea00ff147b82 */ /* 0x001e220000000800 */
[----:B-1----:R-:W-:Y:S02]  /*37170*/  @!P3 IMAD.MOV.U32 R8, RZ, RZ, R62 ;  /* 0x000000ffff08b224 */ /* 0x002fe400078e003e */
[----:B------:R-:W-:Y:S01]  /*37180*/  @!P3 IMAD.MOV.U32 R9, RZ, RZ, R63 ;  /* 0x000000ffff09b224 */ /* 0x000fe200078e003f */
[----:B----4-:R1:W-:Y:S04]  /*37190*/  STL [R1+0xb0], R17 ;  /* 0x0000b01101007387 */ /* 0x0103e80000100800 */
[----:B------:R2:W-:Y:S04]  /*371a0*/  STL [R1+0xd2c], R7 ;  /* 0x000d2c0701007387 */ /* 0x0005e80000100800 */
[----:B------:R4:W3:Y:S01]  /*371b0*/  @!P3 LDG.E.U8 R59, desc[UR20][R8.64] ;  /* 0x00000014083bb981 */ /* 0x0008e2000c1e1100 */
[----:B------:R-:W-:-:S02]  /*371c0*/  VIADD R5, R11, 0xffffff8b ;  /* 0xffffff8b0b057836 */ /* 0x000fc40000000000 */
[----:B------:R-:W-:Y:S01]  /*371d0*/  @!P6 IMAD.IADD R61, R61, 0x1, -R15 ;  /* 0x000000013d3de824 */ /* 0x000fe200078e0a0f */
[----:B------:R-:W0:Y:S08]  /*371e0*/  LDC R11, c[0x0][0x3a0] ;  /* 0x0000e800ff0b7b82 */ /* 0x000e300000000800 */
[----:B-1----:R-:W1:Y:S01]  /*371f0*/  LDC R17, c[0x0][0x3a8] ;  /* 0x0000ea00ff117b82 */ /* 0x002e620000000800 */
[----:B------:R-:W-:-:S07]  /*37200*/  PRMT R58, RZ, 0x7610, R58 ;  /* 0x00007610ff3a7816 */ /* 0x000fce000000003a */
[----:B------:R-:W0:Y:S01]  /*37210*/  LDC R19, c[0x0][0x3a8] ;  /* 0x0000ea00ff137b82 */ /* 0x000e220000000800 */
[----:B--2---:R-:W-:-:S05]  /*37220*/  IMAD R7, R6, 0x5c, RZ ;  /* 0x0000005c06077824 */ /* 0x004fca00078e02ff */
[----:B------:R-:W-:-:S04]  /*37230*/  IADD3 R55, P4, PT, R7, R3, RZ ;  /* 0x0000000307377210 */ /* 0x000fc80007f9e0ff */
[----:B------:R-:W-:Y:S01]  /*37240*/  LEA.HI.X.SX32 R7, R7, R4, 0x1, P4 ;  /* 0x0000000407077211 */ /* 0x000fe200020f0eff */
[----:B----4-:R-:W-:-:S04]  /*37250*/  @!P5 IMAD.MOV.U32 R8, RZ, RZ, R55 ;  /* 0x000000ffff08d224 */ /* 0x010fc800078e0037 */
[----:B------:R-:W-:-:S05]  /*37260*/  @!P5 IMAD.MOV.U32 R9, RZ, RZ, R7 ;  /* 0x000000ffff09d224 */ /* 0x000fca00078e0007 */
[----:B------:R2:W4:Y:S01]  /*37270*/  @!P5 LDG.E.U8 R21, desc[UR20][R8.64] ;  /* 0x000000140815d981 */ /* 0x000522000c1e1100 */
[----:B------:R-:W-:Y:S01]  /*37280*/  ISETP.GE.U32.AND P3, PT, R5, 0x7fffff0c, PT ;  /* 0x7fffff0c0500780c */ /* 0x000fe20003f66070 */
[----:B-1----:R-:W-:Y:S02]  /*37290*/  IMAD R5, R17, 0x64, RZ ;  /* 0x0000006411057824 */ /* 0x002fe400078e02ff */
[----:B---3--:R1:W-:Y:S01]  /*372a0*/  STL [R1+0xac], R18 ;  /* 0x0000ac1201007387 */ /* 0x0083e20000100800 */
[----:B------:R-:W-:-:S03]  /*372b0*/  ISETP.GE.U32.AND P4, PT, R10, 0x7fffff1c, PT ;  /* 0x7fffff1c0a00780c */ /* 0x000fc60003f86070 */
[----:B------:R-:W-:Y:S04]  /*372c0*/  STL [R1+0xd70], R62 ;  /* 0x000d703e01007387 */ /* 0x000fe80000100800 */
[----:B------:R-:W-:Y:S04]  /*372d0*/  STL [R1+0xd6c], R63 ;  /* 0x000d6c3f01007387 */ /* 0x000fe80000100800 */
[----:B------:R3:W-:Y:S04]  /*372e0*/  STL [R1+0xdb0], R55 ;  /* 0x000db03701007387 */ /* 0x0007e80000100800 */
[----:B------:R0:W-:Y:S01]  /*372f0*/  STL [R1+0xdac], R7 ;  /* 0x000dac0701007387 */ /* 0x0001e20000100800 */
[----:B------:R-:W-:Y:S01]  /*37300*/  ISETP.GT.U32.AND P6, PT, R15, R61, PT ;  /* 0x0000003d0f00720c */ /* 0x000fe20003fc4070 */
[----:B------:R-:W0:Y:S08]  /*37310*/  LDC R17, c[0x0][0x3a0] ;  /* 0x0000e800ff117b82 */ /* 0x000e300000000800 */
[----:B-1----:R-:W0:Y:S01]  /*37320*/  LDC R18, c[0x0][0x3a0] ;  /* 0x0000e800ff127b82 */ /* 0x002e220000000800 */
[----:B---3--:R-:W-:-:S04]  /*37330*/  IADD3 R55, P5, PT, R5, R3, RZ ;  /* 0x0000000305377210 */ /* 0x008fc80007fbe0ff */
[----:B--2---:R-:W-:Y:S01]  /*37340*/  LEA.HI.X.SX32 R8, R5, R4, 0x1, P5 ;  /* 0x0000000405087211 */ /* 0x004fe200028f0eff */
[----:B------:R-:W-:Y:S04]  /*37350*/  STL [R1+0xdf0], R55 ;  /* 0x000df03701007387 */ /* 0x000fe80000100800 */
[----:B------:R-:W-:Y:S01]  /*37360*/  @!P4 IMAD.MOV.U32 R9, RZ, RZ, R8 ;  /* 0x000000ffff09c224 */ /* 0x000fe200078e0008 */
[----:B----4-:R1:W-:Y:S04]  /*37370*/  STL [R1+0xb4], R21 ;  /* 0x0000b41501007387 */ /* 0x0103e80000100800 */
[----:B------:R2:W-:Y:S01]  /*37380*/  STL [R1+0xdec], R8 ;  /* 0x000dec0801007387 */ /* 0x0005e20000100800 */
[----:B------:R-:W-:-:S02]  /*37390*/  @!P6 IMAD.IADD R61, R61, 0x1, -R15 ;  /* 0x000000013d3de824 */ /* 0x000fc400078e0a0f */
[----:B0-----:R-:W-:Y:S02]  /*373a0*/  VIADD R7, R18, 0xffffff93 ;  /* 0xffffff9312077836 */ /* 0x001fe40000000000 */
[----:B------:R-:W-:Y:S01]  /*373b0*/  IMAD R10, R6, 0x3a, RZ ;  /* 0x0000003a060a7824 */ /* 0x000fe200078e02ff */
[----:B------:R-:W-:Y:S02]  /*373c0*/  PRMT R56, RZ, 0x7610, R56 ;  /* 0x00007610ff387816 */ /* 0x000fe40000000038 */
[----:B------:R-:W-:Y:S01]  /*373d0*/  PRMT R52, RZ, 0x7610, R52 ;  /* 0x00007610ff347816 */ /* 0x000fe20000000034 */
[----:B-1----:R-:W0:Y:S01]  /*373e0*/  LDC R21, c[0x0][0x3a0] ;  /* 0x0000e800ff157b82 */ /* 0x002e220000000800 */
[----:B--2---:R-:W-:Y:S01]  /*373f0*/  @!P4 IMAD.MOV.U32 R8, RZ, RZ, R55 ;  /* 0x000000ffff08c224 */ /* 0x004fe200078e0037 */
[----:B------:R-:W-:Y:S02]  /*37400*/  ISETP.GE.AND P6, PT, R22, RZ, PT ;  /* 0x000000ff1600720c */ /* 0x000fe40003fc6270 */
[----:B------:R-:W-:Y:S01]  /*37410*/  ISETP.GE.U32.AND P5, PT, R7, 0x7fffff14, PT ;  /* 0x7fffff140700780c */ /* 0x000fe20003fa6070 */
[----:B------:R-:W-:Y:S01]  /*37420*/  IMAD.MOV.U32 R5, RZ, RZ, R61 ;  /* 0x000000ffff057224 */ /* 0x000fe200078e003d */
[----:B------:R-:W-:Y:S04]  /*37430*/  STL [R1+0xb8], R59 ;  /* 0x0000b83b01007387 */ /* 0x000fe80000100800 */
[----:B------:R1:W2:Y:S01]  /*37440*/  @!P4 LDG.E.U8 R53, desc[UR20][R8.64] ;  /* 0x000000140835c981 */ /* 0x0002a2000c1e1100 */
[----:B------:R-:W-:Y:S01]  /*37450*/  IMAD R7, R20, 0x6c, RZ ;  /* 0x0000006c14077824 */ /* 0x000fe200078e02ff */
[----:B------:R-:W3:Y:S08]  /*37460*/  LDC R18, c[0x0][0x3a8] ;  /* 0x0000ea00ff127b82 */ /* 0x000ef00000000800 */
[----:B------:R-:W4:Y:S01]  /*37470*/  LDC R22, c[0x0][0x3a0] ;  /* 0x0000e800ff167b82 */ /* 0x000f220000000800 */
[----:B------:R-:W-:Y:S01]  /*37480*/  @!P6 IMAD.MOV R5, RZ, RZ, -R5 ;  /* 0x000000ffff05e224 */ /* 0x000fe200078e0a05 */
[----:B------:R-:W-:Y:S01]  /*37490*/  IADD3 R61, P6, PT, R7, R3, RZ ;  /* 0x00000003073d7210 */ /* 0x000fe20007fde0ff */
[----:B-1----:R-:W-:-:S03]  /*374a0*/  VIADD R8, R11, 0xffffff83 ;  /* 0xffffff830b087836 */ /* 0x002fc60000000000 */
[----:B------:R-:W-:-:S05]  /*374b0*/  LEA.HI.X.SX32 R62, R7, R4, 0x1, P6 ;  /* 0x00000004073e7211 */ /* 0x000fca00030f0eff */
[----:B------:R-:W-:Y:S01]  /*374c0*/  @!P5 IMAD.MOV.U32 R9, RZ, RZ, R62 ;  /* 0x000000ffff09d224 */ /* 0x000fe200078e003e */
[----:B--2---:R1:W-:Y:S02]  /*374d0*/  STL [R1+0xd0], R53 ;  /* 0x0000d03501007387 */ /* 0x0043e40000100800 */
[----:B-1----:R-:W-:-:S04]  /*374e0*/  IADD3 R53, P4, PT, R10, R3, RZ ;  /* 0x000000030a357210 */ /* 0x002fc80007f9e0ff */
[----:B------:R-:W-:Y:S02]  /*374f0*/  LEA.HI.X.SX32 R55, R10, R4, 0x1, P4 ;  /* 0x000000040a377211 */ /* 0x000fe400020f0eff */
[----:B------:R-:W-:Y:S01]  /*37500*/  ISETP.GE.U32.AND P4, PT, R8, 0x7fffff04, PT ;  /* 0x7fffff040800780c */ /* 0x000fe20003f86070 */
[----:B------:R-:W-:-:S05]  /*37510*/  @!P5 IMAD.MOV.U32 R8, RZ, RZ, R61 ;  /* 0x000000ffff08d224 */ /* 0x000fca00078e003d */
[----:B------:R1:W2:Y:S01]  /*37520*/  @!P5 LDG.E.U8 R58, desc[UR20][R8.64] ;  /* 0x00000014083ad981 */ /* 0x0002a2000c1e1100 */
[----:B------:R-:W-:Y:S02]  /*37530*/  IMAD R11, R19, 0x74, RZ ;  /* 0x00000074130b7824 */ /* 0x000fe400078e02ff */
[----:B------:R-:W-:Y:S01]  /*37540*/  VIADD R7, R17, 0xffffffc5 ;  /* 0xffffffc511077836 */ /* 0x000fe20000000000 */
[----:B------:R0:W-:Y:S02]  /*37550*/  STL [R1+0xe30], R61 ;  /* 0x000e303d01007387 */ /* 0x0001e40000100800 */
[----:B------:R-:W-:Y:S02]  /*37560*/  IADD3 R59, P6, PT, R11, R3, RZ ;  /* 0x000000030b3b7210 */ /* 0x000fe40007fde0ff */
[----:B------:R-:W-:Y:S01]  /*37570*/  STL [R1+0xca0], R53 ;  /* 0x000ca03501007387 */ /* 0x000fe20000100800 */
[----:B------:R-:W-:-:S03]  /*37580*/  ISETP.GE.U32.AND P5, PT, R7, 0x7fffff46, PT ;  /* 0x7fffff460700780c */ /* 0x000fc60003fa6070 */
[----:B------:R-:W-:Y:S01]  /*37590*/  STL [R1+0xe2c], R62 ;  /* 0x000e2c3e01007387 */ /* 0x000fe20000100800 */
[----:B---3--:R-:W-:Y:S01]  /*375a0*/  IMAD R7, R18, 0x7c, RZ ;  /* 0x0000007c12077824 */ /* 0x008fe200078e02ff */
[----:B0-----:R-:W-:Y:S02]  /*375b0*/  LEA.HI.X.SX32 R61, R11, R4, 0x1, P6 ;  /* 0x000000040b3d7211 */ /* 0x001fe400030f0eff */
[----:B------:R-:W-:Y:S01]  /*375c0*/  STL [R1+0xc9c], R55 ;  /* 0x000c9c3701007387 */ /* 0x000fe20000100800 */
[----:B------:R-:W-:-:S03]  /*375d0*/  PRMT R17, RZ, 0x7610, R17 ;  /* 0x00007610ff117816 */ /* 0x000fc60000000011 */
[----:B------:R-:W-:Y:S01]  /*375e0*/  STL [R1+0xe70], R59 ;  /* 0x000e703b01007387 */ /* 0x000fe20000100800 */
[----:B-1----:R-:W-:Y:S02]  /*375f0*/  @!P3 IMAD.MOV.U32 R8, RZ, RZ, R59 ;  /* 0x000000ffff08b224 */ /* 0x002fe400078e003b */
[----:B------:R-:W-:Y:S01]  /*37600*/  @!P3 IMAD.MOV.U32 R9, RZ, RZ, R61 ;  /* 0x000000ffff09b224 */ /* 0x000fe200078e003d */
[----:B------:R-:W-:Y:S01]  /*37610*/  STL [R1+0xe6c], R61 ;  /* 0x000e6c3d01007387 */ /* 0x000fe20000100800 */
[----:B------:R-:W-:Y:S01]  /*37620*/  PRMT R18, RZ, 0x7610, R18 ;  /* 0x00007610ff127816 */ /* 0x000fe20000000012 */
[----:B------:R-:W0:Y:S02]  /*37630*/  LDC R11, c[0x0][0x3a0] ;  /* 0x0000e800ff0b7b82 */ /* 0x000e240000000800 */
[----:B------:R4:W3:Y:S02]  /*37640*/  @!P3 LDG.E.U8 R17, desc[UR20][R8.64] ;  /* 0x000000140811b981 */ /* 0x0008e4000c1e1100 */
[----:B----4-:R-:W-:-:S02]  /*37650*/  VIADD R8, R22, 0xffffffc2 ;  /* 0xffffffc216087836 */ /* 0x010fc40000000000 */
[----:B--2---:R1:W-:Y:S02]  /*37660*/  STL [R1+0xc0], R58 ;  /* 0x0000c03a01007387 */ /* 0x0043e40000100800 */
[----:B-1----:R-:W-:-:S04]  /*37670*/  IADD3 R58, P6, PT, R7, R3, RZ ;  /* 0x00000003073a7210 */ /* 0x002fc80007fde0ff */
[----:B------:R-:W-:Y:S02]  /*37680*/  LEA.HI.X.SX32 R7, R7, R4, 0x1, P6 ;  /* 0x0000000407077211 */ /* 0x000fe400030f0eff */
[----:B------:R-:W-:Y:S01]  /*37690*/  ISETP.GE.U32.AND P6, PT, R8, 0x7fffff43, PT ;  /* 0x7fffff430800780c */ /* 0x000fe20003fc6070 */
[----:B------:R-:W-:Y:S02]  /*376a0*/  @!P4 IMAD.MOV.U32 R8, RZ, RZ, R58 ;  /* 0x000000ffff08c224 */ /* 0x000fe400078e003a */
[----:B------:R-:W-:-:S05]  /*376b0*/  @!P4 IMAD.MOV.U32 R9, RZ, RZ, R7 ;  /* 0x000000ffff09c224 */ /* 0x000fca00078e0007 */
[----:B------:R1:W2:Y:S02]  /*376c0*/  @!P4 LDG.E.U8 R56, desc[UR20][R8.64] ;  /* 0x000000140838c981 */ /* 0x0002a4000c1e1100 */
[----:B-1----:R-:W-:Y:S02]  /*376d0*/  @!P5 IMAD.MOV.U32 R8, RZ, RZ, R53 ;  /* 0x000000ffff08d224 */ /* 0x002fe400078e0035 */
[----:B------:R-:W-:-:S05]  /*376e0*/  @!P5 IMAD.MOV.U32 R9, RZ, RZ, R55 ;  /* 0x000000ffff09d224 */ /* 0x000fca00078e0037 */
[----:B------:R1:W4:Y:S04]  /*376f0*/  @!P5 LDG.E.U8 R18, desc[UR20][R8.64] ;  /* 0x000000140812d981 */ /* 0x000328000c1e1100 */
[----:B------:R-:W-:Y:S04]  /*37700*/  STL [R1+0xeb0], R58 ;  /* 0x000eb03a01007387 */ /* 0x000fe80000100800 */
[----:B---3--:R3:W-:Y:S04]  /*37710*/  STL [R1+0xd8], R17 ;  /* 0x0000d81101007387 */ /* 0x0087e80000100800 */
[----:B------:R0:W-:Y:S01]  /*37720*/  STL [R1+0xeac], R7 ;  /* 0x000eac0701007387 */ /* 0x0001e20000100800 */
[----:B------:R-:W-:Y:S01]  /*37730*/  SEL R5, R14, R5, !P1 ;  /* 0x000000050e057207 */ /* 0x000fe20004800000 */
[----:B------:R-:W-:Y:S01]  /*37740*/  VIADD R10, R21, 0xffffffc1 ;  /* 0xffffffc1150a7836 */ /* 0x000fe20000000000 */
[----:B---3--:R-:W3:Y:S01]  /*37750*/  LDC R17, c[0x0][0x3a0] ;  /* 0x0000e800ff117b82 */ /* 0x008ee20000000800 */
[----:B0-----:R-:W-:-:S05]  /*37760*/  IMAD R7, R6, 0x3d, RZ ;  /* 0x0000003d06077824 */ /* 0x001fca00078e02ff */
[----:B------:R-:W-:-:S05]  /*37770*/  IADD3 R53, P4, PT, R7, R3, RZ ;  /* 0x0000000307357210 */ /* 0x000fca0007f9e0ff */
[----:B-1----:R-:W-:Y:S01]  /*37780*/  @!P6 IMAD.MOV.U32 R8, RZ, RZ, R53 ;  /* 0x000000ffff08e224 */ /* 0x002fe200078e0035 */
[----:B----4-:R0:W-:Y:S04]  /*37790*/  STL [R1+0x28], R18 ;  /* 0x0000281201007387 */ /* 0x0101e80000100800 */
[----:B------:R-:W-:Y:S04]  /*377a0*/  STL [R1+0xcb8], R53 ;  /* 0x000cb83501007387 */ /* 0x000fe80000100800 */
[----:B--2---:R1:W-:Y:S01]  /*377b0*/  STL [R1+0xd4], R56 ;  /* 0x0000d43801007387 */ /* 0x0043e20000100800 */
[----:B------:R-:W-:Y:S01]  /*377c0*/  IMAD R5, R5, UR6, RZ ;  /* 0x0000000605057c24 */ /* 0x000fe2000f8e02ff */
[----:B------:R-:W-:Y:S01]  /*377d0*/  ISETP.GE.U32.AND P3, PT, R10, 0x7fffff42, PT ;  /* 0x7fffff420a00780c */ /* 0x000fe20003f66070 */
[----:B0-----:R-:W0:Y:S01]  /*377e0*/  LDC R18, c[0x0][0x3a0] ;  /* 0x0000e800ff127b82 */ /* 0x001e220000000800 */
[----:B-1----:R-:W-:-:S05]  /*377f0*/  LEA.HI.X.SX32 R56, R7, R4, 0x1, P4 ;  /* 0x0000000407387211 */ /* 0x002fca00020f0eff */
[----:B------:R-:W-:-:S05]  /*37800*/  @!P6 IMAD.MOV.U32 R9, RZ, RZ, R56 ;  /* 0x000000ffff09e224 */ /* 0x000fca00078e0038 */
[----:B------:R3:W2:Y:S01]  /*37810*/  @!P6 LDG.E.U8 R52, desc[UR20][R8.64] ;  /* 0x000000140834e981 */ /* 0x0006a2000c1e1100 */
[C---:B------:R-:W-:Y:S01]  /*37820*/  IMAD R10, R6.reuse, 0x3, RZ ;  /* 0x00000003060a7824 */ /* 0x040fe200078e02ff */
[----:B------:R-:W-:Y:S01]  /*37830*/  IADD3 R61, P4, PT, R5, R13, RZ ;  /* 0x0000000d053d7210 */ /* 0x000fe20007f9e0ff */
[----:B------:R-:W-:-:S03]  /*37840*/  IMAD R7, R6, 0xb, RZ ;  /* 0x0000000b06077824 */ /* 0x000fc600078e02ff */
[----:B------:R-:W-:Y:S02]  /*37850*/  IADD3 R55, P5, PT, R10, R3, RZ ;  /* 0x000000030a377210 */ /* 0x000fe40007fbe0ff */
[----:B------:R-:W-:Y:S01]  /*37860*/  LEA.HI.X.SX32 R62, R5, R12, 0x1, P4 ;  /* 0x0000000c053e7211 */ /* 0x000fe200020f0eff */
[----:B------:R1:W-:Y:S04]  /*37870*/  STL [R1+0xcb4], R56 ;  /* 0x000cb43801007387 */ /* 0x0003e80000100800 */
[----:B------:R-:W-:Y:S04]  /*37880*/  STL [R1+0x8e0], R61 ;  /* 0x0008e03d01007387 */ /* 0x000fe80000100800 */
[----:B------:R-:W-:Y:S04]  /*37890*/  STL [R1+0xae8], R55 ;  /* 0x000ae83701007387 */ /* 0x000fe80000100800 */
[----:B------:R-:W-:Y:S01]  /*378a0*/  STL [R1+0x8dc], R62 ;  /* 0x0008dc3e01007387 */ /* 0x000fe20000100800 */
[----:B------:R-:W-:-:S02]  /*378b0*/  IMAD R5, R6, 0x3e, RZ ;  /* 0x0000003e06057824 */ /* 0x000fc400078e02ff */
[----:B------:R-:W-:Y:S02]  /*378c0*/  VIADD R11, R11, 0xfffffffc ;  /* 0xfffffffc0b0b7836 */ /* 0x000fe40000000000 */
[----:B---3--:R-:W-:Y:S01]  /*378d0*/  VIADD R8, R17, 0xfffffff4 ;  /* 0xfffffff411087836 */ /* 0x008fe20000000000 */
[----:B------:R-:W-:Y:S01]  /*378e0*/  PRMT R60, RZ, 0x7610, R60 ;  /* 0x00007610ff3c7816 */ /* 0x000fe2000000003c */
[----:B------:R-:W-:Y:S01]  /*378f0*/  @P0 IMAD.MOV.U32 R9, RZ, RZ, R62 ;  /* 0x000000ffff090224 */ /* 0x000fe200078e003e */
[----:B-1----:R-:W-:Y:S02]  /*37900*/  LEA.HI.X.SX32 R56, R10, R4, 0x1, P5 ;  /* 0x000000040a387211 */ /* 0x002fe400028f0eff */
[----:B------:R-:W-:Y:S02]  /*37910*/  ISETP.GE.U32.AND P4, PT, R11, 0x7fffff7d, PT ;  /* 0x7fffff7d0b00780c */ /* 0x000fe40003f86070 */
[----:B------:R-:W-:Y:S01]  /*37920*/  ISETP.GE.U32.AND P6, PT, R8, 0x7fffff75, PT ;  /* 0x7fffff750800780c */ /* 0x000fe20003fc6070 */
[----:B------:R-:W-:Y:S01]  /*37930*/  @P0 IMAD.MOV.U32 R8, RZ, RZ, R61 ;  /* 0x000000ffff080224 */ /* 0x000fe200078e003d */
[----:B------:R-:W-:Y:S01]  /*37940*/  PRMT R57, RZ, 0x7610, R57 ;  /* 0x00007610ff397816 */ /* 0x000fe20000000039 */
[----:B------:R-:W1:Y:S08]  /*37950*/  LDC R10, c[0x0][0x3a0] ;  /* 0x0000e800ff0a7b82 */ /* 0x000e700000000800 */
[----:B------:R-:W3:Y:S01]  /*37960*/  LDC R11, c[0x0][0x3a0] ;  /* 0x0000e800ff0b7b82 */ /* 0x000ee20000000800 */
[----:B------:R-:W-:Y:S01]  /*37970*/  PRMT R54, RZ, 0x7610, R54 ;  /* 0x00007610ff367816 */ /* 0x000fe20000000036 */
[----:B------:R4:W3:Y:S01]  /*37980*/  @P0 LDG.E.U8 R60, desc[UR20][R8.64] ;  /* 0x00000014083c0981 */ /* 0x0008e2000c1e1100 */
[----:B------:R-:W-:-:S05]  /*37990*/  PRMT R50, RZ, 0x7610, R50 ;  /* 0x00007610ff327816 */ /* 0x000fca0000000032 */
[----:B------:R-:W0:Y:S01]  /*379a0*/  LDC R17, c[0x0][0x3a0] ;  /* 0x0000e800ff117b82 */ /* 0x000e220000000800 */
[----:B--2---:R2:W-:Y:S02]  /*379b0*/  STL [R1+0x100], R52 ;  /* 0x0001003401007387 */ /* 0x0045e40000100800 */
[----:B--2---:R-:W-:-:S04]  /*379c0*/  IADD3 R52, P5, PT, R7, R3, RZ ;  /* 0x0000000307347210 */ /* 0x004fc80007fbe0ff */
[----:B------:R-:W-:Y:S02]  /*379d0*/  LEA.HI.X.SX32 R53, R7, R4, 0x1, P5 ;  /* 0x0000000407357211 */ /* 0x000fe400028f0eff */
[----:B------:R-:W-:-:S04]  /*379e0*/  IADD3 R58, P5, PT, R5, R3, RZ ;  /* 0x00000003053a7210 */ /* 0x000fc80007fbe0ff */
[----:B------:R-:W-:Y:S01]  /*379f0*/  LEA.HI.X.SX32 R59, R5, R4, 0x1, P5 ;  /* 0x00000004053b7211 */ /* 0x000fe200028f0eff */
[----:B----4-:R-:W-:-:S04]  /*37a00*/  @!P3 IMAD.MOV.U32 R8, RZ, RZ, R58 ;  /* 0x000000ffff08b224 */ /* 0x010fc800078e003a */
[----:B------:R-:W-:Y:S02]  /*37a10*/  @!P3 IMAD.MOV.U32 R9, RZ, RZ, R59 ;  /* 0x000000ffff09b224 */ /* 0x000fe400078e003b */
[----:B0-----:R-:W-:Y:S01]  /*37a20*/  VIADD R7, R18, 0xffffffc0 ;  /* 0xffffffc012077836 */ /* 0x001fe20000000000 */
[----:B------:R-:W-:Y:S02]  /*37a30*/  PRMT R18, RZ, 0x7610, R18 ;  /* 0x00007610ff127816 */ /* 0x000fe40000000012 */
[----:B------:R0:W2:Y:S01]  /*37a40*/  @!P3 LDG.E.U8 R57, desc[UR20][R8.64] ;  /* 0x000000140839b981 */ /* 0x0000a2000c1e1100 */
[----:B------:R-:W-:Y:S01]  /*37a50*/  PRMT R5, RZ, 0x7610, R5 ;  /* 0x00007610ff057816 */ /* 0x000fe20000000005 */
[----:B0-----:R-:W-:Y:S02]  /*37a60*/  @!P4 IMAD.MOV.U32 R8, RZ, RZ, R55 ;  /* 0x000000ffff08c224 */ /* 0x001fe400078e0037 */
[----:B------:R-:W-:-:S05]  /*37a70*/  @!P4 IMAD.MOV.U32 R9, RZ, RZ, R56 ;  /* 0x000000ffff09c224 */ /* 0x000fca00078e0038 */
[----:B------:R0:W4:Y:S02]  /*37a80*/  @!P4 LDG.E.U8 R18, desc[UR20][R8.64] ;  /* 0x000000140812c981 */ /* 0x000124000c1e1100 */
[----:B0-----:R-:W-:Y:S02]  /*37a90*/  @!P6 IMAD.MOV.U32 R8, RZ, RZ, R52 ;  /* 0x000000ffff08e224 */ /* 0x001fe400078e0034 */
[----:B------:R-:W-:-:S05]  /*37aa0*/  @!P6 IMAD.MOV.U32 R9, RZ, RZ, R53 ;  /* 0x000000ffff09e224 */ /* 0x000fca00078e0035 */
[----:B------:R1:W2:Y:S04]  /*37ab0*/  @!P6 LDG.E.U8 R5, desc[UR20][R8.64] ;  /* 0x000000140805e981 */ /* 0x0002a8000c1e1100 */
[----:B------:R-:W-:Y:S04]  /*37ac0*/  STL [R1+0xae4], R56 ;  /* 0x000ae43801007387 */ /* 0x000fe80000100800 */
[----:B------:R0:W-:Y:S04]  /*37ad0*/  STL [R1+0xb28], R52 ;  /* 0x000b283401007387 */ /* 0x0001e80000100800 */
[----:B------:R0:W-:Y:S04]  /*37ae0*/  STL [R1+0xb24], R53 ;  /* 0x000b243501007387 */ /* 0x0001e80000100800 */
[----:B------:R-:W-:Y:S04]  /*37af0*/  STL [R1+0xcc0], R58 ;  /* 0x000cc03a01007387 */ /* 0x000fe80000100800 */
[----:B------:R-:W-:Y:S01]  /*37b00*/  STL [R1+0xcbc], R59 ;  /* 0x000cbc3b01007387 */ /* 0x000fe20000100800 */
[----:B------:R-:W-:Y:S01]  /*37b10*/  ISETP.GE.U32.AND P5, PT, R7, 0x7fffff41, PT ;  /* 0x7fffff410700780c */ /* 0x000fe20003fa6070 */
[----:B------:R-:W-:-:S02]  /*37b20*/  IMAD R7, R6, 0x13, RZ ;  /* 0x0000001306077824 */ /* 0x000fc400078e02ff */
[----:B-1----:R-:W-:Y:S02]  /*37b30*/  VIADD R8, R10, 0xffffffec ;  /* 0xffffffec0a087836 */ /* 0x002fe40000000000 */
[----:B---3--:R-:W-:Y:S01]  /*37b40*/  VIADD R9, R11, 0xffffffb9 ;  /* 0xffffffb90b097836 */ /* 0x008fe20000000000 */
[C---:B0-----:R-:W-:Y:S02]  /*37b50*/  IADD3 R52, P3, PT, R7.reuse, R3, RZ ;  /* 0x0000000307347210 */ /* 0x041fe40007f7e0ff */
[----:B------:R-:W-:Y:S02]  /*37b60*/  PRMT R51, RZ, 0x7610, R51 ;  /* 0x00007610ff337816 */ /* 0x000fe40000000033 */
[----:B------:R-:W-:Y:S02]  /*37b70*/  PRMT R49, RZ, 0x7610, R49 ;  /* 0x00007610ff317816 */ /* 0x000fe40000000031 */
[----:B------:R-:W-:Y:S02]  /*37b80*/  ISETP.GE.U32.AND P6, PT, R8, 0x7fffff6d, PT ;  /* 0x7fffff6d0800780c */ /* 0x000fe40003fc6070 */
[----:B------:R-:W-:-:S02]  /*37b90*/  LEA.HI.X.SX32 R53, R7, R4, 0x1, P3 ;  /* 0x0000000407357211 */ /* 0x000fc400018f0eff */
[----:B------:R-:W-:Y:S01]  /*37ba0*/  ISETP.GE.U32.AND P3, PT, R9, 0x7fffff3a, PT ;  /* 0x7fffff3a0900780c */ /* 0x000fe20003f66070 */
[----:B----4-:R0:W-:Y:S01]  /*37bb0*/  STL [R1+0x44], R18 ;  /* 0x0000441201007387 */ /* 0x0101e20000100800 */
[----:B------:R-:W1:Y:S01]  /*37bc0*/  LDC R10, c[0x0][0x3a0] ;  /* 0x0000e800ff0a7b82 */ /* 0x000e620000000800 */
[----:B------:R-:W-:Y:S02]  /*37bd0*/  PRMT R39, RZ, 0x7610, R39 ;  /* 0x00007610ff277816 */ /* 0x000fe40000000027 */
[----:B------:R-:W-:-:S05]  /*37be0*/  PRMT R44, RZ, 0x7610, R44 ;  /* 0x00007610ff2c7816 */ /* 0x000fca000000002c */
[----:B------:R-:W3:Y:S08]  /*37bf0*/  LDC R11, c[0x0][0x3a0] ;  /* 0x0000e800ff0b7b82 */ /* 0x000ef00000000800 */
[----:B0-----:R-:W0:Y:S01]  /*37c00*/  LDC R18, c[0x0][0x3a0] ;  /* 0x0000e800ff127b82 */ /* 0x001e220000000800 */
[----:B--2---:R2:W-:Y:S02]  /*37c10*/  STL [R1+0x40], R5 ;  /* 0x0000400501007387 */ /* 0x0045e40000100800 */
[----:B--2---:R-:W-:-:S05]  /*37c20*/  IMAD R5, R6, 0x3f, RZ ;  /* 0x0000003f06057824 */ /* 0x004fca00078e02ff */
[----:B------:R-:W-:-:S04]  /*37c30*/  IADD3 R55, P4, PT, R5, R3, RZ ;  /* 0x0000000305377210 */ /* 0x000fc80007f9e0ff */
[----:B------:R-:W-:Y:S01]  /*37c40*/  LEA.HI.X.SX32 R56, R5, R4, 0x1, P4 ;  /* 0x0000000405387211 */ /* 0x000fe200020f0eff */
[----:B------:R-:W-:-:S04]  /*37c50*/  @!P5 IMAD.MOV.U32 R8, RZ, RZ, R55 ;  /* 0x000000ffff08d224 */ /* 0x000fc800078e0037 */
[----:B------:R-:W-:-:S05]  /*37c60*/  @!P5 IMAD.MOV.U32 R9, RZ, RZ, R56 ;  /* 0x000000ffff09d224 */ /* 0x000fca00078e0038 */
[----:B------:R2:W4:Y:S02]  /*37c70*/  @!P5 LDG.E.U8 R54, desc[UR20][R8.64] ;  /* 0x000000140836d981 */ /* 0x000524000c1e1100 */
[----:B--2---:R-:W-:Y:S02]  /*37c80*/  @!P6 IMAD.MOV.U32 R8, RZ, RZ, R52 ;  /* 0x000000ffff08e224 */ /* 0x004fe400078e0034 */
[----:B------:R-:W-:-:S05]  /*37c90*/  @!P6 IMAD.MOV.U32 R9, RZ, RZ, R53 ;  /* 0x000000ffff09e224 */ /* 0x000fca00078e0035 */
[----:B------:R0:W2:Y:S01]  /*37ca0*/  @!P6 LDG.E.U8 R50, desc[UR20][R8.64] ;  /* 0x000000140832e981 */ /* 0x0000a2000c1e1100 */
[----:B------:R-:W-:Y:S02]  /*37cb0*/  VIADD R7, R17, 0xffffffba ;  /* 0xffffffba11077836 */ /* 0x000fe40000000000 */
[----:B------:R-:W-:Y:S01]  /*37cc0*/  IMAD R5, R6, 0x45, RZ ;  /* 0x0000004506057824 */ /* 0x000fe200078e02ff */
[----:B------:R1:W-:Y:S01]  /*37cd0*/  STL [R1+0xb68], R52 ;  /* 0x000b683401007387 */ /* 0x0003e20000100800 */
[----:B------:R-:W-:Y:S01]  /*37ce0*/  PRMT R21, RZ, 0x7610, R21 ;  /* 0x00007610ff157816 */ /* 0x000fe20000000015 */
[----:B------:R-:W2:Y:S01]  /*37cf0*/  LDC R17, c[0x0][0x3a0] ;  /* 0x0000e800ff117b82 */ /* 0x000ea20000000800 */
[----:B------:R-:W-:Y:S01]  /*37d00*/  ISETP.GE.U32.AND P4, PT, R7, 0x7fffff3b, PT ;  /* 0x7fffff3b0700780c */ /* 0x000fe20003f86070 */
[----:B------:R3:W-:Y:S04]  /*37d10*/  STL [R1+0xb64], R53 ;  /* 0x000b643501007387 */ /* 0x0007e80000100800 */
[----:B------:R-:W-:Y:S01]  /*37d20*/  STL [R1+0xcc8], R55 ;  /* 0x000cc83701007387 */ /* 0x000fe20000100800 */
[----:B0-----:R-:W-:Y:S01]  /*37d30*/  VIADD R8, R18, 0xffffffb8 ;  /* 0xffffffb812087836 */ /* 0x001fe20000000000 */
[----:B-1----:R-:W-:-:S02]  /*37d40*/  IADD3 R52, P5, PT, R5, R3, RZ ;  /* 0x0000000305347210 */ /* 0x002fc40007fbe0ff */
[----:B------:R-:W-:Y:S04]  /*37d50*/  STL [R1+0x1c4], R60 ;  /* 0x0001c43c01007387 */ /* 0x000fe80000100800 */
[----:B------:R-:W-:Y:S01]  /*37d60*/  STL [R1+0xcc4], R56 ;  /* 0x000cc43801007387 */ /* 0x000fe20000100800 */
[----:B------:R-:W-:Y:S01]  /*37d70*/  IMAD R7, R6, 0x46, RZ ;  /* 0x0000004606077824 */ /* 0x000fe200078e02ff */
[----:B---3--:R-:W-:Y:S02]  /*37d80*/  LEA.HI.X.SX32 R53, R5, R4, 0x1, P5 ;  /* 0x0000000405357211 */ /* 0x008fe400028f0eff */
[----:B------:R-:W-:Y:S04]  /*37d90*/  STL [R1+0x1ac], R57 ;  /* 0x0001ac3901007387 */ /* 0x000fe80000100800 */
[----:B------:R-:W-:Y:S01]  /*37da0*/  STL [R1+0xcf8], R52 ;  /* 0x000cf83401007387 */ /* 0x000fe20000100800 */
[----:B------:R-:W-:Y:S01]  /*37db0*/  ISETP.GE.U32.AND P5, PT, R8, 0x7fffff39, PT ;  /* 0x7fffff390800780c */ /* 0x000fe20003fa6070 */
[----:B------:R-:W-:-:S02]  /*37dc0*/  @!P4 IMAD.MOV.U32 R8, RZ, RZ, R52 ;  /* 0x000000ffff08c224 */ /* 0x000fc400078e0034 */
[----:B------:R-:W-:Y:S01]  /*37dd0*/  STL [R1+0xcf4], R53 ;  /* 0x000cf43501007387 */ /* 0x000fe20000100800 */
[----:B------:R-:W-:Y:S01]  /*37de0*/  @!P4 IMAD.MOV.U32 R9, RZ, RZ, R53 ;  /* 0x000000ffff09c224 */ /* 0x000fe200078e0035 */
[----:B------:R-:W0:Y:S04]  /*37df0*/  LDC R18, c[0x0][0x3a0] ;  /* 0x0000e800ff127b82 */ /* 0x000e280000000800 */
[----:B------:R1:W3:Y:S04]  /*37e00*/  @!P4 LDG.E.U8 R51, desc[UR20][R8.64] ;  /* 0x000000140833c981 */ /* 0x0002e8000c1e1100 */
[----:B--2---:R2:W-:Y:S02]  /*37e10*/  STL [R1+0x58], R50 ;  /* 0x0000583201007387 */ /* 0x0045e40000100800 */
[----:B--2---:R-:W-:-:S04]  /*37e20*/  IADD3 R50, P6, PT, R7, R3, RZ ;  /* 0x0000000307327210 */ /* 0x004fc80007fde0ff */
[----:B------:R-:W-:Y:S01]  /*37e30*/  LEA.HI.X.SX32 R7, R7, R4, 0x1, P6 ;  /* 0x0000000407077211 */ /* 0x000fe200030f0eff */
[----:B-1----:R-:W-:-:S04]  /*37e40*/  @!P3 IMAD.MOV.U32 R8, RZ, RZ, R50 ;  /* 0x000000ffff08b224 */ /* 0x002fc800078e0032 */
[----:B------:R-:W-:-:S05]  /*37e50*/  @!P3 IMAD.MOV.U32 R9, RZ, RZ, R7 ;  /* 0x000000ffff09b224 */ /* 0x000fca00078e0007 */
[----:B------:R1:W2:Y:S01]  /*37e60*/  @!P3 LDG.E.U8 R49, desc[UR20][R8.64] ;  /* 0x000000140831b981 */ /* 0x0002a2000c1e1100 */
[----:B------:R-:W-:-:S03]  /*37e70*/  VIADD R5, R10, 0xffffffe4 ;  /* 0xffffffe40a057836 */ /* 0x000fc60000000000 */
[----:B------:R-:W-:Y:S02]  /*37e80*/  STL [R1+0xd00], R50 ;  /* 0x000d003201007387 */ /* 0x000fe40000100800 */
[----:B------:R-:W-:Y:S01]  /*37e90*/  ISETP.GE.U32.AND P4, PT, R5, 0x7fffff65, PT ;  /* 0x7fffff650500780c */ /* 0x000fe20003f86070 */
[C---:B------:R-:W-:Y:S01]  /*37ea0*/  IMAD R5, R6.reuse, 0x1b, RZ ;  /* 0x0000001b06057824 */ /* 0x040fe200078e02ff */
[----:B------:R-:W-:Y:S04]  /*37eb0*/  STL [R1+0xcfc], R7 ;  /* 0x000cfc0701007387 */ /* 0x000fe80000100800 */
[----:B---3--:R3:W-:Y:S04]  /*37ec0*/  STL [R1+0x108], R51 ;  /* 0x0001083301007387 */ /* 0x0087e80000100800 */
[----:B------:R-:W2:Y:S01]  /*37ed0*/  LDL.LU R61, [R1+0x588] ;  /* 0x00058800013d7983 */ /* 0x000ea20000300800 */
[----:B---3--:R-:W-:Y:S01]  /*37ee0*/  IADD3 R51, P6, PT, R5, R3, RZ ;  /* 0x0000000305337210 */ /* 0x008fe20007fde0ff */
[----:B------:R-:W-:-:S03]  /*37ef0*/  IMAD R7, R6, 0x47, RZ ;  /* 0x0000004706077824 */ /* 0x000fc600078e02ff */
[----:B------:R-:W-:Y:S01]  /*37f00*/  LEA.HI.X.SX32 R52, R5, R4, 0x1, P6 ;  /* 0x0000000405347211 */ /* 0x000fe200030f0eff */
[----:B------:R-:W-:Y:S04]  /*37f10*/  STL [R1+0xba8], R51 ;  /* 0x000ba83301007387 */ /* 0x000fe80000100800 */
[----:B----4-:R-:W-:Y:S04]  /*37f20*/  STL [R1+0x1c0], R54 ;  /* 0x0001c03601007387 */ /* 0x010fe80000100800 */
[----:B------:R-:W-:Y:S01]  /*37f30*/  STL [R1+0xba4], R52 ;  /* 0x000ba43401007387 */ /* 0x000fe20000100800 */
[----:B-1----:R-:W-:-:S02]  /*37f40*/  @!P4 IMAD.MOV.U32 R8, RZ, RZ, R51 ;  /* 0x000000ffff08c224 */ /* 0x002fc400078e0033 */
[----:B------:R-:W-:-:S05]  /*37f50*/  @!P4 IMAD.MOV.U32 R9, RZ, RZ, R52 ;  /* 0x000000ffff09c224 */ /* 0x000fca00078e0034 */
[----:B------:R1:W3:Y:S04]  /*37f60*/  @!P4 LDG.E.U8 R39, desc[UR20][R8.64] ;  /* 0x000000140827c981 */ /* 0x0002e8000c1e1100 */
[----:B--2---:R2:W-:Y:S02]  /*37f70*/  STL [R1+0x1a4], R49 ;  /* 0x0001a43101007387 */ /* 0x0045e40000100800 */
[----:B--2---:R-:W-:-:S04]  /*37f80*/  IADD3 R49, P3, PT, R7, R3, RZ ;  /* 0x0000000307317210 */ /* 0x004fc80007f7e0ff */
[----:B------:R-:W-:Y:S01]  /*37f90*/  LEA.HI.X.SX32 R50, R7, R4, 0x1, P3 ;  /* 0x0000000407327211 */ /* 0x000fe200018f0eff */
[----:B-1----:R-:W-:-:S04]  /*37fa0*/  @!P5 IMAD.MOV.U32 R8, RZ, RZ, R49 ;  /* 0x000000ffff08d224 */ /* 0x002fc800078e0031 */
[----:B------:R-:W-:-:S05]  /*37fb0*/  @!P5 IMAD.MOV.U32 R9, RZ, RZ, R50 ;  /* 0x000000ffff09d224 */ /* 0x000fca00078e0032 */
[----:B------:R1:W2:Y:S01]  /*37fc0*/  @!P5 LDG.E.U8 R44, desc[UR20][R8.64] ;  /* 0x00000014082cd981 */ /* 0x0002a2000c1e1100 */
[----:B------:R-:W-:Y:S02]  /*37fd0*/  VIADD R10, R11, 0xffffffdc ;  /* 0xffffffdc0b0a7836 */ /* 0x000fe40000000000 */
[----:B------:R-:W-:Y:S01]  /*37fe0*/  IMAD R5, R6, 0x23, RZ ;  /* 0x0000002306057824 */ /* 0x000fe200078e02ff */
[----:B------:R-:W-:Y:S04]  /*37ff0*/  STL [R1+0xd08], R49 ;  /* 0x000d083101007387 */ /* 0x000fe80000100800 */
[----:B------:R-:W-:Y:S01]  /*38000*/  STL [R1+0xd04], R50 ;  /* 0x000d043201007387 */ /* 0x000fe20000100800 */
[----:B------:R-:W4:Y:S01]  /*38010*/  LDC R11, c[0x0][0x3a0] ;  /* 0x0000e800ff0b7b82 */ /* 0x000f220000000800 */
[----:B------:R-:W-:-:S02]  /*38020*/  ISETP.GE.U32.AND P6, PT, R10, 0x7fffff5d, PT ;  /* 0x7fffff5d0a00780c */ /* 0x000fc40003fc6070 */
[----:B---3--:R3:W-:Y:S02]  /*38030*/  STL [R1+0x54], R39 ;  /* 0x0000542701007387 */ /* 0x0087e40000100800 */
[----:B---3--:R-:W-:-:S05]  /*38040*/  IADD3 R39, P4, PT, R5, R3, RZ ;  /* 0x0000000305277210 */ /* 0x008fca0007f9e0ff */
[----:B------:R-:W-:Y:S04]  /*38050*/  STL [R1+0xbe8], R39 ;  /* 0x000be82701007387 */ /* 0x000fe80000100800 */
[----:B-1----:R-:W-:Y:S01]  /*38060*/  @!P6 IMAD.MOV.U32 R8, RZ, RZ, R39 ;  /* 0x000000ffff08e224 */ /* 0x002fe200078e0027 */
[----:B--2---:R1:W-:Y:S02]  /*38070*/  STL [R1+0x1b8], R44 ;  /* 0x0001b82c01007387 */ /* 0x0043e40000100800 */
[----:B-1----:R-:W-:-:S05]  /*38080*/  LEA.HI.X.SX32 R44, R5, R4, 0x1, P4 ;  /* 0x00000004052c7211 */ /* 0x002fca00020f0eff */
[----:B------:R-:W-:-:S05]  /*38090*/  @!P6 IMAD.MOV.U32 R9, RZ, RZ, R44 ;  /* 0x000000ffff09e224 */ /* 0x000fca00078e002c */
[----:B------:R4:W2:Y:S01]  /*380a0*/  @!P6 LDG.E.U8 R21, desc[UR20][R8.64] ;  /* 0x000000140815e981 */ /* 0x0008a2000c1e1100 */
[----:B------:R-:W-:Y:S02]  /*380b0*/  VIADD R10, R17, 0xffffffb2 ;  /* 0xffffffb2110a7836 */ /* 0x000fe40000000000 */
[C---:B------:R-:W-:Y:S01]  /*380c0*/  IMAD R5, R6.reuse, 0x4d, RZ ;  /* 0x0000004d06057824 */ /* 0x040fe200078e02ff */
[----:B------:R1:W-:Y:S01]  /*380d0*/  STL [R1+0xbe4], R44 ;  /* 0x000be42c01007387 */ /* 0x0003e20000100800 */
[----:B------:R-:W-:Y:S01]  /*380e0*/  IMAD R7, R6, 0x2b, RZ ;  /* 0x0000002b06077824 */ /* 0x000fe200078e02ff */
[----:B------:R-:W-:Y:S02]  /*380f0*/  PRMT R19, RZ, 0x7610, R19 ;  /* 0x00007610ff137816 */ /* 0x000fe40000000013 */
[----:B------:R-:W-:Y:S01]  /*38100*/  ISETP.GE.U32.AND P3, PT, R10, 0x7fffff33, PT ;  /* 0x7fffff330a00780c */ /* 0x000fe20003f66070 */
[----:B0-----:R-:W-:Y:S01]  /*38110*/  VIADD R10, R18, 0xffffffd4 ;  /* 0xffffffd4120a7836 */ /* 0x001fe20000000000 */
[----:B------:R-:W-:Y:S01]  /*38120*/  PRMT R20, RZ, 0x7610, R20 ;  /* 0x00007610ff147816 */ /* 0x000fe20000000014 */
[----:B------:R-:W0:Y:S01]  /*38130*/  LDC R17, c[0x0][0x3a0] ;  /* 0x0000e800ff117b82 */ /* 0x000e220000000800 */
[----:B----4-:R-:W-:-:S07]  /*38140*/  VIADD R8, R11, 0xffffffb1 ;  /* 0xffffffb10b087836 */ /* 0x010fce0000000000 */
[----:B------:R-:W3:Y:S01]  /*38150*/  LDC R18, c[0x0][0x3a0] ;  /* 0x0000e800ff127b82 */ /* 0x000ee20000000800 */
[----:B-1----:R-:W-:Y:S02]  /*38160*/  IADD3 R44, P5, PT, R5, R3, RZ ;  /* 0x00000003052c7210 */ /* 0x002fe40007fbe0ff */
[----:B------:R-:W-:-:S05]  /*38170*/  ISETP.GE.U32.AND P6, PT, R10, 0x7fffff55, PT ;  /* 0x7fffff550a00780c */ /* 0x000fca0003fc6070 */
[----:B------:R-:W1:Y:S01]  /*38180*/  LDC R11, c[0x0][0x3a0] ;  /* 0x0000e800ff0b7b82 */ /* 0x000e620000000800 */
[----:B------:R-:W-:Y:S02]  /*38190*/  LEA.HI.X.SX32 R49, R5, R4, 0x1, P5 ;  /* 0x0000000405317211 */ /* 0x000fe400028f0eff */
[----:B------:R-:W-:Y:S01]  /*381a0*/  ISETP.GE.U32.AND P5, PT, R8, 0x7fffff32, PT ;  /* 0x7fffff320800780c */ /* 0x000fe20003fa6070 */
[----:B------:R-:W-:Y:S02]  /*381b0*/  @!P3 IMAD.MOV.U32 R8, RZ, RZ, R44 ;  /* 0x000000ffff08b224 */ /* 0x000fe400078e002c */
[----:B------:R-:W-:-:S05]  /*381c0*/  @!P3 IMAD.MOV.U32 R9, RZ, RZ, R49 ;  /* 0x000000ffff09b224 */ /* 0x000fca00078e0031 */
[----:B------:R4:W3:Y:S04]  /*381d0*/  @!P3 LDG.E.U8 R19, desc[UR20][R8.64] ;  /* 0x000000140813b981 */ /* 0x0008e8000c1e1100 */
[----:B--2---:R2:W-:Y:S02]  /*381e0*/  STL [R1+0x60], R21 ;  /* 0x0000601501007387 */ /* 0x0045e40000100800 */
[----:B--2---:R-:W-:-:S04]  /*381f0*/  IADD3 R21, P4, PT, R7, R3, RZ ;  /* 0x0000000307157210 */ /* 0x004fc80007f9e0ff */
[----:B------:R-:W-:Y:S01]  /*38200*/  LEA.HI.X.SX32 R39, R7, R4, 0x1, P4 ;  /* 0x0000000407277211 */ /* 0x000fe200020f0eff */
[----:B----4-:R-:W-:-:S04]  /*38210*/  @!P6 IMAD.MOV.U32 R8, RZ, RZ, R21 ;  /* 0x000000ffff08e224 */ /* 0x010fc800078e0015 */
[----:B------:R-:W-:-:S05]  /*38220*/  @!P6 IMAD.MOV.U32 R9, RZ, RZ, R39 ;  /* 0x000000ffff09e224 */ /* 0x000fca00078e0027 */
[----:B------:R2:W4:Y:S01]  /*38230*/  @!P6 LDG.E.U8 R20, desc[UR20][R8.64] ;  /* 0x000000140814e981 */ /* 0x000522000c1e1100 */
[----:B------:R-:W-:Y:S01]  /*38240*/  ISETP.GT.U32.AND P4, PT, R15, R61, PT ;  /* 0x0000003d0f00720c */ /* 0x000fe20003f84070 */
[----:B------:R-:W-:Y:S02]  /*38250*/  IMAD R5, R6, 0x4e, RZ ;  /* 0x0000004e06057824 */ /* 0x000fe400078e02ff */
[----:B------:R-:W-:Y:S04]  /*38260*/  STL [R1+0xd38], R44 ;  /* 0x000d382c01007387 */ /* 0x000fe80000100800 */
[----:B------:R-:W-:Y:S01]  /*38270*/  STL [R1+0xc28], R21 ;  /* 0x000c281501007387 */ /* 0x000fe20000100800 */
[----:B0-----:R-:W-:-:S03]  /*38280*/  VIADD R10, R17, 0xffffffcc ;  /* 0xffffffcc110a7836 */ /* 0x001fc60000000000 */
[----:B------:R-:W-:Y:S01]  /*38290*/  STL [R1+0xd34], R49 ;  /* 0x000d343101007387 */ /* 0x000fe20000100800 */
[----:B------:R-:W-:-:S03]  /*382a0*/  IMAD R7, R6, 0x33, RZ ;  /* 0x0000003306077824 */ /* 0x000fc600078e02ff */
[----:B------:R0:W-:Y:S04]  /*382b0*/  STL [R1+0xc24], R39 ;  /* 0x000c242701007387 */ /* 0x0001e80000100800 */
[----:B------:R-:W4:Y:S04]  /*382c0*/  LDL R55, [R1+0x23f0] ;  /* 0x0023f00001377983 */ /* 0x000f280000100800 */
[----:B---3--:R3:W-:Y:S01]  /*382d0*/  STL [R1+0x104], R19 ;  /* 0x0001041301007387 */ /* 0x0087e20000100800 */
[----:B------:R-:W-:Y:S01]  /*382e0*/  ISETP.GE.U32.AND P6, PT, R10, 0x7fffff4d, PT ;  /* 0x7fffff4d0a00780c */ /* 0x000fe20003fc6070 */
[----:B------:R-:W-:-:S02]  /*382f0*/  @!P4 IMAD.IADD R61, R61, 0x1, -R15 ;  /* 0x000000013d3dc824 */ /* 0x000fc400078e0a0f */
[----:B--2---:R-:W-:Y:S01]  /*38300*/  VIADD R8, R18, 0xffffffb0 ;  /* 0xffffffb012087836 */ /* 0x004fe20000000000 */
[----:B------:R-:W-:Y:S02]  /*38310*/  PRMT R23, RZ, 0x7610, R23 ;  /* 0x00007610ff177816 */ /* 0x000fe40000000017 */
[----:B------:R-:W-:Y:S02]  /*38320*/  PRMT R17, RZ, 0x7610, R17 ;  /* 0x00007610ff117816 */ /* 0x000fe40000000011 */
[C---:B0-----:R-:W-:Y:S02]  /*38330*/  IADD3 R39, P4, PT, R5.reuse, R3, RZ ;  /* 0x0000000305277210 */ /* 0x041fe40007f9e0ff */
[----:B------:R-:W-:Y:S01]  /*38340*/  PRMT R48, RZ, 0x7610, R48 ;  /* 0x00007610ff307816 */ /* 0x000fe20000000030 */
[----:B---3--:R-:W0:Y:S01]  /*38350*/  LDC R19, c[0x0][0x3a0] ;  /* 0x0000e800ff137b82 */ /* 0x008e220000000800 */
[----:B------:R-:W-:Y:S02]  /*38360*/  PRMT R46, RZ, 0x7610, R46 ;  /* 0x00007610ff2e7816 */ /* 0x000fe4000000002e */
[----:B------:R-:W-:-:S05]  /*38370*/  LEA.HI.X.SX32 R44, R5, R4, 0x1, P4 ;  /* 0x00000004052c7211 */ /* 0x000fca00020f0eff */
[----:B------:R-:W2:Y:S01]  /*38380*/  LDC R10, c[0x0][0x3a0] ;  /* 0x0000e800ff0a7b82 */ /* 0x000ea20000000800 */
[----:B------:R-:W-:Y:S01]  /*38390*/  @!P5 IMAD.MOV.U32 R9, RZ, RZ, R44 ;  /* 0x000000ffff09d224 */ /* 0x000fe200078e002c */
[----:B------:R-:W-:Y:S01]  /*383a0*/  ISETP.GT.U32.AND P4, PT, R15, R61, PT ;  /* 0x0000003d0f00720c */ /* 0x000fe20003f84070 */
[----:B------:R-:W-:-:S12]  /*383b0*/  IMAD R5, R6, 0x4f, RZ ;  /* 0x0000004f06057824 */ /* 0x000fd800078e02ff */
[----:B------:R-:W-:Y:S01]  /*383c0*/  @!P4 IMAD.IADD R61, R61, 0x1, -R15 ;  /* 0x000000013d3dc824 */ /* 0x000fe200078e0a0f */
[----:B----4-:R3:W-:Y:S02]  /*383d0*/  STL [R1+0x5c], R20 ;  /* 0x00005c1401007387 */ /* 0x0107e40000100800 */
[----:B---3--:R-:W-:-:S04]  /*383e0*/  IADD3 R20, P3, PT, R7, R3, RZ ;  /* 0x0000000307147210 */ /* 0x008fc80007f7e0ff */
[----:B------:R-:W-:Y:S02]  /*383f0*/  LEA.HI.X.SX32 R21, R7, R4, 0x1, P3 ;  /* 0x0000000407157211 */ /* 0x000fe400018f0eff */
[----:B------:R-:W-:Y:S01]  /*38400*/  ISETP.GE.U32.AND P3, PT, R8, 0x7fffff31, PT ;  /* 0x7fffff310800780c */ /* 0x000fe20003f66070 */
[----:B------:R-:W-:-:S05]  /*38410*/  @!P5 IMAD.MOV.U32 R8, RZ, RZ, R39 ;  /* 0x000000ffff08d224 */ /* 0x000fca00078e0027 */
[----:B------:R3:W4:Y:S01]  /*38420*/  @!P5 LDG.E.U8 R23, desc[UR20][R8.64] ;  /* 0x000000140817d981 */ /* 0x000722000c1e1100 */
[C---:B------:R-:W-:Y:S01]  /*38430*/  IADD3 R18, P5, PT, R5.reuse, R3, RZ ;  /* 0x0000000305127210 */ /* 0x040fe20007fbe0ff */
[----:B---3--:R-:W-:Y:S02]  /*38440*/  @!P6 IMAD.MOV.U32 R8, RZ, RZ, R20 ;  /* 0x000000ffff08e224 */ /* 0x008fe400078e0014 */
[----:B------:R-:W-:Y:S01]  /*38450*/  @!P6 IMAD.MOV.U32 R9, RZ, RZ, R21 ;  /* 0x000000ffff09e224 */ /* 0x000fe200078e0015 */
[----:B------:R-:W-:-:S04]  /*38460*/  LEA.HI.X.SX32 R5, R5, R4, 0x1, P5 ;  /* 0x0000000405057211 */ /* 0x000fc800028f0eff */
[----:B------:R1:W3:Y:S02]  /*38470*/  @!P6 LDG.E.U8 R17, desc[UR20][R8.64] ;  /* 0x000000140811e981 */ /* 0x0002e4000c1e1100 */
[----:B-1----:R-:W-:Y:S01]  /*38480*/  VIADD R8, R11, 0xffffffa9 ;  /* 0xffffffa90b087836 */ /* 0x002fe20000000000 */
[----:B------:R-:W-:Y:S01]  /*38490*/  PRMT R11, RZ, 0x7610, R11 ;  /* 0x00007610ff0b7816 */ /* 0x000fe2000000000b */
[----:B------:R-:W-:-:S03]  /*384a0*/  @!P3 IMAD.MOV.U32 R9, RZ, RZ, R5 ;  /* 0x000000ffff09b224 */ /* 0x000fc600078e0005 */
[----:B------:R-:W-:Y:S01]  /*384b0*/  ISETP.GE.U32.AND P4, PT, R8, 0x7fffff2a, PT ;  /* 0x7fffff2a0800780c */ /* 0x000fe20003f86070 */
[----:B------:R-:W-:-:S05]  /*384c0*/  @!P3 IMAD.MOV.U32 R8, RZ, RZ, R18 ;  /* 0x000000ffff08b224 */ /* 0x000fca00078e0012 */
[----:B------:R1:W4:Y:S01]  /*384d0*/  @!P3 LDG.E.U8 R11, desc[UR20][R8.64] ;  /* 0x00000014080bb981 */ /* 0x000322000c1e1100 */
[----:B------:R-:W-:-:S03]  /*384e0*/  ISETP.GE.AND P6, PT, R55, RZ, PT ;  /* 0x000000ff3700720c */ /* 0x000fc60003fc6270 */
[----:B------:R-:W-:Y:S01]  /*384f0*/  STL [R1+0xd40], R39 ;  /* 0x000d402701007387 */ /* 0x000fe20000100800 */
[----:B0-----:R-:W-:-:S03]  /*38500*/  VIADD R7, R19, 0xffffffaa ;  /* 0xffffffaa13077836 */ /* 0x001fc60000000000 */
[----:B------:R0:W-:Y:S04]  /*38510*/  STL [R1+0xc68], R20 ;  /* 0x000c681401007387 */ /* 0x0001e80000100800 */
[----:B------:R0:W-:Y:S04]  /*38520*/  STL [R1+0xd3c], R44 ;  /* 0x000d3c2c01007387 */ /* 0x0001e80000100800 */
[----:B------:R0:W-:Y:S01]  /*38530*/  STL [R1+0xc64], R21 ;  /* 0x000c641501007387 */ /* 0x0001e20000100800 */
[----:B--2---:R-:W-:Y:S01]  /*38540*/  VIADD R10, R10, 0xffffffa2 ;  /* 0xffffffa20a0a7836 */ /* 0x004fe20000000000 */
[----:B------:R-:W-:Y:S01]  /*38550*/  ISETP.GE.U32.AND P5, PT, R7, 0x7fffff2b, PT ;  /* 0x7fffff2b0700780c */ /* 0x000fe20003fa6070 */
[----:B------:R-:W-:-:S02]  /*38560*/  IMAD R7, R6, 0x3b, RZ ;  /* 0x0000003b06077824 */ /* 0x000fc400078e02ff */
[C---:B-1----:R-:W-:Y:S02]  /*38570*/  IMAD R8, R6.reuse, 0x55, RZ ;  /* 0x0000005506087824 */ /* 0x042fe400078e02ff */
[----:B------:R-:W-:Y:S01]  /*38580*/  IMAD.SHL.U32 R9, R6, 0x4, RZ ;  /* 0x0000000406097824 */ /* 0x000fe200078e00ff */
[----:B------:R-:W1:Y:S08]  /*38590*/  LDC R19, c[0x0][0x3a0] ;  /* 0x0000e800ff137b82 */ /* 0x000e700000000800 */
[----:B0-----:R-:W0:Y:S01]  /*385a0*/  LDC R20, c[0x0][0x3a0] ;  /* 0x0000e800ff147b82 */ /* 0x001e220000000800 */
[----:B------:R-:W-:-:S04]  /*385b0*/  IADD3 R39, P3, PT, R7, R3, RZ ;  /* 0x0000000307277210 */ /* 0x000fc80007f7e0ff */
[----:B------:R-:W-:Y:S02]  /*385c0*/  LEA.HI.X.SX32 R44, R7, R4, 0x1, P3 ;  /* 0x00000004072c7211 */ /* 0x000fe400018f0eff */
[----:B------:R-:W-:Y:S01]  /*385d0*/  IADD3 R21, P3, PT, R9, R3, RZ ;  /* 0x0000000309157210 */ /* 0x000fe20007f7e0ff */
[----:B------:R-:W-:Y:S01]  /*385e0*/  IMAD R7, R6, 0x56, RZ ;  /* 0x0000005606077824 */ /* 0x000fe200078e02ff */
[----:B---3--:R2:W-:Y:S04]  /*385f0*/  STL [R1+0x68], R17 ;  /* 0x0000681101007387 */ /* 0x0085e80000100800 */
[----:B------:R3:W-:Y:S04]  /*38600*/  STL [R1+0xd48], R18 ;  /* 0x000d481201007387 */ /* 0x0007e80000100800 */
[----:B------:R0:W-:Y:S01]  /*38610*/  STL [R1+0xd44], R5 ;  /* 0x000d440501007387 */ /* 0x0001e20000100800 */
[----:B--2---:R-:W2:Y:S08]  /*38620*/  LDC R17, c[0x0][0x3a0] ;  /* 0x0000e800ff117b82 */ /* 0x004eb00000000800 */
[----:B---3--:R-:W3:Y:S01]  /*38630*/  LDC R18, c[0x0][0x3a8] ;  /* 0x0000ea00ff127b82 */ /* 0x008ee20000000800 */
[----:B0-----:R-:W-:-:S04]  /*38640*/  IMAD.MOV.U32 R5, RZ, RZ, R61 ;  /* 0x000000ffff057224 */ /* 0x001fc800078e003d */
[----:B------:R-:W-:Y:S01]  /*38650*/  @!P6 IMAD.MOV R5, RZ, RZ, -R5 ;  /* 0x000000ffff05e224 */ /* 0x000fe200078e0a05 */
[----:B------:R-:W-:-:S04]  /*38660*/  IADD3 R50, P6, PT, R8, R3, RZ ;  /* 0x0000000308327210 */ /* 0x000fc80007fde0ff */
[-C--:B------:R-:W-:Y:S01]  /*38670*/  LEA.HI.X.SX32 R51, R8, R4.reuse, 0x1, P6 ;  /* 0x0000000408337211 */ /* 0x080fe200030f0eff */
[----:B----4-:R0:W-:Y:S04]  /*38680*/  STL [R1+0x1b0], R11 ;  /* 0x0001b00b01007387 */ /* 0x0101e80000100800 */
[----:B------:R4:W-:Y:S01]  /*38690*/  STL [R1+0x1a0], R23 ;  /* 0x0001a01701007387 */ /* 0x0009e20000100800 */
[----:B------:R-:W-:Y:S01]  /*386a0*/  @!P5 IMAD.MOV.U32 R8, RZ, RZ, R50 ;  /* 0x000000ffff08d224 */ /* 0x000fe200078e0032 */
[----:B------:R-:W-:Y:S02]  /*386b0*/  IADD3 R49, P6, PT, R7, R3, RZ ;  /* 0x0000000307317210 */ /* 0x000fe40007fde0ff */
[----:B------:R-:W-:Y:S04]  /*386c0*/  STL [R1+0xca8], R39 ;  /* 0x000ca82701007387 */ /* 0x000fe80000100800 */
[----:B------:R-:W-:Y:S01]  /*386d0*/  STL [R1+0xca4], R44 ;  /* 0x000ca42c01007387 */ /* 0x000fe20000100800 */
[----:B0-----:R-:W0:Y:S01]  /*386e0*/  LDC R11, c[0x0][0x3a0] ;  /* 0x0000e800ff0b7b82 */ /* 0x001e220000000800 */
[-C--:B----4-:R-:W-:Y:S01]  /*386f0*/  LEA.HI.X.SX32 R23, R9, R4.reuse, 0x1, P3 ;  /* 0x0000000409177211 */ /* 0x090fe200018f0eff */
[----:B------:R-:W-:Y:S01]  /*38700*/  @!P5 IMAD.MOV.U32 R9, RZ, RZ, R51 ;  /* 0x000000ffff09d224 */ /* 0x000fe200078e0033 */
[----:B------:R4:W-:Y:S04]  /*38710*/  STL [R1+0xd78], R50 ;  /* 0x000d783201007387 */ /* 0x0009e80000100800 */
[----:B------:R1:W3:Y:S01]  /*38720*/  @!P5 LDG.E.U8 R48, desc[UR20][R8.64] ;  /* 0x000000140830d981 */ /* 0x0002e2000c1e1100 */
[----:B----4-:R-:W-:Y:S01]  /*38730*/  LEA.HI.X.SX32 R50, R7, R4, 0x1, P6 ;  /* 0x0000000407327211 */ /* 0x010fe200030f0eff */
[----:B-1----:R-:W-:-:S04]  /*38740*/  @!P4 IMAD.MOV.U32 R8, RZ, RZ, R49 ;  /* 0x000000ffff08c224 */ /* 0x002fc800078e0031 */
[----:B------:R-:W-:-:S05]  /*38750*/  @!P4 IMAD.MOV.U32 R9, RZ, RZ, R50 ;  /* 0x000000ffff09c224 */ /* 0x000fca00078e0032 */
[----:B------:R1:W4:Y:S01]  /*38760*/  @!P4 LDG.E.U8 R46, desc[UR20][R8.64] ;  /* 0x00000014082ec981 */ /* 0x000322000c1e1100 */
[----:B------:R-:W-:Y:S01]  /*38770*/  ISETP.GE.U32.AND P3, PT, R10, 0x7fffff23, PT ;  /* 0x7fffff230a00780c */ /* 0x000fe20003f66070 */
[----:B--2---:R-:W-:Y:S02]  /*38780*/  VIADD R10, R17, 0xffffffa8 ;  /* 0xffffffa8110a7836 */ /* 0x004fe40000000000 */
[----:B------:R-:W-:Y:S04]  /*38790*/  STL [R1+0xaf0], R21 ;  /* 0x000af01501007387 */ /* 0x000fe80000100800 */
[----:B------:R-:W-:Y:S04]  /*387a0*/  STL [R1+0xd74], R51 ;  /* 0x000d743301007387 */ /* 0x000fe80000100800 */
[----:B------:R-:W-:Y:S01]  /*387b0*/  STL [R1+0xaec], R23 ;  /* 0x000aec1701007387 */ /* 0x000fe20000100800 */
[----:B0-----:R-:W-:Y:S01]  /*387c0*/  VIADD R7, R11, 0xffffffc4 ;  /* 0xffffffc40b077836 */ /* 0x001fe20000000000 */
[----:B------:R-:W-:Y:S01]  /*387d0*/  ISETP.GE.U32.AND P5, PT, R10, 0x7fffff29, PT ;  /* 0x7fffff290a00780c */ /* 0x000fe20003fa6070 */
[----:B------:R-:W-:Y:S01]  /*387e0*/  IMAD R10, R6, 0x57, RZ ;  /* 0x00000057060a7824 */ /* 0x000fe200078e02ff */
[----:B------:R-:W-:Y:S04]  /*387f0*/  STL [R1+0xd80], R49 ;  /* 0x000d803101007387 */ /* 0x000fe80000100800 */
[----:B------:R-:W-:Y:S01]  /*38800*/  STL [R1+0xd7c], R50 ;  /* 0x000d7c3201007387 */ /* 0x000fe20000100800 */
[----:B------:R-:W-:Y:S01]  /*38810*/  ISETP.GE.U32.AND P4, PT, R7, 0x7fffff45, PT ;  /* 0x7fffff450700780c */ /* 0x000fe20003f86070 */
[----:B---3--:R-:W-:Y:S01]  /*38820*/  IMAD R7, R18, 0x5d, RZ ;  /* 0x0000005d12077824 */ /* 0x008fe200078e02ff */
[----:B------:R-:W-:-:S02]  /*38830*/  PRMT R47, RZ, 0x7610, R47 ;  /* 0x00007610ff2f7816 */ /* 0x000fc4000000002f */
[----:B------:R-:W-:Y:S02]  /*38840*/  PRMT R45, RZ, 0x7610, R45 ;  /* 0x00007610ff2d7816 */ /* 0x000fe4000000002d */
[----:B------:R-:W-:Y:S01]  /*38850*/  PRMT R11, RZ, 0x7610, R11 ;  /* 0x00007610ff0b7816 */ /* 0x000fe2000000000b */
[----:B------:R-:W0:Y:S08]  /*38860*/  LDC R18, c[0x0][0x3a8] ;  /* 0x0000ea00ff127b82 */ /* 0x000e300000000800 */
[----:B------:R-:W2:Y:S01]  /*38870*/  LDC R17, c[0x0][0x3a0] ;  /* 0x0000e800ff117b82 */ /* 0x000ea20000000800 */
[----:B------:R3:W-:Y:S02]  /*38880*/  STL [R1+0x114], R48 ;  /* 0x0001143001007387 */ /* 0x0007e40000100800 */
[----:B---3--:R-:W-:-:S04]  /*38890*/  IADD3 R48, P6, PT, R10, R3, RZ ;  /* 0x000000030a307210 */ /* 0x008fc80007fde0ff */
[----:B------:R-:W-:Y:S01]  /*388a0*/  LEA.HI.X.SX32 R49, R10, R4, 0x1, P6 ;  /* 0x000000040a317211 */ /* 0x000fe200030f0eff */
[----:B------:R-:W-:Y:S01]  /*388b0*/  STL [R1+0xd88], R48 ;  /* 0x000d883001007387 */ /* 0x000fe20000100800 */
[----:B-1----:R-:W-:-:S03]  /*388c0*/  @!P5 IMAD.MOV.U32 R8, RZ, RZ, R48 ;  /* 0x000000ffff08d224 */ /* 0x002fc600078e0030 */
[----:B------:R-:W-:Y:S01]  /*388d0*/  @!P5 IMAD.MOV.U32 R9, RZ, RZ, R49 ;  /* 0x000000ffff09d224 */ /* 0x000fe200078e0031 */
[----:B------:R-:W-:Y:S04]  /*388e0*/  STL [R1+0xd84], R49 ;  /* 0x000d843101007387 */ /* 0x000fe80000100800 */
[----:B----4-:R1:W-:Y:S01]  /*388f0*/  STL [R1+0x194], R46 ;  /* 0x0001942e01007387 */ /* 0x0103e20000100800 */
[----:B------:R-:W-:-:S03]  /*38900*/  VIADD R10, R19, 0xfffffffb ;  /* 0xfffffffb130a7836 */ /* 0x000fc60000000000 */
[----:B------:R3:W4:Y:S01]  /*38910*/  @!P5 LDG.E.U8 R47, desc[UR20][R8.64] ;  /* 0x00000014082fd981 */ /* 0x000722000c1e1100 */
[----:B------:R-:W-:-:S03]  /*38920*/  SEL R5, R14, R5, !P1 ;  /* 0x000000050e057207 */ /* 0x000fc60004800000 */
[----:B------:R-:W4:Y:S01]  /*38930*/  LDL.LU R55, [R1+0x58c] ;  /* 0x00058c0001377983 */ /* 0x000f220000300800 */
[----:B-1----:R-:W-:Y:S01]  /*38940*/  IADD3 R46, P6, PT, R7, R3, RZ ;  /* 0x00000003072e7210 */ /* 0x002fe20007fde0ff */
[----:B---3--:R-:W-:-:S03]  /*38950*/  VIADD R8, R20, 0xffffffa1 ;  /* 0xffffffa114087836 */ /* 0x008fc60000000000 */
[----:B------:R-:W-:Y:S02]  /*38960*/  LEA.HI.X.SX32 R7, R7, R4, 0x1, P6 ;  /* 0x0000000407077211 */ /* 0x000fe400030f0eff */
[----:B------:R-:W-:Y:S02]  /*38970*/  ISETP.GE.U32.AND P5, PT, R10, 0x7fffff7c, PT ;  /* 0x7fffff7c0a00780c */ /* 0x000fe40003fa6070 */
[----:B------:R-:W-:Y:S01]  /*38980*/  PRMT R19, RZ, 0x7610, R19 ;  /* 0x00007610ff137816 */ /* 0x000fe20000000013 */
[----:B------:R-:W-:Y:S01]  /*38990*/  IMAD R5, R5, UR6, RZ ;  /* 0x0000000605057c24 */ /* 0x000fe2000f8e02ff */
[----:B------:R-:W-:Y:S01]  /*389a0*/  ISETP.GE.U32.AND P6, PT, R8, 0x7fffff22, PT ;  /* 0x7fffff220800780c */ /* 0x000fe20003fc6070 */
[----:B------:R-:W-:Y:S02]  /*389b0*/  @!P3 IMAD.MOV.U32 R8, RZ, RZ, R46 ;  /* 0x000000ffff08b224 */ /* 0x000fe400078e002e */
[----:B------:R-:W-:Y:S01]  /*389c0*/  @!P3 IMAD.MOV.U32 R9, RZ, RZ, R7 ;  /* 0x000000ffff09b224 */ /* 0x000fe200078e0007 */
[----:B------:R-:W-:Y:S01]  /*389d0*/  STL [R1+0xdb8], R46 ;  /* 0x000db82e01007387 */ /* 0x000fe20000100800 */
[----:B------:R-:W-:-:S02]  /*389e0*/  PRMT R41, RZ, 0x7610, R41 ;  /* 0x00007610ff297816 */ /* 0x000fc40000000029 */
[----:B------:R-:W-:Y:S01]  /*389f0*/  PRMT R22, RZ, 0x7610, R22 ;  /* 0x00007610ff167816 */ /* 0x000fe20000000016 */
[----:B------:R-:W1:Y:S01]  /*38a00*/  LDC R10, c[0x0][0x3a0] ;  /* 0x0000e800ff0a7b82 */ /* 0x000e620000000800 */
[----:B------:R3:W4:Y:S01]  /*38a10*/  @!P3 LDG.E.U8 R45, desc[UR20][R8.64] ;  /* 0x00000014082db981 */ /* 0x000722000c1e1100 */
[----:B------:R-:W-:-:S06]  /*38a20*/  PRMT R36, RZ, 0x7610, R36 ;  /* 0x00007610ff247816 */ /* 0x000fcc0000000024 */
[----:B------:R-:W1:Y:S01]  /*38a30*/  LDC R20, c[0x0][0x3a8] ;  /* 0x0000ea00ff147b82 */ /* 0x000e620000000800 */
[----:B---3--:R-:W-:Y:S02]  /*38a40*/  @!P4 IMAD.MOV.U32 R8, RZ, RZ, R39 ;  /* 0x000000ffff08c224 */ /* 0x008fe400078e0027 */
[----:B------:R-:W-:-:S05]  /*38a50*/  @!P4 IMAD.MOV.U32 R9, RZ, RZ, R44 ;  /* 0x000000ffff09c224 */ /* 0x000fca00078e002c */
[----:B------:R3:W4:Y:S02]  /*38a60*/  @!P4 LDG.E.U8 R19, desc[UR20][R8.64] ;  /* 0x000000140813c981 */ /* 0x000724000c1e1100 */
[----:B---3--:R-:W-:Y:S02]  /*38a70*/  @!P5 IMAD.MOV.U32 R8, RZ, RZ, R21 ;  /* 0x000000ffff08d224 */ /* 0x008fe400078e0015 */
[----:B------:R-:W-:-:S05]  /*38a80*/  @!P5 IMAD.MOV.U32 R9, RZ, RZ, R23 ;  /* 0x000000ffff09d224 */ /* 0x000fca00078e0017 */
[----:B------:R0:W3:Y:S01]  /*38a90*/  @!P5 LDG.E.U8 R11, desc[UR20][R8.64] ;  /* 0x00000014080bd981 */ /* 0x0000e2000c1e1100 */
[----:B------:R-:W-:-:S03]  /*38aa0*/  IADD3 R44, P3, PT, R5, R13, RZ ;  /* 0x0000000d052c7210 */ /* 0x000fc60007f7e0ff */
[----:B------:R2:W-:Y:S04]  /*38ab0*/  STL [R1+0xdb4], R7 ;  /* 0x000db40701007387 */ /* 0x0005e80000100800 */
[----:B------:R-:W3:Y:S01]  /*38ac0*/  LDL.LU R61, [R1+0x590] ;  /* 0x00059000013d7983 */ /* 0x000ee20000300800 */
[----:B0-----:R-:W-:Y:S02]  /*38ad0*/  IMAD R8, R18, 0x5e, RZ ;  /* 0x0000005e12087824 */ /* 0x001fe400078e02ff */
[----:B--2---:R-:W-:Y:S01]  /*38ae0*/  VIADD R7, R17, 0xfffffff3 ;  /* 0xfffffff311077836 */ /* 0x004fe20000000000 */
[----:B------:R-:W0:Y:S02]  /*38af0*/  LDC R18, c[0x0][0x3a0] ;  /* 0x0000e800ff127b82 */ /* 0x000e240000000800 */
[----:B------:R-:W-:-:S02]  /*38b00*/  IADD3 R23, P4, PT, R8, R3, RZ ;  /* 0x0000000308177210 */ /* 0x000fc40007f9e0ff */
[----:B------:R-:W-:Y:S01]  /*38b10*/  ISETP.GE.U32.AND P5, PT, R7, 0x7fffff74, PT ;  /* 0x7fffff740700780c */ /* 0x000fe20003fa6070 */
[----:B------:R-:W-:Y:S01]  /*38b20*/  IMAD R7, R6, 0xc, RZ ;  /* 0x0000000c06077824 */ /* 0x000fe200078e02ff */
[----:B------:R-:W-:Y:S01]  /*38b30*/  LEA.HI.X.SX32 R39, R8, R4, 0x1, P4 ;  /* 0x0000000408277211 */ /* 0x000fe200020f0eff */
[----:B------:R-:W-:Y:S01]  /*38b40*/  @P0 IMAD.MOV.U32 R8, RZ, RZ, R44 ;  /* 0x000000ffff080224 */ /* 0x000fe200078e002c */
[----:B----4-:R2:W-:Y:S02]  /*38b50*/  STL [R1+0x64], R19 ;  /* 0x0000641301007387 */ /* 0x0105e40000100800 */
[----:B--2---:R-:W2:Y:S02]  /*38b60*/  LDC R19, c[0x0][0x3a0] ;  /* 0x0000e800ff137b82 */ /* 0x004ea40000000800 */
[----:B---3--:R3:W-:Y:S04]  /*38b70*/  STL [R1+0x84], R11 ;  /* 0x0000840b01007387 */ /* 0x0087e80000100800 */
[----:B------:R-:W-:Y:S04]  /*38b80*/  STL [R1+0x8e8], R44 ;  /* 0x0008e82c01007387 */ /* 0x000fe80000100800 */
[----:B------:R4:W-:Y:S01]  /*38b90*/  STL [R1+0x110], R45 ;  /* 0x0001102d01007387 */ /* 0x0009e20000100800 */
[----:B---3--:R-:W3:Y:S01]  /*38ba0*/  LDC R11, c[0x0][0x3a8] ;  /* 0x0000ea00ff0b7b82 */ /* 0x008ee20000000800 */
[----:B----4-:R-:W-:-:S02]  /*38bb0*/  LEA.HI.X.SX32 R45, R5, R12, 0x1, P3 ;  /* 0x0000000c052d7211 */ /* 0x010fc400018f0eff */
[----:B------:R-:W-:-:S03]  /*38bc0*/  IADD3 R17, P3, PT, R7, R3, RZ ;  /* 0x0000000307117210 */ /* 0x000fc60007f7e0ff */
[----:B------:R-:W-:Y:S01]  /*38bd0*/  @P0 IMAD.MOV.U32 R9, RZ, RZ, R45 ;  /* 0x000000ffff090224 */ /* 0x000fe200078e002d */
[----:B------:R-:W-:-:S04]  /*38be0*/  LEA.HI.X.SX32 R21, R7, R4, 0x1, P3 ;  /* 0x0000000407157211 */ /* 0x000fc800018f0eff */
[----:B------:R4:W2:Y:S01]  /*38bf0*/  @P0 LDG.E.U8 R41, desc[UR20][R8.64] ;  /* 0x0000001408290981 */ /* 0x0008a2000c1e1100 */
[----:B------:R-:W-:Y:S01]  /*38c00*/  PRMT R7, RZ, 0x7610, R7 ;  /* 0x00007610ff077816 */ /* 0x000fe20000000007 */
[----:B----4-:R-:W-:Y:S02]  /*38c10*/  @!P6 IMAD.MOV.U32 R8, RZ, RZ, R23 ;  /* 0x000000ffff08e224 */ /* 0x010fe400078e0017 */
[----:B------:R-:W-:-:S05]  /*38c20*/  @!P6 IMAD.MOV.U32 R9, RZ, RZ, R39 ;  /* 0x000000ffff09e224 */ /* 0x000fca00078e0027 */
[----:B------:R4:W2:Y:S02]  /*38c30*/  @!P6 LDG.E.U8 R22, desc[UR20][R8.64] ;  /* 0x000000140816e981 */ /* 0x0008a4000c1e1100 */
[----:B----4-:R-:W-:Y:S02]  /*38c40*/  @!P5 IMAD.MOV.U32 R8, RZ, RZ, R17 ;  /* 0x000000ffff08d224 */ /* 0x010fe400078e0011 */
[----:B------:R-:W-:-:S05]  /*38c50*/  @!P5 IMAD.MOV.U32 R9, RZ, RZ, R21 ;  /* 0x000000ffff09d224 */ /* 0x000fca00078e0015 */
[----:B------:R0:W4:Y:S01]  /*38c60*/  @!P5 LDG.E.U8 R7, desc[UR20][R8.64] ;  /* 0x000000140807d981 */ /* 0x000122000c1e1100 */
[C---:B------:R-:W-:Y:S01]  /*38c70*/  ISETP.GT.U32.AND P3, PT, R15.reuse, R55, PT ;  /* 0x000000370f00720c */ /* 0x040fe20003f64070 */
[----:B-1----:R-:W-:Y:S02]  /*38c80*/  VIADD R5, R10, 0xffffffa0 ;  /* 0xffffffa00a057836 */ /* 0x002fe40000000000 */
[----:B------:R-:W-:Y:S04]  /*38c90*/  STL [R1+0x1a8], R47 ;  /* 0x0001a82f01007387 */ /* 0x000fe80000100800 */
[----:B------:R-:W-:Y:S04]  /*38ca0*/  STL [R1+0x8e4], R45 ;  /* 0x0008e42d01007387 */ /* 0x000fe80000100800 */
[----:B------:R1:W-:Y:S01]  /*38cb0*/  STL [R1+0xb30], R17 ;  /* 0x000b301101007387 */ /* 0x0003e20000100800 */
[----:B------:R-:W-:-:S02]  /*38cc0*/  ISETP.GT.U32.AND P5, PT, R15, R61, PT ;  /* 0x0000003d0f00720c */ /* 0x000fc40003fa4070 */
[----:B------:R-:W-:Y:S01]  /*38cd0*/  ISETP.GE.U32.AND P4, PT, R5, 0x7fffff21, PT ;  /* 0x7fffff210500780c */ /* 0x000fe20003f86070 */
[----:B---3--:R-:W-:Y:S01]  /*38ce0*/  IMAD R5, R11, 0x5f, RZ ;  /* 0x0000005f0b057824 */ /* 0x008fe200078e02ff */
[----:B------:R3:W-:Y:S04]  /*38cf0*/  STL [R1+0xb2c], R21 ;  /* 0x000b2c1501007387 */ /* 0x0007e80000100800 */
[----:B------:R1:W-:Y:S04]  /*38d00*/  STL [R1+0xdc0], R23 ;  /* 0x000dc01701007387 */ /* 0x0003e80000100800 */
[----:B------:R1:W-:Y:S01]  /*38d10*/  STL [R1+0xdbc], R39 ;  /* 0x000dbc2701007387 */ /* 0x0003e20000100800 */
[----:B------:R-:W-:-:S02]  /*38d20*/  @!P3 IMAD.IADD R55, R55, 0x1, -R15 ;  /* 0x000000013737b824 */ /* 0x000fc400078e0a0f */
[----:B0-----:R-:W-:Y:S01]  /*38d30*/  VIADD R8, R18, 0xffffff9a ;  /* 0xffffff9a12087836 */ /* 0x001fe20000000000 */
[----:B------:R-:W0:Y:S08]  /*38d40*/  LDC R10, c[0x0][0x3a0] ;  /* 0x0000e800ff0a7b82 */ /* 0x000e300000000800 */
[----:B-1----:R-:W1:Y:S08]  /*38d50*/  LDC R17, c[0x0][0x3a8] ;  /* 0x0000ea00ff117b82 */ /* 0x002e700000000800 */
[----:B---3--:R-:W3:Y:S08]  /*38d60*/  LDC R21, c[0x0][0x3a0] ;  /* 0x0000e800ff157b82 */ /* 0x008ef00000000800 */
[----:B------:R-:W0:Y:S08]  /*38d70*/  LDC R23, c[0x0][0x3a8] ;  /* 0x0000ea00ff177b82 */ /* 0x000e300000000800 */
[----:B------:R-:W0:Y:S01]  /*38d80*/  LDC R11, c[0x0][0x3a8] ;  /* 0x0000ea00ff0b7b82 */ /* 0x000e220000000800 */
[----:B------:R-:W-:Y:S01]  /*38d90*/  IADD3 R39, P3, PT, R5, R3, RZ ;  /* 0x0000000305277210 */ /* 0x000fe20007f7e0ff */
[----:B------:R-:W-:Y:S01]  /*38da0*/  @!P5 IMAD.IADD R61, R61, 0x1, -R15 ;  /* 0x000000013d3dd824 */ /* 0x000fe200078e0a0f */
[----:B------:R-:W-:-:S03]  /*38db0*/  ISETP.GE.U32.AND P5, PT, R8, 0x7fffff1b, PT ;  /* 0x7fffff1b0800780c */ /* 0x000fc60003fa6070 */
[----:B------:R-:W-:Y:S01]  /*38dc0*/  @!P4 IMAD.MOV.U32 R8, RZ, RZ, R39 ;  /* 0x000000ffff08c224 */ /* 0x000fe200078e0027 */
[----:B--2---:R2:W-:Y:S01]  /*38dd0*/  STL [R1+0x18c], R22 ;  /* 0x00018c1601007387 */ /* 0x0045e20000100800 */
[----:B------:R-:W-:Y:S02]  /*38de0*/  PRMT R18, RZ, 0x7610, R18 ;  /* 0x00007610ff127816 */ /* 0x000fe40000000012 */
[----:B------:R-:W-:Y:S01]  /*38df0*/  ISETP.GT.U32.AND P6, PT, R15, R55, PT ;  /* 0x000000370f00720c */ /* 0x000fe20003fc4070 */
[----:B--2---:R-:W2:Y:S01]  /*38e00*/  LDC R22, c[0x0][0x3a0] ;  /* 0x0000e800ff167b82 */ /* 0x004ea20000000800 */
[----:B----4-:R-:W-:Y:S04]  /*38e10*/  STL [R1+0x94], R7 ;  /* 0x0000940701007387 */ /* 0x010fe80000100800 */
[----:B------:R-:W-:Y:S04]  /*38e20*/  STL [R1+0xdc8], R39 ;  /* 0x000dc82701007387 */ /* 0x000fe80000100800 */
[----:B------:R4:W-:Y:S02]  /*38e30*/  STL [R1+0x1c8], R41 ;  /* 0x0001c82901007387 */ /* 0x0009e40000100800 */
[----:B----4-:R-:W-:-:S05]  /*38e40*/  LEA.HI.X.SX32 R41, R5, R4, 0x1, P3 ;  /* 0x0000000405297211 */ /* 0x010fca00018f0eff */
[----:B------:R-:W-:-:S05]  /*38e50*/  @!P4 IMAD.MOV.U32 R9, RZ, RZ, R41 ;  /* 0x000000ffff09c224 */ /* 0x000fca00078e0029 */
[----:B------:R4:W2:Y:S01]  /*38e60*/  @!P4 LDG.E.U8 R36, desc[UR20][R8.64] ;  /* 0x000000140824c981 */ /* 0x0008a2000c1e1100 */
[----:B------:R-:W-:Y:S02]  /*38e70*/  IMAD R5, R20, 0x65, RZ ;  /* 0x0000006514057824 */ /* 0x000fe400078e02ff */
[----:B------:R-:W-:Y:S01]  /*38e80*/  VIADD R7, R19, 0xffffff90 ;  /* 0xffffff9013077836 */ /* 0x000fe20000000000 */
[----:B------:R-:W-:Y:S04]  /*38e90*/  STL [R1+0xdc4], R41 ;  /* 0x000dc42901007387 */ /* 0x000fe80000100800 */
[----:B------:R-:W3:Y:S01]  /*38ea0*/  LDL R54, [R1+0x23e4] ;  /* 0x0023e40001367983 */ /* 0x000ee20000100800 */
[----:B------:R-:W-:-:S05]  /*38eb0*/  IADD3 R19, P4, PT, R5, R3, RZ ;  /* 0x0000000305137210 */ /* 0x000fca0007f9e0ff */
[----:B------:R0:W-:Y:S01]  /*38ec0*/  STL [R1+0xdf8], R19 ;  /* 0x000df81301007387 */ /* 0x0001e20000100800 */
[----:B----4-:R-:W-:Y:S01]  /*38ed0*/  @!P5 IMAD.MOV.U32 R8, RZ, RZ, R19 ;  /* 0x000000ffff08d224 */ /* 0x010fe200078e0013 */
[----:B------:R-:W-:Y:S02]  /*38ee0*/  ISETP.GE.U32.AND P3, PT, R7, 0x7fffff11, PT ;  /* 0x7fffff110700780c */ /* 0x000fe40003f66070 */
[----:B--2---:R2:W-:Y:S01]  /*38ef0*/  STL [R1+0x19c], R36 ;  /* 0x00019c2401007387 */ /* 0x0045e20000100800 */
[----:B------:R-:W-:Y:S01]  /*38f00*/  @!P6 IMAD.IADD R55, R55, 0x1, -R15 ;  /* 0x000000013737e824 */ /* 0x000fe200078e0a0f */
[----:B0-----:R-:W0:Y:S01]  /*38f10*/  LDC R19, c[0x0][0x3a8] ;  /* 0x0000ea00ff137b82 */ /* 0x001e220000000800 */
[----:B--2---:R-:W-:-:S05]  /*38f20*/  LEA.HI.X.SX32 R36, R5, R4, 0x1, P4 ;  /* 0x0000000405247211 */ /* 0x004fca00020f0eff */
[----:B------:R-:W-:-:S05]  /*38f30*/  @!P5 IMAD.MOV.U32 R9, RZ, RZ, R36 ;  /* 0x000000ffff09d224 */ /* 0x000fca00078e0024 */
[----:B------:R3:W2:Y:S01]  /*38f40*/  @!P5 LDG.E.U8 R18, desc[UR20][R8.64] ;  /* 0x000000140812d981 */ /* 0x0006a2000c1e1100 */
[----:B------:R-:W-:Y:S02]  /*38f50*/  VIADD R7, R10, 0xffffff99 ;  /* 0xffffff990a077836 */ /* 0x000fe40000000000 */
[----:B-1----:R-:W-:Y:S01]  /*38f60*/  IMAD R5, R17, 0x66, RZ ;  /* 0x0000006611057824 */ /* 0x002fe200078e02ff */
[----:B------:R-:W-:Y:S01]  /*38f70*/  STL [R1+0xdf4], R36 ;  /* 0x000df42401007387 */ /* 0x000fe20000100800 */
[----:B------:R-:W-:Y:S01]  /*38f80*/  ISETP.GT.U32.AND P4, PT, R15, R61, PT ;  /* 0x0000003d0f00720c */ /* 0x000fe20003f84070 */
[----:B------:R-:W1:Y:S01]  /*38f90*/  LDC R10, c[0x0][0x3a0] ;  /* 0x0000e800ff0a7b82 */ /* 0x000e620000000800 */
[----:B------:R-:W-:Y:S01]  /*38fa0*/  ISETP.GE.U32.AND P6, PT, R7, 0x7fffff1a, PT ;  /* 0x7fffff1a0700780c */ /* 0x000fe20003fc6070 */
[----:B---3--:R-:W-:Y:S01]  /*38fb0*/  VIADD R8, R21, 0xffffff92 ;  /* 0xffffff9215087836 */ /* 0x008fe20000000000 */
[----:B------:R-:W-:Y:S01]  /*38fc0*/  PRMT R17, RZ, 0x7610, R17 ;  /* 0x00007610ff117816 */ /* 0x000fe20000000011 */
[----:B--2---:R2:W-:Y:S02]  /*38fd0*/  STL [R1+0x128], R18 ;  /* 0x0001281201007387 */ /* 0x0045e40000100800 */
[----:B--2---:R-:W-:-:S04]  /*38fe0*/  IADD3 R18, P5, PT, R5, R3, RZ ;  /* 0x0000000305127210 */ /* 0x004fc80007fbe0ff */
[----:B------:R-:W-:Y:S02]  /*38ff0*/  LEA.HI.X.SX32 R36, R5, R4, 0x1, P5 ;  /* 0x0000000405247211 */ /* 0x000fe400028f0eff */
[----:B------:R-:W-:Y:S02]  /*39000*/  ISETP.GE.U32.AND P5, PT, R8, 0x7fffff13, PT ;  /* 0x7fffff130800780c */ /* 0x000fe40003fa6070 */
[----:B------:R-:W-:Y:S02]  /*39010*/  @!P6 IMAD.MOV.U32 R8, RZ, RZ, R18 ;  /* 0x000000ffff08e224 */ /* 0x000fe400078e0012 */
[----:B------:R-:W-:-:S05]  /*39020*/  @!P6 IMAD.MOV.U32 R9, RZ, RZ, R36 ;  /* 0x000000ffff09e224 */ /* 0x000fca00078e0024 */
[----:B------:R2:W3:Y:S01]  /*39030*/  @!P6 LDG.E.U8 R17, desc[UR20][R8.64] ;  /* 0x000000140811e981 */ /* 0x0004e2000c1e1100 */
[----:B------:R-:W-:Y:S02]  /*39040*/  VIADD R7, R22, 0xffffff98 ;  /* 0xffffff9816077836 */ /* 0x000fe40000000000 */
[----:B------:R-:W-:Y:S02]  /*39050*/  IMAD R5, R23, 0x67, RZ ;  /* 0x0000006717057824 */ /* 0x000fe400078e02ff */
[----:B------:R-:W-:Y:S01]  /*39060*/  @!P4 IMAD.IADD R61, R61, 0x1, -R15 ;  /* 0x000000013d3dc824 */ /* 0x000fe200078e0a0f */
[----:B------:R-:W-:Y:S01]  /*39070*/  ISETP.GE.U32.AND P4, PT, R7, 0x7fffff19, PT ;  /* 0x7fffff190700780c */ /* 0x000fe20003f86070 */
[----:B------:R4:W-:Y:S01]  /*39080*/  STL [R1+0xe00], R18 ;  /* 0x000e001201007387 */ /* 0x0009e20000100800 */
[----:B------:R-:W-:-:S03]  /*39090*/  IADD3 R21, P6, PT, R5, R3, RZ ;  /* 0x0000000305157210 */ /* 0x000fc60007fde0ff */
[----:B------:R0:W-:Y:S01]  /*390a0*/  STL [R1+0xdfc], R36 ;  /* 0x000dfc2401007387 */ /* 0x0001e20000100800 */
[----:B------:R-:W-:Y:S01]  /*390b0*/  IMAD R7, R11, 0x6d, RZ ;  /* 0x0000006d0b077824 */ /* 0x000fe200078e02ff */
[----:B------:R-:W-:Y:S02]  /*390c0*/  PRMT R20, RZ, 0x7610, R20 ;  /* 0x00007610ff147816 */ /* 0x000fe40000000014 */
[----:B------:R-:W-:Y:S01]  /*390d0*/  PRMT R33, RZ, 0x7610, R33 ;  /* 0x00007610ff217816 */ /* 0x000fe20000000021 */
[----:B------:R-:W3:Y:S08]  /*390e0*/  LDC R11, c[0x0][0x3a0] ;  /* 0x0000e800ff0b7b82 */ /* 0x000ef00000000800 */
[----:B----4-:R-:W4:Y:S01]  /*390f0*/  LDC R18, c[0x0][0x3a8] ;  /* 0x0000ea00ff127b82 */ /* 0x010f220000000800 */
[----:B0-----:R-:W-:-:S02]  /*39100*/  LEA.HI.X.SX32 R36, R5, R4, 0x1, P6 ;  /* 0x0000000405247211 */ /* 0x001fc400030f0eff */
[----:B------:R-:W-:Y:S01]  /*39110*/  IADD3 R22, P6, PT, R7, R3, RZ ;  /* 0x0000000307167210 */ /* 0x000fe20007fde0ff */
[----:B--2---:R-:W-:Y:S02]  /*39120*/  @!P4 IMAD.MOV.U32 R8, RZ, RZ, R21 ;  /* 0x000000ffff08c224 */ /* 0x004fe400078e0015 */
[----:B------:R-:W-:Y:S02]  /*39130*/  @!P4 IMAD.MOV.U32 R9, RZ, RZ, R36 ;  /* 0x000000ffff09c224 */ /* 0x000fe400078e0024 */
[----:B-1----:R-:W-:Y:S01]  /*39140*/  VIADD R5, R10, 0xffffff91 ;  /* 0xffffff910a057836 */ /* 0x002fe20000000000 */
[----:B------:R-:W-:Y:S02]  /*39150*/  PRMT R10, RZ, 0x7610, R10 ;  /* 0x00007610ff0a7816 */ /* 0x000fe4000000000a */
[----:B------:R0:W2:Y:S02]  /*39160*/  @!P4 LDG.E.U8 R20, desc[UR20][R8.64] ;  /* 0x000000140814c981 */ /* 0x0000a4000c1e1100 */
[----:B------:R-:W-:Y:S01]  /*39170*/  ISETP.GE.U32.AND P4, PT, R5, 0x7fffff12, PT ;  /* 0x7fffff120500780c */ /* 0x000fe20003f86070 */
[----:B0-----:R-:W-:Y:S01]  /*39180*/  @!P5 IMAD.MOV.U32 R8, RZ, RZ, R22 ;  /* 0x000000ffff08d224 */ /* 0x001fe200078e0016 */
[----:B---3--:R0:W-:Y:S04]  /*39190*/  STL [R1+0x184], R17 ;  /* 0x0001841101007387 */ /* 0x0081e80000100800 */
[----:B------:R1:W-:Y:S01]  /*391a0*/  STL [R1+0xe08], R21 ;  /* 0x000e081501007387 */ /* 0x0003e20000100800 */
[----:B0-----:R-:W0:Y:S03]  /*391b0*/  LDC R17, c[0x0][0x3a0] ;  /* 0x0000e800ff117b82 */ /* 0x001e260000000800 */
[----:B------:R3:W-:Y:S05]  /*391c0*/  STL [R1+0xe04], R36 ;  /* 0x000e042401007387 */ /* 0x0007ea0000100800 */
[----:B-1----:R-:W1:Y:S01]  /*391d0*/  LDC R21, c[0x0][0x3a0] ;  /* 0x0000e800ff157b82 */ /* 0x002e620000000800 */
[----:B---3--:R-:W-:Y:S01]  /*391e0*/  LEA.HI.X.SX32 R36, R7, R4, 0x1, P6 ;  /* 0x0000000407247211 */ /* 0x008fe200030f0eff */
[----:B------:R-:W-:Y:S01]  /*391f0*/  IMAD R7, R19, 0x6e, RZ ;  /* 0x0000006e13077824 */ /* 0x000fe200078e02ff */
[----:B------:R3:W-:Y:S01]  /*39200*/  STL [R1+0xe38], R22 ;  /* 0x000e381601007387 */ /* 0x0007e20000100800 */
[----:B------:R-:W-:Y:S01]  /*39210*/  ISETP.GE.AND P6, PT, R54, RZ, PT ;  /* 0x000000ff3600720c */ /* 0x000fe20003fc6270 */
[----:B------:R-:W-:-:S02]  /*39220*/  IMAD.MOV.U32 R5, RZ, RZ, R55 ;  /* 0x000000ffff057224 */ /* 0x000fc400078e0037 */
[----:B------:R-:W-:Y:S01]  /*39230*/  @!P5 IMAD.MOV.U32 R9, RZ, RZ, R36 ;  /* 0x000000ffff09d224 */ /* 0x000fe200078e0024 */
[----:B------:R-:W1:Y:S01]  /*39240*/  LDC R19, c[0x0][0x3a8] ;  /* 0x0000ea00ff137b82 */ /* 0x000e620000000800 */
[----:B------:R-:W-:-:S07]  /*39250*/  VIADD R11, R11, 0xffffff8a ;  /* 0xffffff8a0b0b7836 */ /* 0x000fce0000000000 */
[----:B---3--:R-:W3:Y:S01]  /*39260*/  LDC R22, c[0x0][0x3a0] ;  /* 0x0000e800ff167b82 */ /* 0x008ee20000000800 */
[----:B------:R0:W3:Y:S01]  /*39270*/  @!P5 LDG.E.U8 R10, desc[UR20][R8.64] ;  /* 0x00000014080ad981 */ /* 0x0000e2000c1e1100 */
[----:B------:R-:W-:-:S04]  /*39280*/  IADD3 R39, P5, PT, R7, R3, RZ ;  /* 0x0000000307277210 */ /* 0x000fc80007fbe0ff */
[----:B------:R-:W-:Y:S01]  /*39290*/  LEA.HI.X.SX32 R7, R7, R4, 0x1, P5 ;  /* 0x0000000407077211 */ /* 0x000fe200028f0eff */
[----:B0-----:R-:W-:-:S04]  /*392a0*/  VIADD R8, R17, 0xffffff89 ;  /* 0xffffff8911087836 */ /* 0x001fc80000000000 */
[----:B------:R-:W-:Y:S01]  /*392b0*/  @!P4 IMAD.MOV.U32 R9, RZ, RZ, R7 ;  /* 0x000000ffff09c224 */ /* 0x000fe200078e0007 */
[----:B------:R-:W-:Y:S01]  /*392c0*/  ISETP.GE.U32.AND P5, PT, R8, 0x7fffff0a, PT ;  /* 0x7fffff0a0800780c */ /* 0x000fe20003fa6070 */
[----:B------:R-:W-:-:S05]  /*392d0*/  @!P4 IMAD.MOV.U32 R8, RZ, RZ, R39 ;  /* 0x000000ffff08c224 */ /* 0x000fca00078e0027 */
[----:B------:R-:W4:Y:S04]  /*392e0*/  @!P4 LDG.E.U8 R33, desc[UR20][R8.64] ;  /* 0x000000140821c981 */ /* 0x000f28000c1e1100 */
[----:B--2---:R0:W-:Y:S02]  /*392f0*/  STL [R1+0x190], R20 ;  /* 0x0001901401007387 */ /* 0x0041e40000100800 */
[----:B0-----:R-:W0:Y:S02]  /*39300*/  LDC R20, c[0x0][0x3a8] ;  /* 0x0000ea00ff147b82 */ /* 0x001e240000000800 */
[----:B------:R-:W-:Y:S01]  /*39310*/  STL [R1+0xe34], R36 ;  /* 0x000e342401007387 */ /* 0x000fe20000100800 */
[----:B------:R-:W-:Y:S01]  /*39320*/  @!P6 IMAD.MOV R5, RZ, RZ, -R5 ;  /* 0x000000ffff05e224 */ /* 0x000fe200078e0a05 */
[----:B------:R-:W-:Y:S01]  /*39330*/  ISETP.GE.U32.AND P4, PT, R11, 0x7fffff0b, PT ;  /* 0x7fffff0b0b00780c */ /* 0x000fe20003f86070 */
[----:B-1----:R-:W-:Y:S01]  /*39340*/  VIADD R11, R21, 0xffffffeb ;  /* 0xffffffeb150b7836 */ /* 0x002fe20000000000 */
[----:B------:R-:W-:Y:S01]  /*39350*/  PRMT R17, RZ, 0x7610, R17 ;  /* 0x00007610ff117816 */ /* 0x000fe20000000011 */
[----:B---3--:R4:W-:Y:S04]  /*39360*/  STL [R1+0x124], R10 ;  /* 0x0001240a01007387 */ /* 0x0089e80000100800 */
[----:B------:R-:W-:Y:S04]  /*39370*/  STL [R1+0xe40], R39 ;  /* 0x000e402701007387 */ /* 0x000fe80000100800 */
[----:B------:R1:W-:Y:S04]  /*39380*/  STL [R1+0xe3c], R7 ;  /* 0x000e3c0701007387 */ /* 0x0003e80000100800 */
[----:B------:R-:W2:Y:S01]  /*39390*/  LDL R55, [R1+0x23e8] ;  /* 0x0023e80001377983 */ /* 0x000ea20000100800 */
[----:B----4-:R-:W-:-:S02]  /*393a0*/  IMAD R10, R18, 0x6f, RZ ;  /* 0x0000006f120a7824 */ /* 0x010fc400078e02ff */
[----:B-1----:R-:W-:-:S03]  /*393b0*/  IMAD R7, R6, 0x14, RZ ;  /* 0x0000001406077824 */ /* 0x002fc600078e02ff */
[----:B------:R-:W-:-:S04]  /*393c0*/  IADD3 R36, P6, PT, R10, R3, RZ ;  /* 0x000000030a247210 */ /* 0x000fc80007fde0ff */
[----:B------:R-:W-:Y:S01]  /*393d0*/  LEA.HI.X.SX32 R39, R10, R4, 0x1, P6 ;  /* 0x000000040a277211 */ /* 0x000fe200030f0eff */
[----:B------:R-:W-:Y:S04]  /*393e0*/  STL [R1+0xe48], R36 ;  /* 0x000e482401007387 */ /* 0x000fe80000100800 */
[----:B------:R1:W-:Y:S01]  /*393f0*/  STL [R1+0x180], R33 ;  /* 0x0001802101007387 */ /* 0x0003e20000100800 */
[----:B0-----:R-:W-:-:S03]  /*39400*/  IMAD R10, R20, 0x75, RZ ;  /* 0x00000075140a7824 */ /* 0x001fc600078e02ff */
[----:B------:R0:W-:Y:S01]  /*39410*/  STL [R1+0xe44], R39 ;  /* 0x000e442701007387 */ /* 0x0001e20000100800 */
[----:B------:R-:W-:Y:S01]  /*39420*/  @!P3 IMAD.MOV.U32 R9, RZ, RZ, R39 ;  /* 0x000000ffff09b224 */ /* 0x000fe200078e0027 */
[----:B-1----:R-:W-:-:S04]  /*39430*/  IADD3 R33, P6, PT, R7, R3, RZ ;  /* 0x0000000307217210 */ /* 0x002fc80007fde0ff */
[----:B------:R-:W-:Y:S02]  /*39440*/  LEA.HI.X.SX32 R21, R7, R4, 0x1, P6 ;  /* 0x0000000407157211 */ /* 0x000fe400030f0eff */
[----:B0-----:R-:W-:Y:S01]  /*39450*/  IADD3 R39, P6, PT, R10, R3, RZ ;  /* 0x000000030a277210 */ /* 0x001fe20007fde0ff */
[----:B------:R-:W-:-:S03]  /*39460*/  @!P3 IMAD.MOV.U32 R8, RZ, RZ, R36 ;  /* 0x000000ffff08b224 */ /* 0x000fc600078e0024 */
[----:B------:R-:W-:Y:S01]  /*39470*/  LEA.HI.X.SX32 R41, R10, R4, 0x1, P6 ;  /* 0x000000040a297211 */ /* 0x000fe200030f0eff */
[----:B------:R-:W-:Y:S01]  /*39480*/  IMAD R7, R19, 0x76, RZ ;  /* 0x0000007613077824 */ /* 0x000fe200078e02ff */
[----:B------:R0:W3:Y:S01]  /*39490*/  @!P3 LDG.E.U8 R17, desc[UR20][R8.64] ;  /* 0x000000140811b981 */ /* 0x0000e2000c1e1100 */
[----:B------:R-:W-:-:S03]  /*394a0*/  PRMT R18, RZ, 0x7610, R18 ;  /* 0x00007610ff127816 */ /* 0x000fc60000000012 */
[C---:B------:R-:W-:Y:S01]  /*394b0*/  IADD3 R36, P6, PT, R7.reuse, R3, RZ ;  /* 0x0000000307247210 */ /* 0x040fe20007fde0ff */
[----:B0-----:R-:W-:Y:S02]  /*394c0*/  @!P4 IMAD.MOV.U32 R8, RZ, RZ, R39 ;  /* 0x000000ffff08c224 */ /* 0x001fe400078e0027 */
[----:B------:R-:W-:Y:S01]  /*394d0*/  @!P4 IMAD.MOV.U32 R9, RZ, RZ, R41 ;  /* 0x000000ffff09c224 */ /* 0x000fe200078e0029 */
[----:B------:R-:W-:-:S04]  /*394e0*/  LEA.HI.X.SX32 R7, R7, R4, 0x1, P6 ;  /* 0x0000000407077211 */ /* 0x000fc800030f0eff */
[----:B------:R0:W4:Y:S01]  /*394f0*/  @!P4 LDG.E.U8 R18, desc[UR20][R8.64] ;  /* 0x000000140812c981 */ /* 0x000122000c1e1100 */
[----:B------:R-:W-:Y:S02]  /*39500*/  ISETP.GE.U32.AND P3, PT, R11, 0x7fffff6c, PT ;  /* 0x7fffff6c0b00780c */ /* 0x000fe40003f66070 */
[----:B------:R-:W-:Y:S02]  /*39510*/  PRMT R19, RZ, 0x7610, R19 ;  /* 0x00007610ff137816 */ /* 0x000fe40000000013 */
[----:B------:R-:W-:Y:S01]  /*39520*/  PRMT R20, RZ, 0x7610, R20 ;  /* 0x00007610ff147816 */ /* 0x000fe20000000014 */
[----:B------:R1:W-:Y:S01]  /*39530*/  STL [R1+0xb70], R33 ;  /* 0x000b702101007387 */ /* 0x0003e20000100800 */
[----:B0-----:R-:W-:Y:S02]  /*39540*/  @!P5 IMAD.MOV.U32 R8, RZ, RZ, R36 ;  /* 0x000000ffff08d224 */ /* 0x001fe400078e0024 */
[----:B------:R-:W-:Y:S01]  /*39550*/  @!P5 IMAD.MOV.U32 R9, RZ, RZ, R7 ;  /* 0x000000ffff09d224 */ /* 0x000fe200078e0007 */
[----:B------:R-:W0:Y:S04]  /*39560*/  LDC R11, c[0x0][0x3a0] ;  /* 0x0000e800ff0b7b82 */ /* 0x000e280000000800 */
[----:B------:R1:W4:Y:S02]  /*39570*/  @!P5 LDG.E.U8 R19, desc[UR20][R8.64] ;  /* 0x000000140813d981 */ /* 0x000324000c1e1100 */
[----:B-1----:R-:W-:-:S02]  /*39580*/  @!P3 IMAD.MOV.U32 R8, RZ, RZ, R33 ;  /* 0x000000ffff08b224 */ /* 0x002fc400078e0021 */
[----:B------:R-:W-:-:S05]  /*39590*/  @!P3 IMAD.MOV.U32 R9, RZ, RZ, R21 ;  /* 0x000000ffff09b224 */ /* 0x000fca00078e0015 */
[----:B------:R1:W4:Y:S04]  /*395a0*/  @!P3 LDG.E.U8 R20, desc[UR20][R8.64] ;  /* 0x000000140814b981 */ /* 0x000328000c1e1100 */
[----:B------:R-:W-:Y:S04]  /*395b0*/  STL [R1+0xb6c], R21 ;  /* 0x000b6c1501007387 */ /* 0x000fe80000100800 */
[----:B------:R-:W-:Y:S01]  /*395c0*/  STL [R1+0xe78], R39 ;  /* 0x000e782701007387 */ /* 0x000fe20000100800 */
[----:B------:R-:W-:Y:S01]  /*395d0*/  SEL R5, R14, R5, !P1 ;  /* 0x000000050e057207 */ /* 0x000fe20004800000 */
[----:B------:R-:W-:-:S02]  /*395e0*/  VIADD R10, R22, 0xffffff88 ;  /* 0xffffff88160a7836 */ /* 0x000fc40000000000 */
[C---:B-1----:R-:W-:Y:S02]  /*395f0*/  IMAD R8, R6.reuse, 0x24, RZ ;  /* 0x0000002406087824 */ /* 0x042fe400078e02ff */
[----:B------:R-:W-:Y:S01]  /*39600*/  IMAD R9, R6, 0x1c, RZ ;  /* 0x0000001c06097824 */ /* 0x000fe200078e02ff */
[----:B------:R-:W-:Y:S01]  /*39610*/  ISETP.GE.U32.AND P4, PT, R10, 0x7fffff09, PT ;  /* 0x7fffff090a00780c */ /* 0x000fe20003f86070 */
[----:B0-----:R-:W-:-:S03]  /*39620*/  VIADD R10, R11, 0xffffffe3 ;  /* 0xffffffe30b0a7836 */ /* 0x001fc60000000000 */
[----:B------:R-:W-:Y:S02]  /*39630*/  IADD3 R33, P5, PT, R9, R3, RZ ;  /* 0x0000000309217210 */ /* 0x000fe40007fbe0ff */
[----:B------:R-:W-:Y:S02]  /*39640*/  PRMT R42, RZ, 0x7610, R42 ;  /* 0x00007610ff2a7816 */ /* 0x000fe4000000002a */
[----:B------:R-:W-:Y:S02]  /*39650*/  PRMT R38, RZ, 0x7610, R38 ;  /* 0x00007610ff267816 */ /* 0x000fe40000000026 */
[----:B--2---:R-:W-:Y:S01]  /*39660*/  ISETP.GE.AND P6, PT, R55, RZ, PT ;  /* 0x000000ff3700720c */ /* 0x004fe20003fc6270 */
[----:B---3--:R0:W-:Y:S04]  /*39670*/  STL [R1+0x188], R17 ;  /* 0x0001881101007387 */ /* 0x0081e80000100800 */
[----:B------:R-:W-:Y:S04]  /*39680*/  STL [R1+0xe74], R41 ;  /* 0x000e742901007387 */ /* 0x000fe80000100800 */
[----:B------:R-:W-:Y:S01]  /*39690*/  STL [R1+0xe80], R36 ;  /* 0x000e802401007387 */ /* 0x000fe20000100800 */
[----:B0-----:R-:W0:Y:S03]  /*396a0*/  LDC R17, c[0x0][0x3a0] ;  /* 0x0000e800ff117b82 */ /* 0x001e260000000800 */
[----:B----4-:R1:W-:Y:S05]  /*396b0*/  STL [R1+0x12c], R18 ;  /* 0x00012c1201007387 */ /* 0x0103ea0000100800 */
[----:B-1----:R-:W1:Y:S01]  /*396c0*/  LDC R18, c[0x0][0x3a8] ;  /* 0x0000ea00ff127b82 */ /* 0x002e620000000800 */
[----:B------:R2:W-:Y:S04]  /*396d0*/  STL [R1+0xe7c], R7 ;  /* 0x000e7c0701007387 */ /* 0x0005e80000100800 */
[----:B------:R3:W-:Y:S01]  /*396e0*/  STL [R1+0x164], R19 ;  /* 0x0001641301007387 */ /* 0x0007e20000100800 */
[----:B--2---:R-:W-:-:S02]  /*396f0*/  IMAD R7, R5, UR6, RZ ;  /* 0x0000000605077c24 */ /* 0x004fc4000f8e02ff */
[----:B---3--:R-:W2:Y:S03]  /*39700*/  LDC R19, c[0x0][0x3a0] ;  /* 0x0000e800ff137b82 */ /* 0x008ea60000000800 */
[----:B------:R-:W-:-:S04]  /*39710*/  IADD3 R44, P3, PT, R7, R13, RZ ;  /* 0x0000000d072c7210 */ /* 0x000fc80007f7e0ff */
[----:B------:R-:W-:Y:S01]  /*39720*/  LEA.HI.X.SX32 R45, R7, R12, 0x1, P3 ;  /* 0x0000000c072d7211 */ /* 0x000fe200018f0eff */
[----:B------:R-:W-:Y:S04]  /*39730*/  STL [R1+0x8f0], R44 ;  /* 0x0008f02c01007387 */ /* 0x000fe80000100800 */
[----:B------:R3:W-:Y:S01]  /*39740*/  STL [R1+0x90], R20 ;  /* 0x0000901401007387 */ /* 0x0007e20000100800 */
[----:B-1----:R-:W-:Y:S01]  /*39750*/  IMAD R7, R18, 0x77, RZ ;  /* 0x0000007712077824 */ /* 0x002fe200078e02ff */
[----:B------:R-:W-:Y:S02]  /*39760*/  LEA.HI.X.SX32 R36, R9, R4, 0x1, P5 ;  /* 0x0000000409247211 */ /* 0x000fe400028f0eff */
[----:B------:R-:W-:Y:S02]  /*39770*/  ISETP.GE.U32.AND P5, PT, R10, 0x7fffff64, PT ;  /* 0x7fffff640a00780c */ /* 0x000fe40003fa6070 */
[----:B---3--:R-:W-:Y:S01]  /*39780*/  IADD3 R20, P3, PT, R8, R3, RZ ;  /* 0x0000000308147210 */ /* 0x008fe20007f7e0ff */
[----:B------:R-:W-:-:S02]  /*39790*/  IMAD.MOV.U32 R5, RZ, RZ, R61 ;  /* 0x000000ffff057224 */ /* 0x000fc400078e003d */
[----:B0-----:R-:W-:Y:S01]  /*397a0*/  VIADD R11, R17, 0xffffffdb ;  /* 0xffffffdb110b7836 */ /* 0x001fe20000000000 */
[----:B------:R-:W0:Y:S01]  /*397b0*/  LDC R18, c[0x0][0x3a0] ;  /* 0x0000e800ff127b82 */ /* 0x000e220000000800 */
[-C--:B------:R-:W-:Y:S02]  /*397c0*/  LEA.HI.X.SX32 R21, R8, R4.reuse, 0x1, P3 ;  /* 0x0000000408157211 */ /* 0x080fe400018f0eff */
[C---:B------:R-:W-:Y:S01]  /*397d0*/  IADD3 R39, P3, PT, R7.reuse, R3, RZ ;  /* 0x0000000307277210 */ /* 0x040fe20007f7e0ff */
[----:B------:R-:W-:Y:S02]  /*397e0*/  @P0 IMAD.MOV.U32 R8, RZ, RZ, R44 ;  /* 0x000000ffff080224 */ /* 0x000fe400078e002c */
[----:B------:R-:W-:Y:S02]  /*397f0*/  @P0 IMAD.MOV.U32 R9, RZ, RZ, R45 ;  /* 0x000000ffff090224 */ /* 0x000fe400078e002d */
[----:B------:R-:W-:Y:S01]  /*39800*/  @!P6 IMAD.MOV R5, RZ, RZ, -R5 ;  /* 0x000000ffff05e224 */ /* 0x000fe200078e0a05 */
[----:B------:R-:W-:-:S02]  /*39810*/  LEA.HI.X.SX32 R41, R7, R4, 0x1, P3 ;  /* 0x0000000407297211 */ /* 0x000fc400018f0eff */
[----:B------:R-:W-:Y:S01]  /*39820*/  ISETP.GE.U32.AND P6, PT, R11, 0x7fffff5c, PT ;  /* 0x7fffff5c0b00780c */ /* 0x000fe20003fc6070 */
[----:B--2---:R-:W-:Y:S01]  /*39830*/  VIADD R10, R19, 0xffffff82 ;  /* 0xffffff82130a7836 */ /* 0x004fe20000000000 */
[----:B------:R1:W2:Y:S01]  /*39840*/  @P0 LDG.E.U8 R42, desc[UR20][R8.64] ;  /* 0x00000014082a0981 */ /* 0x0002a2000c1e1100 */
[----:B------:R-:W-:Y:S01]  /*39850*/  PRMT R7, RZ, 0x7610, R7 ;  /* 0x00007610ff077816 */ /* 0x000fe20000000007 */
[----:B------:R-:W3:Y:S01]  /*39860*/  LDC R11, c[0x0][0x3a8] ;  /* 0x0000ea00ff0b7b82 */ /* 0x000ee20000000800 */
[----:B------:R-:W-:Y:S02]  /*39870*/  SEL R5, R14, R5, !P1 ;  /* 0x000000050e057207 */ /* 0x000fe40004800000 */
[----:B------:R-:W-:Y:S02]  /*39880*/  ISETP.GE.U32.AND P3, PT, R10, 0x7fffff03, PT ;  /* 0x7fffff030a00780c */ /* 0x000fe40003f66070 */
[----:B------:R-:W-:-:S03]  /*39890*/  PRMT R10, RZ, 0x7610, R10 ;  /* 0x00007610ff0a7816 */ /* 0x000fc6000000000a */
[----:B------:R-:W4:Y:S01]  /*398a0*/  LDC R17, c[0x0][0x3a0] ;  /* 0x0000e800ff117b82 */ /* 0x000f220000000800 */
[----:B------:R-:W-:Y:S01]  /*398b0*/  STL [R1+0xbb0], R33 ;  /* 0x000bb02101007387 */ /* 0x000fe20000100800 */
[----:B------:R-:W-:Y:S02]  /*398c0*/  PRMT R43, RZ, 0x7610, R43 ;  /* 0x00007610ff2b7816 */ /* 0x000fe4000000002b */
[----:B------:R-:W-:Y:S01]  /*398d0*/  PRMT R40, RZ, 0x7610, R40 ;  /* 0x00007610ff287816 */ /* 0x000fe20000000028 */
[----:B-1----:R-:W-:Y:S02]  /*398e0*/  @!P4 IMAD.MOV.U32 R8, RZ, RZ, R39 ;  /* 0x000000ffff08c224 */ /* 0x002fe400078e0027 */
[----:B------:R-:W-:Y:S01]  /*398f0*/  @!P4 IMAD.MOV.U32 R9, RZ, RZ, R41 ;  /* 0x000000ffff09c224 */ /* 0x000fe200078e0029 */
[----:B------:R-:W-:Y:S01]  /*39900*/  PRMT R37, RZ, 0x7610, R37 ;  /* 0x00007610ff257816 */ /* 0x000fe20000000025 */
[----:B------:R-:W1:Y:S03]  /*39910*/  LDC R19, c[0x0][0x3a0] ;  /* 0x0000e800ff137b82 */ /* 0x000e660000000800 */
[----:B------:R0:W2:Y:S02]  /*39920*/  @!P4 LDG.E.U8 R38, desc[UR20][R8.64] ;  /* 0x000000140826c981 */ /* 0x0000a4000c1e1100 */
[----:B0-----:R-:W-:-:S02]  /*39930*/  @!P5 IMAD.MOV.U32 R8, RZ, RZ, R33 ;  /* 0x000000ffff08d224 */ /* 0x001fc400078e0021 */
[----:B------:R-:W-:-:S05]  /*39940*/  @!P5 IMAD.MOV.U32 R9, RZ, RZ, R36 ;  /* 0x000000ffff09d224 */ /* 0x000fca00078e0024 */
[----:B------:R0:W2:Y:S02]  /*39950*/  @!P5 LDG.E.U8 R10, desc[UR20][R8.64] ;  /* 0x00000014080ad981 */ /* 0x0000a4000c1e1100 */
[----:B0-----:R-:W-:Y:S02]  /*39960*/  @!P6 IMAD.MOV.U32 R8, RZ, RZ, R20 ;  /* 0x000000ffff08e224 */ /* 0x001fe400078e0014 */
[----:B------:R-:W-:-:S05]  /*39970*/  @!P6 IMAD.MOV.U32 R9, RZ, RZ, R21 ;  /* 0x000000ffff09e224 */ /* 0x000fca00078e0015 */
[----:B------:R0:W2:Y:S04]  /*39980*/  @!P6 LDG.E.U8 R7, desc[UR20][R8.64] ;  /* 0x000000140807e981 */ /* 0x0000a8000c1e1100 */
[----:B------:R-:W-:Y:S04]  /*39990*/  STL [R1+0x8ec], R45 ;  /* 0x0008ec2d01007387 */ /* 0x000fe80000100800 */
[----:B------:R0:W-:Y:S01]  /*399a0*/  STL [R1+0xbf0], R20 ;  /* 0x000bf01401007387 */ /* 0x0001e20000100800 */
[----:B------:R-:W-:-:S03]  /*399b0*/  IMAD R5, R5, UR6, RZ ;  /* 0x0000000605057c24 */ /* 0x000fc6000f8e02ff */
[----:B------:R-:W-:Y:S04]  /*399c0*/  STL [R1+0xbac], R36 ;  /* 0x000bac2401007387 */ /* 0x000fe80000100800 */
[----:B------:R1:W-:Y:S04]  /*399d0*/  STL [R1+0xbec], R21 ;  /* 0x000bec1501007387 */ /* 0x0003e80000100800 */
[----:B------:R-:W-:Y:S04]  /*399e0*/  STL [R1+0xe88], R39 ;  /* 0x000e882701007387 */ /* 0x000fe80000100800 */
[----:B------:R1:W-:Y:S01]  /*399f0*/  STL [R1+0xe84], R41 ;  /* 0x000e842901007387 */ /* 0x0003e20000100800 */
[----:B0-----:R-:W-:Y:S01]  /*39a00*/  IMAD R8, R6, 0x34, RZ ;  /* 0x0000003406087824 */ /* 0x001fe200078e02ff */
[----:B------:R-:W-:Y:S01]  /*39a10*/  IADD3 R44, P4, PT, R5, R13, RZ ;  /* 0x0000000d052c7210 */ /* 0x000fe20007f9e0ff */
[----:B---3--:R-:W-:Y:S01]  /*39a20*/  IMAD R9, R11, 0x7d, RZ ;  /* 0x0000007d0b097824 */ /* 0x008fe200078e02ff */
[----:B------:R-:W0:Y:S02]  /*39a30*/  LDC R20, c[0x0][0x3a8] ;  /* 0x0000ea00ff147b82 */ /* 0x000e240000000800 */
[----:B------:R-:W-:-:S02]  /*39a40*/  LEA.HI.X.SX32 R45, R5, R12, 0x1, P4 ;  /* 0x0000000c052d7211 */ /* 0x000fc400020f0eff */
[----:B------:R-:W-:-:S04]  /*39a50*/  IADD3 R33, P4, PT, R8, R3, RZ ;  /* 0x0000000308217210 */ /* 0x000fc80007f9e0ff */
[----:B-1----:R-:W1:Y:S01]  /*39a60*/  LDC R21, c[0x0][0x3a0] ;  /* 0x0000e800ff157b82 */ /* 0x002e620000000800 */
[----:B------:R-:W-:Y:S02]  /*39a70*/  LEA.HI.X.SX32 R36, R8, R4, 0x1, P4 ;  /* 0x0000000408247211 */ /* 0x000fe400020f0eff */
[----:B------:R-:W-:Y:S01]  /*39a80*/  IADD3 R41, P4, PT, R9, R3, RZ ;  /* 0x0000000309297210 */ /* 0x000fe20007f9e0ff */
[----:B----4-:R-:W-:Y:S02]  /*39a90*/  VIADD R5, R17, 0xffffffcb ;  /* 0xffffffcb11057836 */ /* 0x010fe40000000000 */
[----:B------:R-:W-:Y:S01]  /*39aa0*/  @P0 IMAD.MOV.U32 R8, RZ, RZ, R44 ;  /* 0x000000ffff080224 */ /* 0x000fe200078e002c */
[----:B------:R-:W-:Y:S02]  /*39ab0*/  PRMT R11, RZ, 0x7610, R11 ;  /* 0x00007610ff0b7816 */ /* 0x000fe4000000000b */
[----:B------:R-:W-:Y:S02]  /*39ac0*/  PRMT R32, RZ, 0x7610, R32 ;  /* 0x00007610ff207816 */ /* 0x000fe40000000020 */
[----:B------:R-:W-:-:S02]  /*39ad0*/  PRMT R35, RZ, 0x7610, R35 ;  /* 0x00007610ff237816 */ /* 0x000fc40000000023 */
[----:B------:R-:W-:Y:S01]  /*39ae0*/  ISETP.GE.U32.AND P6, PT, R5, 0x7fffff4c, PT ;  /* 0x7fffff4c0500780c */ /* 0x000fe20003fc6070 */
[----:B--2---:R2:W-:Y:S04]  /*39af0*/  STL [R1+0x98], R7 ;  /* 0x0000980701007387 */ /* 0x0045e80000100800 */
[----:B------:R-:W-:Y:S04]  /*39b00*/  STL [R1+0x174], R38 ;  /* 0x0001742601007387 */ /* 0x000fe80000100800 */
[----:B------:R3:W-:Y:S01]  /*39b10*/  STL [R1+0x9c], R10 ;  /* 0x00009c0a01007387 */ /* 0x0007e20000100800 */
[----:B------:R-:W4:Y:S01]  /*39b20*/  LDC R17, c[0x0][0x3a0] ;  /* 0x0000e800ff117b82 */ /* 0x000f220000000800 */
[----:B--2---:R-:W-:-:S02]  /*39b30*/  IMAD R7, R6, 0x2c, RZ ;  /* 0x0000002c06077824 */ /* 0x004fc400078e02ff */
[----:B------:R-:W-:Y:S01]  /*39b40*/  STL [R1+0x8f8], R44 ;  /* 0x0008f82c01007387 */ /* 0x000fe20000100800 */
[----:B---3--:R-:W-:Y:S02]  /*39b50*/  VIADD R10, R18, 0xffffffd3 ;  /* 0xffffffd3120a7836 */ /* 0x008fe40000000000 */
[----:B------:R-:W-:-:S05]  /*39b60*/  IADD3 R38, P5, PT, R7, R3, RZ ;  /* 0x0000000307267210 */ /* 0x000fca0007fbe0ff */
[----:B------:R-:W-:Y:S04]  /*39b70*/  STL [R1+0xc30], R38 ;  /* 0x000c302601007387 */ /* 0x000fe80000100800 */
[----:B------:R-:W-:Y:S01]  /*39b80*/  STL [R1+0x8f4], R45 ;  /* 0x0008f42d01007387 */ /* 0x000fe20000100800 */
[----:B------:R-:W-:-:S03]  /*39b90*/  LEA.HI.X.SX32 R39, R7, R4, 0x1, P5 ;  /* 0x0000000407277211 */ /* 0x000fc600028f0eff */
[----:B------:R2:W-:Y:S01]  /*39ba0*/  STL [R1+0x1bc], R42 ;  /* 0x0001bc2a01007387 */ /* 0x0005e20000100800 */
[----:B------:R-:W-:Y:S02]  /*39bb0*/  ISETP.GE.U32.AND P5, PT, R10, 0x7fffff54, PT ;  /* 0x7fffff540a00780c */ /* 0x000fe40003fa6070 */
[----:B------:R-:W3:Y:S01]  /*39bc0*/  LDC R10, c[0x0][0x3a0] ;  /* 0x0000e800ff0a7b82 */ /* 0x000ee20000000800 */
[----:B--2---:R-:W-:Y:S01]  /*39bd0*/  LEA.HI.X.SX32 R42, R9, R4, 0x1, P4 ;  /* 0x00000004092a7211 */ /* 0x004fe200020f0eff */
[----:B------:R-:W-:-:S05]  /*39be0*/  @P0 IMAD.MOV.U32 R9, RZ, RZ, R45 ;  /* 0x000000ffff090224 */ /* 0x000fca00078e002d */
[----:B------:R2:W4:Y:S02]  /*39bf0*/  @P0 LDG.E.U8 R43, desc[UR20][R8.64] ;  /* 0x00000014082b0981 */ /* 0x000524000c1e1100 */
[----:B--2---:R-:W-:Y:S02]  /*39c00*/  @!P3 IMAD.MOV.U32 R8, RZ, RZ, R41 ;  /* 0x000000ffff08b224 */ /* 0x004fe400078e0029 */
[----:B------:R-:W-:-:S05]  /*39c10*/  @!P3 IMAD.MOV.U32 R9, RZ, RZ, R42 ;  /* 0x000000ffff09b224 */ /* 0x000fca00078e002a */
[----:B------:R2:W4:Y:S02]  /*39c20*/  @!P3 LDG.E.U8 R40, desc[UR20][R8.64] ;  /* 0x000000140828b981 */ /* 0x000524000c1e1100 */
[----:B--2---:R-:W-:Y:S02]  /*39c30*/  @!P5 IMAD.MOV.U32 R8, RZ, RZ, R38 ;  /* 0x000000ffff08d224 */ /* 0x004fe400078e0026 */
[----:B------:R-:W-:-:S05]  /*39c40*/  @!P5 IMAD.MOV.U32 R9, RZ, RZ, R39 ;  /* 0x000000ffff09d224 */ /* 0x000fca00078e0027 */
[----:B------:R2:W4:Y:S02]  /*39c50*/  @!P5 LDG.E.U8 R37, desc[UR20][R8.64] ;  /* 0x000000140825d981 */ /* 0x000524000c1e1100 */
[----:B--2---:R-:W-:Y:S02]  /*39c60*/  @!P6 IMAD.MOV.U32 R8, RZ, RZ, R33 ;  /* 0x000000ffff08e224 */ /* 0x004fe400078e0021 */
[----:B------:R-:W-:-:S05]  /*39c70*/  @!P6 IMAD.MOV.U32 R9, RZ, RZ, R36 ;  /* 0x000000ffff09e224 */ /* 0x000fca00078e0024 */
[----:B------:R3:W2:Y:S01]  /*39c80*/  @!P6 LDG.E.U8 R11, desc[UR20][R8.64] ;  /* 0x00000014080be981 */ /* 0x0006a2000c1e1100 */
[----:B------:R-:W-:-:S03]  /*39c90*/  VIADD R5, R19, 0xffffff81 ;  /* 0xffffff8113057836 */ /* 0x000fc60000000000 */
[----:B------:R1:W-:Y:S02]  /*39ca0*/  STL [R1+0xc70], R33 ;  /* 0x000c702101007387 */ /* 0x0003e40000100800 */
[----:B------:R-:W-:Y:S01]  /*39cb0*/  ISETP.GE.U32.AND P4, PT, R5, 0x7fffff02, PT ;  /* 0x7fffff020500780c */ /* 0x000fe20003f86070 */
[----:B0-----:R-:W-:Y:S01]  /*39cc0*/  IMAD R5, R20, 0x7e, RZ ;  /* 0x0000007e14057824 */ /* 0x001fe200078e02ff */
[----:B------:R-:W-:Y:S04]  /*39cd0*/  STL [R1+0xc2c], R39 ;  /* 0x000c2c2701007387 */ /* 0x000fe80000100800 */
[----:B------:R0:W-:Y:S04]  /*39ce0*/  STL [R1+0xc6c], R36 ;  /* 0x000c6c2401007387 */ /* 0x0001e80000100800 */
[----:B------:R-:W-:Y:S01]  /*39cf0*/  STL [R1+0xeb8], R41 ;  /* 0x000eb82901007387 */ /* 0x000fe20000100800 */
[----:B-1----:R-:W-:-:S03]  /*39d00*/  IADD3 R33, P3, PT, R5, R3, RZ ;  /* 0x0000000305217210 */ /* 0x002fc60007f7e0ff */
[----:B------:R-:W-:Y:S04]  /*39d10*/  STL [R1+0xeb4], R42 ;  /* 0x000eb42a01007387 */ /* 0x000fe80000100800 */
[----:B------:R-:W4:Y:S01]  /*39d20*/  LDL.LU R61, [R1+0x594] ;  /* 0x00059400013d7983 */ /* 0x000f220000300800 */
[----:B---3--:R-:W-:Y:S02]  /*39d30*/  VIADD R8, R10, 0xffffffc9 ;  /* 0xffffffc90a087836 */ /* 0x008fe40000000000 */
[----:B------:R-:W-:Y:S01]  /*39d40*/  VIADD R7, R21, 0xffffffc8 ;  /* 0xffffffc815077836 */ /* 0x000fe20000000000 */
[----:B------:R-:W-:Y:S02]  /*39d50*/  PRMT R19, RZ, 0x7610, R19 ;  /* 0x00007610ff137816 */ /* 0x000fe40000000013 */
[----:B------:R-:W-:-:S02]  /*39d60*/  PRMT R34, RZ, 0x7610, R34 ;  /* 0x00007610ff227816 */ /* 0x000fc40000000022 */
[----:B------:R-:W-:Y:S01]  /*39d70*/  PRMT R18, RZ, 0x7610, R18 ;  /* 0x00007610ff127816 */ /* 0x000fe20000000012 */
[----:B------:R-:W1:Y:S01]  /*39d80*/  LDC R10, c[0x0][0x3a0] ;  /* 0x0000e800ff0a7b82 */ /* 0x000e620000000800 */
[----:B------:R-:W-:Y:S01]  /*39d90*/  ISETP.GE.U32.AND P5, PT, R7, 0x7fffff49, PT ;  /* 0x7fffff490700780c */ /* 0x000fe20003fa6070 */
[----:B------:R-:W-:-:S05]  /*39da0*/  IMAD R7, R6, 0x37, RZ ;  /* 0x0000003706077824 */ /* 0x000fca00078e02ff */
[----:B0-----:R-:W-:-:S04]  /*39db0*/  IADD3 R36, P6, PT, R7, R3, RZ ;  /* 0x0000000307247210 */ /* 0x001fc80007fde0ff */
[-C--:B------:R-:W-:Y:S01]  /*39dc0*/  LEA.HI.X.SX32 R7, R7, R4.reuse, 0x1, P6 ;  /* 0x0000000407077211 */ /* 0x080fe200030f0eff */
[----:B--2---:R0:W-:Y:S04]  /*39dd0*/  STL [R1+0xa0], R11 ;  /* 0x0000a00b01007387 */ /* 0x0041e80000100800 */
[----:B------:R-:W-:Y:S04]  /*39de0*/  STL [R1+0xec0], R33 ;  /* 0x000ec02101007387 */ /* 0x000fe80000100800 */
[----:B----4-:R2:W-:Y:S01]  /*39df0*/  STL [R1+0xa4], R37 ;  /* 0x0000a42501007387 */ /* 0x0105e20000100800 */
[----:B0-----:R-:W0:Y:S01]  /*39e00*/  LDC R11, c[0x0][0x3a0] ;  /* 0x0000e800ff0b7b82 */ /* 0x001e220000000800 */
[----:B--2---:R-:W-:-:S02]  /*39e10*/  LEA.HI.X.SX32 R37, R5, R4, 0x1, P3 ;  /* 0x0000000405257211 */ /* 0x004fc400018f0eff */
[----:B------:R-:W-:Y:S01]  /*39e20*/  ISETP.GE.U32.AND P3, PT, R8, 0x7fffff4a, PT ;  /* 0x7fffff4a0800780c */ /* 0x000fe20003f66070 */
[----:B------:R-:W-:Y:S02]  /*39e30*/  @!P4 IMAD.MOV.U32 R8, RZ, RZ, R33 ;  /* 0x000000ffff08c224 */ /* 0x000fe400078e0021 */
[----:B------:R-:W-:-:S05]  /*39e40*/  @!P4 IMAD.MOV.U32 R9, RZ, RZ, R37 ;  /* 0x000000ffff09c224 */ /* 0x000fca00078e0025 */
[----:B------:R2:W3:Y:S02]  /*39e50*/  @!P4 LDG.E.U8 R32, desc[UR20][R8.64] ;  /* 0x000000140820c981 */ /* 0x0004e4000c1e1100 */
[----:B--2---:R-:W-:Y:S02]  /*39e60*/  @!P5 IMAD.MOV.U32 R8, RZ, RZ, R36 ;  /* 0x000000ffff08d224 */ /* 0x004fe400078e0024 */
[----:B------:R-:W-:-:S05]  /*39e70*/  @!P5 IMAD.MOV.U32 R9, RZ, RZ, R7 ;  /* 0x000000ffff09d224 */ /* 0x000fca00078e0007 */
[----:B------:R2:W4:Y:S01]  /*39e80*/  @!P5 LDG.E.U8 R35, desc[UR20][R8.64] ;  /* 0x000000140823d981 */ /* 0x000522000c1e1100 */
[----:B------:R-:W-:-:S03]  /*39e90*/  IMAD R5, R6, 0x36, RZ ;  /* 0x0000003606057824 */ /* 0x000fc600078e02ff */
[----:B------:R-:W-:Y:S04]  /*39ea0*/  STL [R1+0xebc], R37 ;  /* 0x000ebc2501007387 */ /* 0x000fe80000100800 */
[----:B---3--:R3:W-:Y:S02]  /*39eb0*/  STL [R1+0x160], R32 ;  /* 0x0001602001007387 */ /* 0x0087e40000100800 */
[----:B---3--:R-:W-:-:S04]  /*39ec0*/  IADD3 R32, P4, PT, R5, R3, RZ ;  /* 0x0000000305207210 */ /* 0x008fc80007f9e0ff */
[----:B------:R-:W-:Y:S01]  /*39ed0*/  LEA.HI.X.SX32 R33, R5, R4, 0x1, P4 ;  /* 0x0000000405217211 */ /* 0x000fe200020f0eff */
[----:B--2---:R-:W-:Y:S02]  /*39ee0*/  @!P3 IMAD.MOV.U32 R8, RZ, RZ, R32 ;  /* 0x000000ffff08b224 */ /* 0x004fe400078e0020 */
[----:B------:R-:W-:Y:S01]  /*39ef0*/  VIADD R5, R17, 0xffffffca ;  /* 0xffffffca11057836 */ /* 0x000fe20000000000 */
[----:B------:R-:W-:Y:S01]  /*39f00*/  STL [R1+0x1b4], R43 ;  /* 0x0001b42b01007387 */ /* 0x000fe20000100800 */
[----:B------:R-:W-:-:S03]  /*39f10*/  @!P3 IMAD.MOV.U32 R9, RZ, RZ, R33 ;  /* 0x000000ffff09b224 */ /* 0x000fc600078e0021 */
[----:B------:R-:W-:Y:S04]  /*39f20*/  STL [R1+0xc88], R36 ;  /* 0x000c882401007387 */ /* 0x000fe80000100800 */
[----:B------:R-:W-:Y:S04]  /*39f30*/  STL [R1+0x120], R40 ;  /* 0x0001202801007387 */ /* 0x000fe80000100800 */
[----:B------:R0:W2:Y:S01]  /*39f40*/  @!P3 LDG.E.U8 R19, desc[UR20][R8.64] ;  /* 0x000000140813b981 */ /* 0x0000a2000c1e1100 */
[----:B------:R-:W-:-:S03]  /*39f50*/  ISETP.GE.U32.AND P3, PT, R5, 0x7fffff4b, PT ;  /* 0x7fffff4b0500780c */ /* 0x000fc60003f66070 */
[----:B------:R-:W-:Y:S01]  /*39f60*/  STL [R1+0xc80], R32 ;  /* 0x000c802001007387 */ /* 0x000fe20000100800 */
[----:B------:R-:W-:-:S03]  /*39f70*/  IMAD R5, R6, 0x35, RZ ;  /* 0x0000003506057824 */ /* 0x000fc600078e02ff */
[----:B------:R3:W-:Y:S04]  /*39f80*/  STL [R1+0xc84], R7 ;  /* 0x000c840701007387 */ /* 0x0007e80000100800 */
[----:B------:R-:W-:Y:S04]  /*39f90*/  STL [R1+0xc7c], R33 ;  /* 0x000c7c2101007387 */ /* 0x000fe80000100800 */
[----:B------:R-:W2:Y:S04]  /*39fa0*/  LDL R55, [R1+0x23ec] ;  /* 0x0023ec0001377983 */ /* 0x000ea80000100800 */
[----:B----4-:R4:W-:Y:S01]  /*39fb0*/  STL [R1+0x168], R35 ;  /* 0x0001682301007387 */ /* 0x0109e20000100800 */
[----:B0-----:R-:W-:Y:S01]  /*39fc0*/  VIADD R8, R11, 0xffffffd0 ;  /* 0xffffffd00b087836 */ /* 0x001fe20000000000 */
[----:B------:R-:W0:Y:S01]  /*39fd0*/  LDC R17, c[0x0][0x3a0] ;  /* 0x0000e800ff117b82 */ /* 0x000e220000000800 */
[----:B-1----:R-:W-:Y:S01]  /*39fe0*/  VIADD R10, R10, 0xffffffd1 ;  /* 0xffffffd10a0a7836 */ /* 0x002fe20000000000 */
[----:B------:R-:W-:-:S06]  /*39ff0*/  PRMT R31, RZ, 0x7610, R31 ;  /* 0x00007610ff1f7816 */ /* 0x000fcc000000001f */
[----:B------:R-:W1:Y:S01]  /*3a000*/  LDC R11, c[0x0][0x3a0] ;  /* 0x0000e800ff0b7b82 */ /* 0x000e620000000800 */
[----:B------:R-:W-:Y:S01]  /*3a010*/  ISETP.GE.U32.AND P5, PT, R8, 0x7fffff51, PT ;  /* 0x7fffff510800780c */ /* 0x000fe20003fa6070 */
[----:B---3--:R-:W-:Y:S01]  /*3a020*/  IMAD R7, R6, 0x2f, RZ ;  /* 0x0000002f06077824 */ /* 0x008fe200078e02ff */
[----:B----4-:R-:W-:-:S04]  /*3a030*/  IADD3 R35, P6, PT, R5, R3, RZ ;  /* 0x0000000305237210 */ /* 0x010fc80007fde0ff */
[-C--:B------:R-:W-:Y:S02]  /*3a040*/  LEA.HI.X.SX32 R36, R5, R4.reuse, 0x1, P6 ;  /* 0x0000000405247211 */ /* 0x080fe400030f0eff */
[C---:B------:R-:W-:Y:S01]  /*3a050*/  IADD3 R32, P6, PT, R7.reuse, R3, RZ ;  /* 0x0000000307207210 */ /* 0x040fe20007fde0ff */
[----:B------:R-:W-:Y:S02]  /*3a060*/  @!P3 IMAD.MOV.U32 R8, RZ, RZ, R35 ;  /* 0x000000ffff08b224 */ /* 0x000fe400078e0023 */
[----:B------:R-:W-:Y:S01]  /*3a070*/  @!P3 IMAD.MOV.U32 R9, RZ, RZ, R36 ;  /* 0x000000ffff09b224 */ /* 0x000fe200078e0024 */
[----:B------:R-:W-:-:S04]  /*3a080*/  LEA.HI.X.SX32 R33, R7, R4, 0x1, P6 ;  /* 0x0000000407217211 */ /* 0x000fc800030f0eff */
[----:B------:R3:W4:Y:S02]  /*3a090*/  @!P3 LDG.E.U8 R34, desc[UR20][R8.64] ;  /* 0x000000140822b981 */ /* 0x000724000c1e1100 */
[----:B---3--:R-:W-:Y:S02]  /*3a0a0*/  @!P5 IMAD.MOV.U32 R8, RZ, RZ, R32 ;  /* 0x000000ffff08d224 */ /* 0x008fe400078e0020 */
[----:B------:R-:W-:-:S05]  /*3a0b0*/  @!P5 IMAD.MOV.U32 R9, RZ, RZ, R33 ;  /* 0x000000ffff09d224 */ /* 0x000fca00078e0021 */
[----:B------:R3:W4:Y:S01]  /*3a0c0*/  @!P5 LDG.E.U8 R18, desc[UR20][R8.64] ;  /* 0x000000140812d981 */ /* 0x000722000c1e1100 */
[----:B------:R-:W-:Y:S01]  /*3a0d0*/  IMAD R5, R6, 0x2e, RZ ;  /* 0x0000002e06057824 */ /* 0x000fe200078e02ff */
[----:B------:R-:W-:Y:S01]  /*3a0e0*/  ISETP.GE.U32.AND P3, PT, R10, 0x7fffff52, PT ;  /* 0x7fffff520a00780c */ /* 0x000fe20003f66070 */
[----:B0-----:R-:W-:-:S05]  /*3a0f0*/  VIADD R7, R17, 0xffffffd2 ;  /* 0xffffffd211077836 */ /* 0x001fca0000000000 */
[----:B------:R-:W-:Y:S02]  /*3a100*/  ISETP.GE.U32.AND P6, PT, R7, 0x7fffff53, PT ;  /* 0x7fffff530700780c */ /* 0x000fe40003fc6070 */
[----:B------:R-:W-:Y:S01]  /*3a110*/  PRMT R17, RZ, 0x7610, R17 ;  /* 0x00007610ff117816 */ /* 0x000fe20000000011 */
[----:B--2---:R0:W-:Y:S04]  /*3a120*/  STL [R1+0x144], R19 ;  /* 0x0001441301007387 */ /* 0x0041e80000100800 */
[----:B------:R-:W-:Y:S04]  /*3a130*/  STL [R1+0xc78], R35 ;  /* 0x000c782301007387 */ /* 0x000fe80000100800 */
[----:B------:R-:W-:Y:S04]  /*3a140*/  STL [R1+0xc74], R36 ;  /* 0x000c742401007387 */ /* 0x000fe80000100800 */
[----:B------:R2:W-:Y:S04]  /*3a150*/  STL [R1+0xc48], R32 ;  /* 0x000c482001007387 */ /* 0x0005e80000100800 */
[----:B------:R1:W-:Y:S01]  /*3a160*/  STL [R1+0xc44], R33 ;  /* 0x000c442101007387 */ /* 0x0003e20000100800 */
[----:B------:R-:W-:Y:S01]  /*3a170*/  ISETP.GT.U32.AND P4, PT, R15, R61, PT ;  /* 0x0000003d0f00720c */ /* 0x000fe20003f84070 */
[----:B0-----:R-:W0:Y:S01]  /*3a180*/  LDC R19, c[0x0][0x3a0] ;  /* 0x0000e800ff137b82 */ /* 0x001e220000000800 */
[----:B--2---:R-:W-:-:S04]  /*3a190*/  IADD3 R32, P5, PT, R5, R3, RZ ;  /* 0x0000000305207210 */ /* 0x004fc80007fbe0ff */
[----:B-1----:R-:W-:Y:S01]  /*3a1a0*/  LEA.HI.X.SX32 R33, R5, R4, 0x1, P5 ;  /* 0x0000000405217211 */ /* 0x002fe200028f0eff */
[----:B---3--:R-:W-:Y:S02]  /*3a1b0*/  @!P3 IMAD.MOV.U32 R8, RZ, RZ, R32 ;  /* 0x000000ffff08b224 */ /* 0x008fe400078e0020 */
[----:B------:R-:W-:Y:S02]  /*3a1c0*/  IMAD R5, R6, 0x2d, RZ ;  /* 0x0000002d06057824 */ /* 0x000fe400078e02ff */
[----:B------:R-:W-:-:S05]  /*3a1d0*/  @!P3 IMAD.MOV.U32 R9, RZ, RZ, R33 ;  /* 0x000000ffff09b224 */ /* 0x000fca00078e0021 */
[----:B------:R1:W2:Y:S04]  /*3a1e0*/  @!P3 LDG.E.U8 R31, desc[UR20][R8.64] ;  /* 0x00000014081fb981 */ /* 0x0002a8000c1e1100 */
[----:B----4-:R3:W-:Y:S04]  /*3a1f0*/  STL [R1+0x16c], R18 ;  /* 0x00016c1201007387 */ /* 0x0107e80000100800 */
[----:B------:R4:W-:Y:S04]  /*3a200*/  STL [R1+0xc40], R32 ;  /* 0x000c402001007387 */ /* 0x0009e80000100800 */
[----:B------:R0:W-:Y:S01]  /*3a210*/  STL [R1+0xc3c], R33 ;  /* 0x000c3c2101007387 */ /* 0x0001e20000100800 */
[----:B------:R-:W-:-:S02]  /*3a220*/  @!P4 IMAD.IADD R61, R61, 0x1, -R15 ;  /* 0x000000013d3dc824 */ /* 0x000fc400078e0a0f */
[----:B------:R-:W-:Y:S02]  /*3a230*/  VIADD R10, R11, 0xffffffd8 ;  /* 0xffffffd80b0a7836 */ /* 0x000fe40000000000 */
[----:B------:R-:W2:Y:S01]  /*3a240*/  LDC R11, c[0x0][0x3a0] ;  /* 0x0000e800ff0b7b82 */ /* 0x000ea20000000800 */
[----:B------:R-:W-:Y:S01]  /*3a250*/  IMAD R7, R6, 0x27, RZ ;  /* 0x0000002706077824 */ /* 0x000fe200078e02ff */
[----:B------:R-:W-:Y:S02]  /*3a260*/  PRMT R28, RZ, 0x7610, R28 ;  /* 0x00007610ff1c7816 */ /* 0x000fe4000000001c */
[----:B------:R-:W-:-:S04]  /*3a270*/  PRMT R30, RZ, 0x7610, R30 ;  /* 0x00007610ff1e7816 */ /* 0x000fc8000000001e */
[----:B---3--:R-:W3:Y:S01]  /*3a280*/  LDC R18, c[0x0][0x3a0] ;  /* 0x0000e800ff127b82 */ /* 0x008ee20000000800 */
[----:B----4-:R-:W-:-:S04]  /*3a290*/  IADD3 R32, P3, PT, R5, R3, RZ ;  /* 0x0000000305207210 */ /* 0x010fc80007f7e0ff */
[----:B0-----:R-:W-:Y:S01]  /*3a2a0*/  LEA.HI.X.SX32 R33, R5, R4, 0x1, P3 ;  /* 0x0000000405217211 */ /* 0x001fe200018f0eff */
[----:B-1----:R-:W-:-:S04]  /*3a2b0*/  @!P6 IMAD.MOV.U32 R8, RZ, RZ, R32 ;  /* 0x000000ffff08e224 */ /* 0x002fc800078e0020 */
[----:B------:R-:W-:-:S05]  /*3a2c0*/  @!P6 IMAD.MOV.U32 R9, RZ, RZ, R33 ;  /* 0x000000ffff09e224 */ /* 0x000fca00078e0021 */
[----:B------:R0:W4:Y:S01]  /*3a2d0*/  @!P6 LDG.E.U8 R17, desc[UR20][R8.64] ;  /* 0x000000140811e981 */ /* 0x000122000c1e1100 */
[----:B------:R-:W-:Y:S02]  /*3a2e0*/  ISETP.GT.U32.AND P5, PT, R15, R61, PT ;  /* 0x0000003d0f00720c */ /* 0x000fe40003fa4070 */
[----:B------:R-:W-:Y:S01]  /*3a2f0*/  ISETP.GE.U32.AND P4, PT, R10, 0x7fffff59, PT ;  /* 0x7fffff590a00780c */ /* 0x000fe20003f86070 */
[----:B------:R-:W-:Y:S04]  /*3a300*/  STL [R1+0xc38], R32 ;  /* 0x000c382001007387 */ /* 0x000fe80000100800 */
[----:B------:R-:W-:Y:S01]  /*3a310*/  STL [R1+0xc34], R33 ;  /* 0x000c342101007387 */ /* 0x000fe20000100800 */
[----:B------:R-:W-:-:S03]  /*3a320*/  ISETP.GE.AND P3, PT, R55, RZ, PT ;  /* 0x000000ff3700720c */ /* 0x000fc60003f66270 */
[----:B------:R-:W-:Y:S01]  /*3a330*/  STL [R1+0xf8], R34 ;  /* 0x0000f82201007387 */ /* 0x000fe20000100800 */
[----:B------:R-:W-:Y:S02]  /*3a340*/  VIADD R5, R19, 0xffffffc3 ;  /* 0xffffffc313057836 */ /* 0x000fe40000000000 */
[----:B------:R-:W-:-:S03]  /*3a350*/  @!P5 IMAD.IADD R61, R61, 0x1, -R15 ;  /* 0x000000013d3dd824 */ /* 0x000fc600078e0a0f */
[----:B------:R-:W-:Y:S01]  /*3a360*/  ISETP.GE.U32.AND P6, PT, R5, 0x7fffff44, PT ;  /* 0x7fffff440500780c */ /* 0x000fe20003fc6070 */
[----:B------:R-:W-:-:S04]  /*3a370*/  IMAD.MOV.U32 R5, RZ, RZ, R61 ;  /* 0x000000ffff057224 */ /* 0x000fc800078e003d */
[----:B------:R-:W-:Y:S01]  /*3a380*/  @!P3 IMAD.MOV R5, RZ, RZ, -R5 ;  /* 0x000000ffff05b224 */ /* 0x000fe200078e0a05 */
[----:B--2---:R1:W-:Y:S02]  /*3a390*/  STL [R1+0x148], R31 ;  /* 0x0001481f01007387 */ /* 0x0043e40000100800 */
[----:B-1----:R-:W-:-:S04]  /*3a3a0*/  IADD3 R31, P5, PT, R7, R3, RZ ;  /* 0x00000003071f7210 */ /* 0x002fc80007fbe0ff */
[----:B------:R-:W-:Y:S01]  /*3a3b0*/  LEA.HI.X.SX32 R32, R7, R4, 0x1, P5 ;  /* 0x0000000407207211 */ /* 0x000fe200028f0eff */
[----:B------:R-:W-:Y:S02]  /*3a3c0*/  IMAD R7, R6, 0x3c, RZ ;  /* 0x0000003c06077824 */ /* 0x000fe400078e02ff */
[----:B0-----:R-:W-:Y:S01]  /*3a3d0*/  @!P4 IMAD.MOV.U32 R8, RZ, RZ, R31 ;  /* 0x000000ffff08c224 */ /* 0x001fe200078e001f */
[----:B------:R0:W-:Y:S01]  /*3a3e0*/  STL [R1+0xc08], R31 ;  /* 0x000c081f01007387 */ /* 0x0001e20000100800 */
[----:B------:R-:W-:-:S05]  /*3a3f0*/  @!P4 IMAD.MOV.U32 R9, RZ, RZ, R32 ;  /* 0x000000ffff09c224 */ /* 0x000fca00078e0020 */
[----:B------:R1:W2:Y:S01]  /*3a400*/  @!P4 LDG.E.U8 R28, desc[UR20][R8.64] ;  /* 0x00000014081cc981 */ /* 0x0002a2000c1e1100 */
[----:B0-----:R-:W-:Y:S01]  /*3a410*/  IADD3 R31, P3, PT, R7, R3, RZ ;  /* 0x00000003071f7210 */ /* 0x001fe20007f7e0ff */
[----:B-1----:R-:W-:Y:S02]  /*3a420*/  VIADD R8, R11, 0xffffff80 ;  /* 0xffffff800b087836 */ /* 0x002fe40000000000 */
[----:B----4-:R0:W-:Y:S04]  /*3a430*/  STL [R1+0xf0], R17 ;  /* 0x0000f01101007387 */ /* 0x0101e80000100800 */
[----:B------:R1:W-:Y:S01]  /*3a440*/  STL [R1+0xc04], R32 ;  /* 0x000c042001007387 */ /* 0x0003e20000100800 */
[----:B---3--:R-:W-:Y:S01]  /*3a450*/  VIADD R10, R18, 0xffffffd9 ;  /* 0xffffffd9120a7836 */ /* 0x008fe20000000000 */
[----:B------:R-:W-:-:S02]  /*3a460*/  PRMT R27, RZ, 0x7610, R27 ;  /* 0x00007610ff1b7816 */ /* 0x000fc4000000001b */
[----:B------:R-:W-:Y:S02]  /*3a470*/  SEL R5, R14, R5, !P1 ;  /* 0x000000050e057207 */ /* 0x000fe40004800000 */
[----:B------:R-:W-:Y:S01]  /*3a480*/  PRMT R25, RZ, 0x7610, R25 ;  /* 0x00007610ff197816 */ /* 0x000fe20000000019 */
[----:B0-----:R-:W0:Y:S01]  /*3a490*/  LDC R17, c[0x0][0x3a0] ;  /* 0x0000e800ff117b82 */ /* 0x001e220000000800 */
[----:B-1----:R-:W-:Y:S02]  /*3a4a0*/  LEA.HI.X.SX32 R32, R7, R4, 0x1, P3 ;  /* 0x0000000407207211 */ /* 0x002fe400018f0eff */
[----:B------:R-:W-:Y:S01]  /*3a4b0*/  ISETP.GE.U32.AND P3, PT, R8, 0x7fffff01, PT ;  /* 0x7fffff010800780c */ /* 0x000fe20003f66070 */
[----:B------:R-:W-:Y:S01]  /*3a4c0*/  @!P6 IMAD.MOV.U32 R8, RZ, RZ, R31 ;  /* 0x000000ffff08e224 */ /* 0x000fe200078e001f */
[----:B------:R-:W-:Y:S03]  /*3a4d0*/  STL [R1+0xcb0], R31 ;  /* 0x000cb01f01007387 */ /* 0x000fe60000100800 */
[----:B------:R-:W1:Y:S01]  /*3a4e0*/  LDC R18, c[0x0][0x3a0] ;  /* 0x0000e800ff127b82 */ /* 0x000e620000000800 */
[----:B------:R-:W-:-:S05]  /*3a4f0*/  @!P6 IMAD.MOV.U32 R9, RZ, RZ, R32 ;  /* 0x000000ffff09e224 */ /* 0x000fca00078e0020 */
[----:B------:R3:W4:Y:S01]  /*3a500*/  @!P6 LDG.E.U8 R30, desc[UR20][R8.64] ;  /* 0x00000014081ee981 */ /* 0x000722000c1e1100 */
[----:B------:R-:W-:Y:S01]  /*3a510*/  ISETP.GE.U32.AND P4, PT, R10, 0x7fffff5a, PT ;  /* 0x7fffff5a0a00780c */ /* 0x000fe20003f86070 */
[----:B------:R-:W-:Y:S02]  /*3a520*/  IMAD R10, R6, 0x26, RZ ;  /* 0x00000026060a7824 */ /* 0x000fe400078e02ff */
[----:B------:R-:W-:Y:S04]  /*3a530*/  STL [R1+0xcac], R32 ;  /* 0x000cac2001007387 */ /* 0x000fe80000100800 */
[----:B--2---:R2:W-:Y:S02]  /*3a540*/  STL [R1+0x170], R28 ;  /* 0x0001701c01007387 */ /* 0x0045e40000100800 */
[----:B--2---:R-:W-:-:S05]  /*3a550*/  IADD3 R28, P5, PT, R10, R3, RZ ;  /* 0x000000030a1c7210 */ /* 0x004fca0007fbe0ff */
[----:B------:R-:W-:Y:S01]  /*3a560*/  STL [R1+0xc00], R28 ;  /* 0x000c001c01007387 */ /* 0x000fe20000100800 */
[----:B---3--:R-:W-:-:S03]  /*3a570*/  @!P4 IMAD.MOV.U32 R8, RZ, RZ, R28 ;  /* 0x000000ffff08c224 */ /* 0x008fc600078e001c */
[----:B----4-:R2:W-:Y:S02]  /*3a580*/  STL [R1+0xc4], R30 ;  /* 0x0000c41e01007387 */ /* 0x0105e40000100800 */
[----:B--2---:R-:W-:-:S05]  /*3a590*/  LEA.HI.X.SX32 R30, R10, R4, 0x1, P5 ;  /* 0x000000040a1e7211 */ /* 0x004fca00028f0eff */
[----:B------:R-:W-:-:S05]  /*3a5a0*/  @!P4 IMAD.MOV.U32 R9, RZ, RZ, R30 ;  /* 0x000000ffff09c224 */ /* 0x000fca00078e001e */
[----:B------:R1:W2:Y:S01]  /*3a5b0*/  @!P4 LDG.E.U8 R27, desc[UR20][R8.64] ;  /* 0x00000014081bc981 */ /* 0x0002a2000c1e1100 */
[----:B------:R-:W-:Y:S02]  /*3a5c0*/  IMAD R5, R5, UR6, RZ ;  /* 0x0000000605057c24 */ /* 0x000fe4000f8e02ff */
[----:B------:R-:W-:-:S03]  /*3a5d0*/  IMAD R7, R6, 0x25, RZ ;  /* 0x0000002506077824 */ /* 0x000fc600078e02ff */
[C---:B------:R-:W-:Y:S01]  /*3a5e0*/  IADD3 R32, P5, PT, R5.reuse, R13, RZ ;  /* 0x0000000d05207210 */ /* 0x040fe20007fbe0ff */
[----:B------:R-:W-:Y:S03]  /*3a5f0*/  STL [R1+0xbfc], R30 ;  /* 0x000bfc1e01007387 */ /* 0x000fe60000100800 */
[----:B------:R-:W-:Y:S01]  /*3a600*/  LEA.HI.X.SX32 R33, R5, R12, 0x1, P5 ;  /* 0x0000000c05217211 */ /* 0x000fe200028f0eff */
[----:B------:R-:W-:Y:S01]  /*3a610*/  STL [R1+0x900], R32 ;  /* 0x0009002001007387 */ /* 0x000fe20000100800 */
[----:B-1----:R-:W-:-:S03]  /*3a620*/  VIADD R8, R18, 0xffffffe0 ;  /* 0xffffffe012087836 */ /* 0x002fc60000000000 */
[----:B------:R-:W-:Y:S01]  /*3a630*/  @P0 IMAD.MOV.U32 R9, RZ, RZ, R33 ;  /* 0x000000ffff090224 */ /* 0x000fe200078e0021 */
[----:B--2---:R1:W-:Y:S02]  /*3a640*/  STL [R1+0x13c], R27 ;  /* 0x00013c1b01007387 */ /* 0x0043e40000100800 */
[----:B-1----:R-:W-:-:S04]  /*3a650*/  IADD3 R27, P5, PT, R7, R3, RZ ;  /* 0x00000003071b7210 */ /* 0x002fc80007fbe0ff */
[----:B------:R-:W-:Y:S02]  /*3a660*/  LEA.HI.X.SX32 R28, R7, R4, 0x1, P5 ;  /* 0x00000004071c7211 */ /* 0x000fe400028f0eff */
[----:B------:R-:W-:Y:S01]  /*3a670*/  ISETP.GE.U32.AND P5, PT, R8, 0x7fffff61, PT ;  /* 0x7fffff610800780c */ /* 0x000fe20003fa6070 */
[----:B------:R-:W-:-:S05]  /*3a680*/  @P0 IMAD.MOV.U32 R8, RZ, RZ, R32 ;  /* 0x000000ffff080224 */ /* 0x000fca00078e0020 */
[----:B------:R1:W2:Y:S01]  /*3a690*/  @P0 LDG.E.U8 R25, desc[UR20][R8.64] ;  /* 0x0000001408190981 */ /* 0x0002a2000c1e1100 */
[----:B------:R-:W-:Y:S01]  /*3a6a0*/  UIMAD UR5, UR13, 0x7f, URZ ;  /* 0x0000007f0d0578a4 */ /* 0x000fe2000f8e02ff */
[----:B0-----:R-:W-:-:S05]  /*3a6b0*/  VIADD R10, R17, 0xffffffda ;  /* 0xffffffda110a7836 */ /* 0x001fca0000000000 */
[----:B------:R-:W-:Y:S01]  /*3a6c0*/  IMAD.U32 R5, RZ, RZ, UR5 ;  /* 0x00000005ff057e24 */ /* 0x000fe2000f8e00ff */
[----:B------:R-:W-:Y:S02]  /*3a6d0*/  IADD3 R30, P6, PT, R3, UR5, RZ ;  /* 0x00000005031e7c10 */ /* 0x000fe4000ffde0ff */
[----:B------:R-:W-:Y:S01]  /*3a6e0*/  ISETP.GE.U32.AND P4, PT, R10, 0x7fffff5b, PT ;  /* 0x7fffff5b0a00780c */ /* 0x000fe20003f86070 */
[----:B------:R-:W-:Y:S01]  /*3a6f0*/  STL [R1+0x8fc], R33 ;  /* 0x0008fc2101007387 */ /* 0x000fe20000100800 */
[----:B------:R-:W-:-:S03]  /*3a700*/  LEA.HI.X.SX32 R31, R5, R4, 0x1, P6 ;  /* 0x00000004051f7211 */ /* 0x000fc600030f0eff */
[----:B------:R-:W-:Y:S01]  /*3a710*/  STL [R1+0xbf8], R27 ;  /* 0x000bf81b01007387 */ /* 0x000fe20000100800 */
[----:B------:R-:W-:-:S03]  /*3a720*/  IMAD R7, R6, 0x1f, RZ ;  /* 0x0000001f06077824 */ /* 0x000fc600078e02ff */
        /* <DEDUP_REMOVED lines=8> */
[----:B------:R1:W3:Y:S01]  /*3a7b0*/  @!P3 LDG.E.U8 R29, desc[UR20][R8.64] ;  /* 0x00000014081db981 */ /* 0x0002e2000c1e1100 */
[----:B------:R-:W-:Y:S01]  /*3a7c0*/  PRMT R5, RZ, 0x7610, R5 ;  /* 0x00007610ff057816 */ /* 0x000fe20000000005 */
[----:B-1----:R-:W-:-:S02]  /*3a7d0*/  @!P4 IMAD.MOV.U32 R8, RZ, RZ, R27 ;  /* 0x000000ffff08c224 */ /* 0x002fc400078e001b */
[----:B------:R-:W-:-:S05]  /*3a7e0*/  @!P4 IMAD.MOV.U32 R9, RZ, RZ, R28 ;  /* 0x000000ffff09c224 */ /* 0x000fca00078e001c */
[----:B------:R1:W4:Y:S04]  /*3a7f0*/  @!P4 LDG.E.U8 R26, desc[UR20][R8.64] ;  /* 0x00000014081ac981 */ /* 0x000328000c1e1100 */
[----:B--2---:R2:W-:Y:S02]  /*3a800*/  STL [R1+0x198], R25 ;  /* 0x0001981901007387 */ /* 0x0045e40000100800 */
[----:B--2---:R-:W-:-:S04]  /*3a810*/  IADD3 R25, P6, PT, R7, R3, RZ ;  /* 0x0000000307197210 */ /* 0x004fc80007fde0ff */
[----:B------:R-:W-:Y:S01]  /*3a820*/  LEA.HI.X.SX32 R7, R7, R4, 0x1, P6 ;  /* 0x0000000407077211 */ /* 0x000fe200030f0eff */
[----:B-1----:R-:W-:-:S04]  /*3a830*/  @!P5 IMAD.MOV.U32 R8, RZ, RZ, R25 ;  /* 0x000000ffff08d224 */ /* 0x002fc800078e0019 */
[----:B------:R-:W-:-:S05]  /*3a840*/  @!P5 IMAD.MOV.U32 R9, RZ, RZ, R7 ;  /* 0x000000ffff09d224 */ /* 0x000fca00078e0007 */
[----:B------:R-:W2:Y:S04]  /*3a850*/  @!P5 LDG.E.U8 R5, desc[UR20][R8.64] ;  /* 0x000000140805d981 */ /* 0x000ea8000c1e1100 */
[----:B------:R-:W-:Y:S04]  /*3a860*/  STL [R1+0xbc8], R25 ;  /* 0x000bc81901007387 */ /* 0x000fe80000100800 */
[----:B------:R1:W-:Y:S01]  /*3a870*/  STL [R1+0xbc4], R7 ;  /* 0x000bc40701007387 */ /* 0x0003e20000100800 */
[----:B------:R-:W-:Y:S01]  /*3a880*/  PRMT R24, RZ, 0x7610, R24 ;  /* 0x00007610ff187816 */ /* 0x000fe20000000018 */
[----:B-1----:R-:W1:Y:S02]  /*3a890*/  LDC R7, c[0x0][0x3a0] ;  /* 0x0000e800ff077b82 */ /* 0x002e640000000800 */
[----:B--2---:R0:W-:Y:S02]  /*3a8a0*/  STL [R1+0x150], R5 ;  /* 0x0001500501007387 */ /* 0x0041e40000100800 */
[----:B0-----:R-:W-:-:S05]  /*3a8b0*/  VIADD R5, R10, 0xffffffe1 ;  /* 0xffffffe10a057836 */ /* 0x001fca0000000000 */
[----:B------:R-:W-:Y:S01]  /*3a8c0*/  ISETP.GE.U32.AND P3, PT, R5, 0x7fffff62, PT ;  /* 0x7fffff620500780c */ /* 0x000fe20003f66070 */
[----:B------:R-:W-:Y:S01]  /*3a8d0*/  IMAD R5, R6, 0x1e, RZ ;  /* 0x0000001e06057824 */ /* 0x000fe200078e02ff */
[----:B----4-:R0:W-:Y:S04]  /*3a8e0*/  STL [R1+0xe8], R26 ;  /* 0x0000e81a01007387 */ /* 0x0101e80000100800 */
[----:B------:R-:W-:-:S04]  /*3a8f0*/  IADD3 R25, P4, PT, R5, R3, RZ ;  /* 0x0000000305197210 */ /* 0x000fc80007f9e0ff */
[----:B0-----:R-:W-:-:S03]  /*3a900*/  LEA.HI.X.SX32 R26, R5, R4, 0x1, P4 ;  /* 0x00000004051a7211 */ /* 0x001fc600020f0eff */
[----:B------:R-:W-:Y:S02]  /*3a910*/  @!P3 IMAD.MOV.U32 R8, RZ, RZ, R25 ;  /* 0x000000ffff08b224 */ /* 0x000fe400078e0019 */
[----:B------:R-:W-:-:S05]  /*3a920*/  @!P3 IMAD.MOV.U32 R9, RZ, RZ, R26 ;  /* 0x000000ffff09b224 */ /* 0x000fca00078e001a */
[----:B------:R-:W2:Y:S01]  /*3a930*/  @!P3 LDG.E.U8 R24, desc[UR20][R8.64] ;  /* 0x000000140818b981 */ /* 0x000ea2000c1e1100 */
[----:B-1----:R-:W-:-:S03]  /*3a940*/  VIADD R5, R7, 0xffffffe2 ;  /* 0xffffffe207057836 */ /* 0x002fc60000000000 */
[----:B------:R-:W-:Y:S01]  /*3a950*/  STL [R1+0xbc0], R25 ;  /* 0x000bc01901007387 */ /* 0x000fe20000100800 */
[----:B------:R-:W0:Y:S01]  /*3a960*/  LDC R7, c[0x0][0x3a0] ;  /* 0x0000e800ff077b82 */ /* 0x000e220000000800 */
[----:B------:R-:W-:Y:S01]  /*3a970*/  ISETP.GE.U32.AND P3, PT, R5, 0x7fffff63, PT ;  /* 0x7fffff630500780c */ /* 0x000fe20003f66070 */
[----:B------:R-:W-:Y:S01]  /*3a980*/  IMAD R5, R6, 0x1d, RZ ;  /* 0x0000001d06057824 */ /* 0x000fe200078e02ff */
[----:B------:R-:W-:Y:S01]  /*3a990*/  STL [R1+0xbbc], R26 ;  /* 0x000bbc1a01007387 */ /* 0x000fe20000100800 */
[----:B------:R-:W-:Y:S02]  /*3a9a0*/  PRMT R10, RZ, 0x7610, R10 ;  /* 0x00007610ff0a7816 */ /* 0x000fe4000000000a */
[----:B------:R-:W-:Y:S01]  /*3a9b0*/  PRMT R23, RZ, 0x7610, R23 ;  /* 0x00007610ff177816 */ /* 0x000fe20000000017 */
[----:B--2---:R1:W-:Y:S02]  /*3a9c0*/  STL [R1+0x140], R24 ;  /* 0x0001401801007387 */ /* 0x0043e40000100800 */
[----:B-1----:R-:W-:-:S04]  /*3a9d0*/  IADD3 R24, P4, PT, R5, R3, RZ ;  /* 0x0000000305187210 */ /* 0x002fc80007f9e0ff */
[----:B------:R-:W-:Y:S01]  /*3a9e0*/  LEA.HI.X.SX32 R25, R5, R4, 0x1, P4 ;  /* 0x0000000405197211 */ /* 0x000fe200020f0eff */
[----:B------:R-:W-:-:S04]  /*3a9f0*/  @!P3 IMAD.MOV.U32 R8, RZ, RZ, R24 ;  /* 0x000000ffff08b224 */ /* 0x000fc800078e0018 */
[----:B------:R-:W-:-:S05]  /*3aa00*/  @!P3 IMAD.MOV.U32 R9, RZ, RZ, R25 ;  /* 0x000000ffff09b224 */ /* 0x000fca00078e0019 */
[----:B------:R1:W2:Y:S01]  /*3aa10*/  @!P3 LDG.E.U8 R10, desc[UR20][R8.64] ;  /* 0x00000014080ab981 */ /* 0x0002a2000c1e1100 */
[----:B0-----:R-:W-:-:S03]  /*3aa20*/  VIADD R5, R7, 0xffffffe8 ;  /* 0xffffffe807057836 */ /* 0x001fc60000000000 */
[----:B------:R0:W-:Y:S01]  /*3aa30*/  STL [R1+0xbb8], R24 ;  /* 0x000bb81801007387 */ /* 0x0001e20000100800 */
[----:B------:R-:W-:Y:S01]  /*3aa40*/  PRMT R22, RZ, 0x7610, R22 ;  /* 0x00007610ff167816 */ /* 0x000fe20000000016 */
[----:B------:R-:W4:Y:S01]  /*3aa50*/  LDC R7, c[0x0][0x3a0] ;  /* 0x0000e800ff077b82 */ /* 0x000f220000000800 */
[----:B------:R-:W-:Y:S01]  /*3aa60*/  ISETP.GE.U32.AND P3, PT, R5, 0x7fffff69, PT ;  /* 0x7fffff690500780c */ /* 0x000fe20003f66070 */
[----:B------:R-:W-:Y:S01]  /*3aa70*/  IMAD R5, R6, 0x17, RZ ;  /* 0x0000001706057824 */ /* 0x000fe200078e02ff */
[----:B---3--:R-:W-:Y:S04]  /*3aa80*/  STL [R1+0x14c], R29 ;  /* 0x00014c1d01007387 */ /* 0x008fe80000100800 */
[----:B------:R3:W-:Y:S01]  /*3aa90*/  STL [R1+0xbb4], R25 ;  /* 0x000bb41901007387 */ /* 0x0007e20000100800 */
[----:B0-----:R-:W-:-:S04]  /*3aaa0*/  IADD3 R24, P4, PT, R5, R3, RZ ;  /* 0x0000000305187210 */ /* 0x001fc80007f9e0ff */
[----:B---3--:R-:W-:Y:S02]  /*3aab0*/  LEA.HI.X.SX32 R25, R5, R4, 0x1, P4 ;  /* 0x0000000405197211 */ /* 0x008fe400020f0eff */
[----:B-1----:R-:W-:-:S03]  /*3aac0*/  @!P3 IMAD.MOV.U32 R8, RZ, RZ, R24 ;  /* 0x000000ffff08b224 */ /* 0x002fc600078e0018 */
[----:B------:R-:W-:-:S05]  /*3aad0*/  @!P3 IMAD.MOV.U32 R9, RZ, RZ, R25 ;  /* 0x000000ffff09b224 */ /* 0x000fca00078e0019 */
[----:B------:R-:W3:Y:S04]  /*3aae0*/  @!P3 LDG.E.U8 R23, desc[UR20][R8.64] ;  /* 0x000000140817b981 */ /* 0x000ee8000c1e1100 */
[----:B--2---:R0:W-:Y:S02]  /*3aaf0*/  STL [R1+0xdc], R10 ;  /* 0x0000dc0a01007387 */ /* 0x0041e40000100800 */
[----:B0-----:R-:W0:Y:S02]  /*3ab00*/  LDC R10, c[0x0][0x3a0] ;  /* 0x0000e800ff0a7b82 */ /* 0x001e240000000800 */
[----:B------:R-:W-:Y:S04]  /*3ab10*/  STL [R1+0xb88], R24 ;  /* 0x000b881801007387 */ /* 0x000fe80000100800 */
[----:B------:R-:W-:Y:S01]  /*3ab20*/  STL [R1+0xb84], R25 ;  /* 0x000b841901007387 */ /* 0x000fe20000100800 */
[----:B0-----:R-:W-:-:S03]  /*3ab30*/  VIADD R5, R10, 0xffffffe9 ;  /* 0xffffffe90a057836 */ /* 0x001fc60000000000 */
[----:B---3--:R0:W-:Y:S01]  /*3ab40*/  STL [R1+0x154], R23 ;  /* 0x0001541701007387 */ /* 0x0081e20000100800 */
[----:B------:R-:W-:Y:S01]  /*3ab50*/  PRMT R21, RZ, 0x7610, R21 ;  /* 0x00007610ff157816 */ /* 0x000fe20000000015 */
[----:B------:R-:W1:Y:S01]  /*3ab60*/  LDC R10, c[0x0][0x3a0] ;  /* 0x0000e800ff0a7b82 */ /* 0x000e620000000800 */
[----:B------:R-:W-:Y:S01]  /*3ab70*/  ISETP.GE.U32.AND P3, PT, R5, 0x7fffff6a, PT ;  /* 0x7fffff6a0500780c */ /* 0x000fe20003f66070 */
[----:B------:R-:W-:-:S05]  /*3ab80*/  IMAD R5, R6, 0x16, RZ ;  /* 0x0000001606057824 */ /* 0x000fca00078e02ff */
[----:B0-----:R-:W-:-:S04]  /*3ab90*/  IADD3 R23, P4, PT, R5, R3, RZ ;  /* 0x0000000305177210 */ /* 0x001fc80007f9e0ff */
[----:B------:R-:W-:-:S03]  /*3aba0*/  LEA.HI.X.SX32 R24, R5, R4, 0x1, P4 ;  /* 0x0000000405187211 */ /* 0x000fc600020f0eff */
[----:B------:R-:W-:Y:S02]  /*3abb0*/  @!P3 IMAD.MOV.U32 R8, RZ, RZ, R23 ;  /* 0x000000ffff08b224 */ /* 0x000fe400078e0017 */
[----:B------:R-:W-:-:S05]  /*3abc0*/  @!P3 IMAD.MOV.U32 R9, RZ, RZ, R24 ;  /* 0x000000ffff09b224 */ /* 0x000fca00078e0018 */
[----:B------:R-:W2:Y:S01]  /*3abd0*/  @!P3 LDG.E.U8 R22, desc[UR20][R8.64] ;  /* 0x000000140816b981 */ /* 0x000ea2000c1e1100 */
[----:B----4-:R-:W-:-:S03]  /*3abe0*/  VIADD R5, R7, 0xffffffea ;  /* 0xffffffea07057836 */ /* 0x010fc60000000000 */
[----:B------:R-:W-:Y:S01]  /*3abf0*/  STL [R1+0xb80], R23 ;  /* 0x000b801701007387 */ /* 0x000fe20000100800 */
[----:B------:R-:W-:Y:S01]  /*3ac00*/  PRMT R20, RZ, 0x7610, R20 ;  /* 0x00007610ff147816 */ /* 0x000fe20000000014 */
[----:B------:R-:W0:Y:S01]  /*3ac10*/  LDC R7, c[0x0][0x3a0] ;  /* 0x0000e800ff077b82 */ /* 0x000e220000000800 */
[----:B------:R-:W-:Y:S01]  /*3ac20*/  ISETP.GE.U32.AND P3, PT, R5, 0x7fffff6b, PT ;  /* 0x7fffff6b0500780c */ /* 0x000fe20003f66070 */
[----:B------:R-:W-:Y:S01]  /*3ac30*/  IMAD R5, R6, 0x15, RZ ;  /* 0x0000001506057824 */ /* 0x000fe200078e02ff */
[----:B------:R-:W-:Y:S04]  /*3ac40*/  STL [R1+0xb7c], R24 ;  /* 0x000b7c1801007387 */ /* 0x000fe80000100800 */
[----:B--2---:R2:W-:Y:S02]  /*3ac50*/  STL [R1+0x130], R22 ;  /* 0x0001301601007387 */ /* 0x0045e40000100800 */
[----:B--2---:R-:W-:-:S04]  /*3ac60*/  IADD3 R22, P4, PT, R5, R3, RZ ;  /* 0x0000000305167210 */ /* 0x004fc80007f9e0ff */
[----:B------:R-:W-:Y:S01]  /*3ac70*/  LEA.HI.X.SX32 R23, R5, R4, 0x1, P4 ;  /* 0x0000000405177211 */ /* 0x000fe200020f0eff */
[----:B------:R-:W-:-:S04]  /*3ac80*/  @!P3 IMAD.MOV.U32 R8, RZ, RZ, R22 ;  /* 0x000000ffff08b224 */ /* 0x000fc800078e0016 */
[----:B------:R-:W-:-:S05]  /*3ac90*/  @!P3 IMAD.MOV.U32 R9, RZ, RZ, R23 ;  /* 0x000000ffff09b224 */ /* 0x000fca00078e0017 */
[----:B------:R-:W2:Y:S01]  /*3aca0*/  @!P3 LDG.E.U8 R21, desc[UR20][R8.64] ;  /* 0x000000140815b981 */ /* 0x000ea2000c1e1100 */
[----:B-1----:R-:W-:-:S03]  /*3acb0*/  VIADD R5, R10, 0xfffffff0 ;  /* 0xfffffff00a057836 */ /* 0x002fc60000000000 */
[----:B------:R-:W-:Y:S01]  /*3acc0*/  STL [R1+0xb78], R22 ;  /* 0x000b781601007387 */ /* 0x000fe20000100800 */
[----:B------:R-:W-:Y:S01]  /*3acd0*/  PRMT R19, RZ, 0x7610, R19 ;  /* 0x00007610ff137816 */ /* 0x000fe20000000013 */
[----:B------:R-:W1:Y:S01]  /*3ace0*/  LDC R10, c[0x0][0x3a0] ;  /* 0x0000e800ff0a7b82 */ /* 0x000e620000000800 */
        /* <DEDUP_REMOVED lines=9> */
[----:B0-----:R-:W-:-:S03]  /*3ad80*/  VIADD R5, R7, 0xfffffff1 ;  /* 0xfffffff107057836 */ /* 0x001fc60000000000 */
[----:B------:R-:W-:Y:S01]  /*3ad90*/  STL [R1+0xb48], R21 ;  /* 0x000b481501007387 */ /* 0x000fe20000100800 */
        /* <DEDUP_REMOVED lines=12> */
[----:B------:R-:W-:Y:S02]  /*3ae60*/  PRMT R11, RZ, 0x7610, R11 ;  /* 0x00007610ff0b7816 */ /* 0x000fe4000000000b */
        /* <DEDUP_REMOVED lines=10> */
[----:B------:R2:W3:Y:S01]  /*3af10*/  @!P3 LDG.E.U8 R11, desc[UR20][R8.64] ;  /* 0x00000014080bb981 */ /* 0x0004e2000c1e1100 */
[----:B0-----:R-:W-:-:S05]  /*3af20*/  VIADD R5, R7, 0xfffffff8 ;  /* 0xfffffff807057836 */ /* 0x001fca0000000000 */
[----:B------:R-:W-:Y:S01]  /*3af30*/  ISETP.GE.U32.AND P3, PT, R5, 0x7fffff79, PT ;  /* 0x7fffff790500780c */ /* 0x000fe20003f66070 */
[----:B------:R-:W-:Y:S01]  /*3af40*/  IMAD R5, R6, 0x7, RZ ;  /* 0x0000000706057824 */ /* 0x000fe200078e02ff */
[----:B------:R0:W-:Y:S04]  /*3af50*/  STL [R1+0xb38], R19 ;  /* 0x000b381301007387 */ /* 0x0001e80000100800 */
[----:B------:R4:W-:Y:S01]  /*3af60*/  STL [R1+0xb34], R20 ;  /* 0x000b341401007387 */ /* 0x0009e20000100800 */
[----:B0-----:R-:W-:-:S04]  /*3af70*/  IADD3 R19, P4, PT, R5, R3, RZ ;  /* 0x0000000305137210 */ /* 0x001fc80007f9e0ff */
[----:B----4-:R-:W-:Y:S02]  /*3af80*/  LEA.HI.X.SX32 R20, R5, R4, 0x1, P4 ;  /* 0x0000000405147211 */ /* 0x010fe400020f0eff */
[----:B--2---:R-:W-:-:S03]  /*3af90*/  @!P3 IMAD.MOV.U32 R8, RZ, RZ, R19 ;  /* 0x000000ffff08b224 */ /* 0x004fc600078e0013 */
[----:B------:R-:W-:-:S05]  /*3afa0*/  @!P3 IMAD.MOV.U32 R9, RZ, RZ, R20 ;  /* 0x000000ffff09b224 */ /* 0x000fca00078e0014 */
[----:B------:R0:W2:Y:S01]  /*3afb0*/  @!P3 LDG.E.U8 R18, desc[UR20][R8.64] ;  /* 0x000000140812b981 */ /* 0x0000a2000c1e1100 */
[----:B-1----:R-:W-:-:S05]  /*3afc0*/  VIADD R7, R10, 0xfffffff9 ;  /* 0xfffffff90a077836 */ /* 0x002fca0000000000 */
[----:B------:R-:W-:Y:S02]  /*3afd0*/  ISETP.GE.U32.AND P4, PT, R7, 0x7fffff7a, PT ;  /* 0x7fffff7a0700780c */ /* 0x000fe40003f86070 */
[----:B------:R-:W-:Y:S01]  /*3afe0*/  PRMT R17, RZ, 0x7610, R17 ;  /* 0x00007610ff117816 */ /* 0x000fe20000000011 */
[----:B0-----:R-:W-:Y:S01]  /*3aff0*/  IMAD R8, R6, 0x5, RZ ;  /* 0x0000000506087824 */ /* 0x001fe200078e02ff */
[----:B------:R-:W-:Y:S01]  /*3b000*/  PRMT R2, RZ, 0x7610, R2 ;  /* 0x00007610ff027816 */ /* 0x000fe20000000002 */
[----:B---3--:R0:W-:Y:S02]  /*3b010*/  STL [R1+0xc8], R11 ;  /* 0x0000c80b01007387 */ /* 0x0081e40000100800 */
[----:B0-----:R-:W0:Y:S02]  /*3b020*/  LDC R11, c[0x0][0x3a0] ;  /* 0x0000e800ff0b7b82 */ /* 0x001e240000000800 */
[----:B------:R-:W-:Y:S04]  /*3b030*/  STL [R1+0xb08], R19 ;  /* 0x000b081301007387 */ /* 0x000fe80000100800 */
[----:B------:R-:W-:Y:S01]  /*3b040*/  STL [R1+0xb04], R20 ;  /* 0x000b041401007387 */ /* 0x000fe20000100800 */
[----:B0-----:R-:W-:-:S05]  /*3b050*/  VIADD R5, R11, 0xfffffffa ;  /* 0xfffffffa0b057836 */ /* 0x001fca0000000000 */
[----:B------:R-:W-:Y:S01]  /*3b060*/  ISETP.GE.U32.AND P3, PT, R5, 0x7fffff7b, PT ;  /* 0x7fffff7b0500780c */ /* 0x000fe20003f66070 */
[----:B------:R-:W-:Y:S01]  /*3b070*/  IMAD R5, R6, 0x6, RZ ;  /* 0x0000000606057824 */ /* 0x000fe200078e02ff */
[----:B--2---:R0:W-:Y:S04]  /*3b080*/  STL [R1+0x15c], R18 ;  /* 0x00015c1201007387 */ /* 0x0041e80000100800 */
[----:B0-----:R-:W-:-:S04]  /*3b090*/  IADD3 R18, P5, PT, R5, R3, RZ ;  /* 0x0000000305127210 */ /* 0x001fc80007fbe0ff */
[----:B------:R-:W-:Y:S01]  /*3b0a0*/  LEA.HI.X.SX32 R19, R5, R4, 0x1, P5 ;  /* 0x0000000405137211 */ /* 0x000fe200028f0eff */
[----:B------:R-:W-:-:S04]  /*3b0b0*/  @!P4 IMAD.MOV.U32 R6, RZ, RZ, R18 ;  /* 0x000000ffff06c224 */ /* 0x000fc800078e0012 */
[----:B------:R-:W-:-:S05]  /*3b0c0*/  @!P4 IMAD.MOV.U32 R7, RZ, RZ, R19 ;  /* 0x000000ffff07c224 */ /* 0x000fca00078e0013 */
[----:B------:R0:W2:Y:S01]  /*3b0d0*/  @!P4 LDG.E.U8 R17, desc[UR20][R6.64] ;  /* 0x000000140611c981 */ /* 0x0000a2000c1e1100 */
[----:B------:R-:W-:-:S04]  /*3b0e0*/  IADD3 R5, P4, PT, R8, R3, RZ ;  /* 0x0000000308057210 */ /* 0x000fc80007f9e0ff */
[----:B------:R-:W-:Y:S01]  /*3b0f0*/  LEA.HI.X.SX32 R9, R8, R4, 0x1, P4 ;  /* 0x0000000408097211 */ /* 0x000fe200020f0eff */
[----:B0-----:R-:W-:-:S04]  /*3b100*/  @!P3 IMAD.MOV.U32 R6, RZ, RZ, R5 ;  /* 0x000000ffff06b224 */ /* 0x001fc800078e0005 */
[----:B------:R-:W-:-:S05]  /*3b110*/  @!P3 IMAD.MOV.U32 R7, RZ, RZ, R9 ;  /* 0x000000ffff07b224 */ /* 0x000fca00078e0009 */
[----:B------:R0:W3:Y:S04]  /*3b120*/  @!P3 LDG.E.U8 R2, desc[UR20][R6.64] ;  /* 0x000000140602b981 */ /* 0x0000e8000c1e1100 */
[----:B------:R-:W-:Y:S01]  /*3b130*/  STL [R1+0xb00], R18 ;  /* 0x000b001201007387 */ /* 0x000fe20000100800 */
[----:B------:R-:W-:-:S03]  /*3b140*/  VIADD R76, R0, 0x1c5 ;  /* 0x000001c5004c7836 */ /* 0x000fc60000000000 */
[----:B------:R-:W-:Y:S04]  /*3b150*/  STL [R1+0xafc], R19 ;  /* 0x000afc1301007387 */ /* 0x000fe80000100800 */
[----:B------:R-:W-:Y:S04]  /*3b160*/  STL [R1+0x260c], R3 ;  /* 0x00260c0301007387 */ /* 0x000fe80000100800 */
[----:B------:R-:W-:Y:S01]  /*3b170*/  STL [R1+0x2610], R4 ;  /* 0x0026100401007387 */ /* 0x000fe20000100800 */
[----:B------:R-:W-:-:S03]  /*3b180*/  VIADD R77, R0, 0x1c6 ;  /* 0x000001c6004d7836 */ /* 0x000fc60000000000 */
[----:B------:R1:W-:Y:S01]  /*3b190*/  STL [R1+0xaf8], R5 ;  /* 0x000af80501007387 */ /* 0x0003e20000100800 */
[----:B------:R-:W-:-:S03]  /*3b1a0*/  VIADD R74, R0, 0x1c7 ;  /* 0x000001c7004a7836 */ /* 0x000fc60000000000 */
[----:B------:R4:W-:Y:S01]  /*3b1b0*/  STL [R1+0xaf4], R9 ;  /* 0x000af40901007387 */ /* 0x0009e20000100800 */
[----:B0-----:R-:W-:-:S03]  /*3b1c0*/  IABS R6, R77 ;  /* 0x0000004d00067213 */ /* 0x001fc60000000000 */
[----:B------:R-:W-:Y:S01]  /*3b1d0*/  STL [R1+0x1ed4], R76 ;  /* 0x001ed44c01007387 */ /* 0x000fe20000100800 */
[----:B-1----:R-:W-:Y:S02]  /*3b1e0*/  IABS R5, R76 ;  /* 0x0000004c00057213 */ /* 0x002fe40000000000 */
[----:B------:R-:W-:Y:S01]  /*3b1f0*/  IABS R7, R74 ;  /* 0x0000004a00077213 */ /* 0x000fe20000000000 */
[----:B------:R-:W-:Y:S04]  /*3b200*/  STL [R1+0x1ed8], R77 ;  /* 0x001ed84d01007387 */ /* 0x000fe80000100800 */
[----:B------:R-:W-:Y:S01]  /*3b210*/  STL [R1+0x1edc], R74 ;  /* 0x001edc4a01007387 */ /* 0x000fe20000100800 */
[----:B------:R-:W-:-:S04]  /*3b220*/  IMAD.HI.U32 R8, R16, R5, RZ ;  /* 0x0000000510087227 */ /* 0x000fc800078e00ff */
[----:B----4-:R-:W-:-:S04]  /*3b230*/  IMAD.HI.U32 R9, R16, R6, RZ ;  /* 0x0000000610097227 */ /* 0x010fc800078e00ff */
[----:B------:R-:W-:Y:S02]  /*3b240*/  IMAD.MOV R8, RZ, RZ, -R8 ;  /* 0x000000ffff087224 */ /* 0x000fe400078e0a08 */
[----:B------:R-:W-:-:S04]  /*3b250*/  IMAD.HI.U32 R10, R16, R7, RZ ;  /* 0x00000007100a7227 */ /* 0x000fc800078e00ff */
[----:B------:R-:W-:Y:S02]  /*3b260*/  IMAD.MOV R9, RZ, RZ, -R9 ;  /* 0x000000ffff097224 */ /* 0x000fe400078e0a09 */
[C---:B------:R-:W-:Y:S02]  /*3b270*/  VIADD R73, R0.reuse, 0x1c9 ;  /* 0x000001c900497836 */ /* 0x040fe40000000000 */
[C---:B------:R-:W-:Y:S02]  /*3b280*/  IMAD R5, R15.reuse, R8, R5 ;  /* 0x000000080f057224 */ /* 0x040fe400078e0205 */
[----:B------:R-:W-:Y:S02]  /*3b290*/  IMAD.MOV R10, RZ, RZ, -R10 ;  /* 0x000000ffff0a7224 */ /* 0x000fe400078e0a0a */
[C---:B------:R-:W-:Y:S02]  /*3b2a0*/  VIADD R75, R0.reuse, 0x1ca ;  /* 0x000001ca004b7836 */ /* 0x040fe40000000000 */
[C---:B------:R-:W-:Y:S01]  /*3b2b0*/  IMAD R6, R15.reuse, R9, R6 ;  /* 0x000000090f067224 */ /* 0x040fe200078e0206 */
[----:B------:R-:W-:Y:S01]  /*3b2c0*/  IABS R9, R73 ;  /* 0x0000004900097213 */ /* 0x000fe20000000000 */
[----:B------:R-:W-:Y:S01]  /*3b2d0*/  IMAD R7, R15, R10, R7 ;  /* 0x0000000a0f077224 */ /* 0x000fe200078e0207 */
[----:B------:R-:W-:Y:S01]  /*3b2e0*/  IABS R10, R75 ;  /* 0x0000004b000a7213 */ /* 0x000fe20000000000 */
[----:B------:R-:W-:-:S02]  /*3b2f0*/  VIADD R78, R0, 0x1cb ;  /* 0x000001cb004e7836 */ /* 0x000fc40000000000 */
[----:B------:R-:W-:Y:S02]  /*3b300*/  VIADD R79, R0, 0x1cc ;  /* 0x000001cc004f7836 */ /* 0x000fe40000000000 */
[----:B------:R-:W-:-:S04]  /*3b310*/  IMAD.HI.U32 R18, R16, R10, RZ ;  /* 0x0000000a10127227 */ /* 0x000fc800078e00ff */
[----:B------:R-:W-:Y:S02]  /*3b320*/  VIADD R81, R0, 0x1cd ;  /* 0x000001cd00517836 */ /* 0x000fe40000000000 */
[----:B------:R-:W-:-:S04]  /*3b330*/  IMAD.MOV R18, RZ, RZ, -R18 ;  /* 0x000000ffff127224 */ /* 0x000fc800078e0a12 */
[----:B------:R-:W-:Y:S01]  /*3b340*/  IMAD R10, R15, R18, R10 ;  /* 0x000000120f0a7224 */ /* 0x000fe200078e020a */
[----:B------:R-:W-:Y:S01]  /*3b350*/  IABS R18, R81 ;  /* 0x0000005100127213 */ /* 0x000fe20000000000 */
[C---:B------:R-:W-:Y:S02]  /*3b360*/  VIADD R84, R0.reuse, 0x1ce ;  /* 0x000001ce00547836 */ /* 0x040fe40000000000 */
        /* <DEDUP_REMOVED lines=16> */
[----:B------:R-:W-:-:S04]  /*3b470*/  IMAD.MOV R27, RZ, RZ, -R27 ;  /* 0x000000ffff1b7224 */ /* 0x000fc800078e0a1b */
[----:B------:R-:W-:Y:S02]  /*3b480*/  IMAD R24, R15, R27, R24 ;  /* 0x0000001b0f187224 */ /* 0x000fe400078e0218 */
[C---:B------:R-:W-:Y:S02]  /*3b490*/  VIADD R32, R0.reuse, 0x1d7 ;  /* 0x000001d700207836 */ /* 0x040fe40000000000 */
[C---:B------:R-:W-:Y:S02]  /*3b4a0*/  VIADD R31, R0.reuse, 0x1d8 ;  /* 0x000001d8001f7836 */ /* 0x040fe40000000000 */
[C---:B------:R-:W-:Y:S02]  /*3b4b0*/  VIADD R35, R0.reuse, 0x1da ;  /* 0x000001da00237836 */ /* 0x040fe40000000000 */
[C---:B------:R-:W-:Y:S02]  /*3b4c0*/  VIADD R34, R0.reuse, 0x1db ;  /* 0x000001db00227836 */ /* 0x040fe40000000000 */
[----:B------:R-:W-:-:S02]  /*3b4d0*/  VIADD R38, R0, 0x1dd ;  /* 0x000001dd00267836 */ /* 0x000fc40000000000 */
[C---:B------:R-:W-:Y:S02]  /*3b4e0*/  VIADD R37, R0.reuse, 0x1de ;  /* 0x000001de00257836 */ /* 0x040fe40000000000 */
        /* <DEDUP_REMOVED lines=11> */
[C---:B------:R-:W-:Y:S01]  /*3b5a0*/  VIADD R55, R0.reuse, 0x1f0 ;  /* 0x000001f000377836 */ /* 0x040fe20000000000 */
[----:B---3--:R0:W-:Y:S02]  /*3b5b0*/  STL [R1+0xbc], R2 ;  /* 0x0000bc0201007387 */ /* 0x0081e40000100800 */
[----:B0-----:R-:W-:-:S05]  /*3b5c0*/  VIADD R2, R0, 0x1c8 ;  /* 0x000001c800027836 */ /* 0x001fca0000000000 */
[----:B------:R-:W-:Y:S01]  /*3b5d0*/  IABS R8, R2 ;  /* 0x0000000200087213 */ /* 0x000fe20000000000 */
[----:B--2---:R0:W-:Y:S04]  /*3b5e0*/  STL [R1+0x118], R17 ;  /* 0x0001181101007387 */ /* 0x0041e80000100800 */
[----:B------:R-:W-:-:S04]  /*3b5f0*/  IMAD.HI.U32 R11, R16, R8, RZ ;  /* 0x00000008100b7227 */ /* 0x000fc800078e00ff */
[----:B------:R-:W-:Y:S02]  /*3b600*/  IMAD.MOV R11, RZ, RZ, -R11 ;  /* 0x000000ffff0b7224 */ /* 0x000fe400078e0a0b */
[----:B0-----:R-:W-:-:S04]  /*3b610*/  IMAD.HI.U32 R17, R16, R9, RZ ;  /* 0x0000000910117227 */ /* 0x001fc800078e00ff */
[----:B------:R-:W-:Y:S01]  /*3b620*/  IMAD R8, R15, R11, R8 ;  /* 0x0000000b0f087224 */ /* 0x000fe200078e0208 */
[----:B------:R-:W-:Y:S01]  /*3b630*/  IABS R11, R78 ;  /* 0x0000004e000b7213 */ /* 0x000fe20000000000 */
[----:B------:R-:W-:-:S04]  /*3b640*/  IMAD.MOV R17, RZ, RZ, -R17 ;  /* 0x000000ffff117224 */ /* 0x000fc800078e0a11 */
[----:B------:R-:W-:Y:S01]  /*3b650*/  IMAD R9, R15, R17, R9 ;  /* 0x000000110f097224 */ /* 0x000fe200078e0209 */
[----:B------:R-:W-:Y:S01]  /*3b660*/  IABS R17, R79 ;  /* 0x0000004f00117213 */ /* 0x000fe20000000000 */
[----:B------:R-:W-:-:S04]  /*3b670*/  IMAD.HI.U32 R19, R16, R11, RZ ;  /* 0x0000000b10137227 */ /* 0x000fc800078e00ff */
[----:B------:R-:W-:-:S04]  /*3b680*/  IMAD.HI.U32 R20, R16, R17, RZ ;  /* 0x0000001110147227 */ /* 0x000fc800078e00ff */
[----:B------:R-:W-:Y:S02]  /*3b690*/  IMAD.MOV R19, RZ, RZ, -R19 ;  /* 0x000000ffff137224 */ /* 0x000fe400078e0a13 */
[----:B------:R-:W-:Y:S02]  /*3b6a0*/  IMAD.MOV R20, RZ, RZ, -R20 ;  /* 0x000000ffff147224 */ /* 0x000fe400078e0a14 */
[C---:B------:R-:W-:Y:S01]  /*3b6b0*/  IMAD R11, R15.reuse, R19, R11 ;  /* 0x000000130f0b7224 */ /* 0x040fe200078e020b */
[----:B------:R-:W-:Y:S01]  /*3b6c0*/  IABS R19, R84 ;  /* 0x0000005400137213 */ /* 0x000fe20000000000 */
[----:B------:R-:W-:Y:S01]  /*3b6d0*/  IMAD R17, R15, R20, R17 ;  /* 0x000000140f117224 */ /* 0x000fe200078e0211 */
[----:B------:R-:W-:-:S03]  /*3b6e0*/  IABS R20, R91 ;  /* 0x0000005b00147213 */ /* 0x000fc60000000000 */
[----:B------:R-:W-:-:S04]  /*3b6f0*/  IMAD.HI.U32 R22, R16, R19, RZ ;  /* 0x0000001310167227 */ /* 0x000fc800078e00ff */
[----:B------:R-:W-:-:S04]  /*3b700*/  IMAD.HI.U32 R23, R16, R20, RZ ;  /* 0x0000001410177227 */ /* 0x000fc800078e00ff */
[----:B------:R-:W-:Y:S02]  /*3b710*/  IMAD.MOV R22, RZ, RZ, -R22 ;  /* 0x000000ffff167224 */ /* 0x000fe400078e0a16 */
[----:B------:R-:W-:Y:S02]  /*3b720*/  IMAD.MOV R23, RZ, RZ, -R23 ;  /* 0x000000ffff177224 */ /* 0x000fe400078e0a17 */
[C---:B------:R-:W-:Y:S01]  /*3b730*/  IMAD R19, R15.reuse, R22, R19 ;  /* 0x000000160f137224 */ /* 0x040fe200078e0213 */
[----:B------:R-:W-:Y:S01]  /*3b740*/  IABS R22, R90 ;  /* 0x0000005a00167213 */ /* 0x000fe20000000000 */
[----:B------:R-:W-:Y:S01]  /*3b750*/  IMAD R20, R15, R23, R20 ;  /* 0x000000170f147224 */ /* 0x000fe200078e0214 */
[----:B------:R-:W-:Y:S01]  /*3b760*/  IABS R23, R92 ;  /* 0x0000005c00177213 */ /* 0x000fe20000000000 */
[----:B------:R0:W-:Y:S02]  /*3b770*/  STL [R1+0x1ec4], R2 ;  /* 0x001ec40201007387 */ /* 0x0001e40000100800 */
[----:B------:R-:W-:-:S02]  /*3b780*/  IMAD.HI.U32 R25, R16, R22, RZ ;  /* 0x0000001610197227 */ /* 0x000fc400078e00ff */
[----:B------:R-:W-:Y:S04]  /*3b790*/  STL [R1+0x1ec8], R73 ;  /* 0x001ec84901007387 */ /* 0x000fe80000100800 */
[----:B------:R-:W-:Y:S04]  /*3b7a0*/  STL [R1+0x1ecc], R75 ;  /* 0x001ecc4b01007387 */ /* 0x000fe80000100800 */
[----:B------:R-:W-:Y:S01]  /*3b7b0*/  STL [R1+0x1eb0], R78 ;  /* 0x001eb04e01007387 */ /* 0x000fe20000100800 */
[----:B------:R-:W-:-:S03]  /*3b7c0*/  IMAD.HI.U32 R26, R16, R23, RZ ;  /* 0x00000017101a7227 */ /* 0x000fc600078e00ff */
[----:B------:R-:W-:Y:S01]  /*3b7d0*/  STL [R1+0x1eb8], R79 ;  /* 0x001eb84f01007387 */ /* 0x000fe20000100800 */
[----:B------:R-:W-:-:S03]  /*3b7e0*/  IMAD.MOV R25, RZ, RZ, -R25 ;  /* 0x000000ffff197224 */ /* 0x000fc600078e0a19 */
[----:B------:R-:W-:Y:S04]  /*3b7f0*/  STL [R1+0x1ec0], R81 ;  /* 0x001ec05101007387 */ /* 0x000fe80000100800 */
[----:B------:R-:W-:Y:S04]  /*3b800*/  STL [R1+0x1ea4], R84 ;  /* 0x001ea45401007387 */ /* 0x000fe80000100800 */
[----:B------:R-:W-:Y:S01]  /*3b810*/  STL [R1+0x1ea8], R91 ;  /* 0x001ea85b01007387 */ /* 0x000fe20000100800 */
[----:B------:R-:W-:-:S03]  /*3b820*/  IMAD.MOV R26, RZ, RZ, -R26 ;  /* 0x000000ffff1a7224 */ /* 0x000fc600078e0a1a */
[----:B------:R-:W-:Y:S01]  /*3b830*/  STL [R1+0x1eac], R89 ;  /* 0x001eac5901007387 */ /* 0x000fe20000100800 */
[----:B------:R-:W-:-:S03]  /*3b840*/  IMAD R22, R15, R25, R22 ;  /* 0x000000190f167224 */ /* 0x000fc600078e0216 */
[----:B------:R-:W-:Y:S01]  /*3b850*/  STL [R1+0x1e98], R90 ;  /* 0x001e985a01007387 */ /* 0x000fe20000100800 */
[----:B0-----:R-:W-:Y:S01]  /*3b860*/  VIADD R2, R0, 0x1d6 ;  /* 0x000001d600027836 */ /* 0x001fe20000000000 */
[----:B------:R-:W-:Y:S02]  /*3b870*/  IABS R25, R29 ;  /* 0x0000001d00197213 */ /* 0x000fe40000000000 */
[----:B------:R-:W-:Y:S04]  /*3b880*/  STL [R1+0x1e9c], R92 ;  /* 0x001e9c5c01007387 */ /* 0x000fe80000100800 */
[----:B------:R-:W-:Y:S01]  /*3b890*/  STL [R1+0x1ea0], R93 ;  /* 0x001ea05d01007387 */ /* 0x000fe20000100800 */
[----:B------:R-:W-:-:S03]  /*3b8a0*/  IMAD R23, R15, R26, R23 ;  /* 0x0000001a0f177224 */ /* 0x000fc600078e0217 */
[----:B------:R-:W-:Y:S01]  /*3b8b0*/  STL [R1+0x1e88], R29 ;  /* 0x001e881d01007387 */ /* 0x000fe20000100800 */
[----:B------:R-:W-:-:S03]  /*3b8c0*/  IABS R26, R28 ;  /* 0x0000001c001a7213 */ /* 0x000fc60000000000 */
[----:B------:R0:W-:Y:S01]  /*3b8d0*/  STL [R1+0x1e8c], R28 ;  /* 0x001e8c1c01007387 */ /* 0x0001e20000100800 */
[----:B------:R-:W-:-:S03]  /*3b8e0*/  IABS R27, R2 ;  /* 0x00000002001b7213 */ /* 0x000fc60000000000 */
[----:B------:R1:W-:Y:S01]  /*3b8f0*/  STL [R1+0x1e90], R2 ;  /* 0x001e900201007387 */ /* 0x0003e20000100800 */
[----:B0-----:R-:W-:-:S04]  /*3b900*/  IMAD.HI.U32 R28, R16, R25, RZ ;  /* 0x00000019101c7227 */ /* 0x001fc800078e00ff */
[----:B------:R-:W-:-:S04]  /*3b910*/  IMAD.HI.U32 R29, R16, R26, RZ ;  /* 0x0000001a101d7227 */ /* 0x000fc800078e00ff */
[----:B------:R-:W-:Y:S02]  /*3b920*/  IMAD.MOV R28, RZ, RZ, -R28 ;  /* 0x000000ffff1c7224 */ /* 0x000fe400078e0a1c */
[----:B------:R-:W-:-:S04]  /*3b930*/  IMAD.HI.U32 R30, R16, R27, RZ ;  /* 0x0000001b101e7227 */ /* 0x000fc800078e00ff */
[----:B------:R-:W-:Y:S02]  /*3b940*/  IMAD.MOV R29, RZ, RZ, -R29 ;  /* 0x000000ffff1d7224 */ /* 0x000fe400078e0a1d */
[----:B-1----:R-:W-:Y:S02]  /*3b950*/  VIADD R2, R0, 0x1d9 ;  /* 0x000001d900027836 */ /* 0x002fe40000000000 */
[C---:B------:R-:W-:Y:S02]  /*3b960*/  IMAD R25, R15.reuse, R28, R25 ;  /* 0x0000001c0f197224 */ /* 0x040fe400078e0219 */
[----:B------:R-:W-:Y:S01]  /*3b970*/  IMAD.MOV R30, RZ, RZ, -R30 ;  /* 0x000000ffff1e7224 */ /* 0x000fe200078e0a1e */
[----:B------:R-:W-:Y:S01]  /*3b980*/  IABS R28, R32 ;  /* 0x00000020001c7213 */ /* 0x000fe20000000000 */
[C---:B------:R-:W-:Y:S01]  /*3b990*/  IMAD R26, R15.reuse, R29, R26 ;  /* 0x0000001d0f1a7224 */ /* 0x040fe200078e021a */
[----:B------:R0:W-:Y:S01]  /*3b9a0*/  STL [R1+0x1e78], R32 ;  /* 0x001e782001007387 */ /* 0x0001e20000100800 */
[----:B------:R-:W-:Y:S01]  /*3b9b0*/  IABS R29, R31 ;  /* 0x0000001f001d7213 */ /* 0x000fe20000000000 */
[----:B------:R-:W-:-:S02]  /*3b9c0*/  IMAD R27, R15, R30, R27 ;  /* 0x0000001e0f1b7224 */ /* 0x000fc400078e021b */
[----:B------:R1:W-:Y:S01]  /*3b9d0*/  STL [R1+0x1e7c], R31 ;  /* 0x001e7c1f01007387 */ /* 0x0003e20000100800 */
[----:B------:R-:W-:-:S03]  /*3b9e0*/  IABS R30, R2 ;  /* 0x00000002001e7213 */ /* 0x000fc60000000000 */
[----:B------:R2:W-:Y:S01]  /*3b9f0*/  STL [R1+0x1e80], R2 ;  /* 0x001e800201007387 */ /* 0x0005e20000100800 */
[----:B0-----:R-:W-:-:S04]  /*3ba00*/  IMAD.HI.U32 R32, R16, R29, RZ ;  /* 0x0000001d10207227 */ /* 0x001fc800078e00ff */
[----:B-1----:R-:W-:-:S04]  /*3ba10*/  IMAD.HI.U32 R31, R16, R28, RZ ;  /* 0x0000001c101f7227 */ /* 0x002fc800078e00ff */
[----:B------:R-:W-:-:S04]  /*3ba20*/  IMAD.HI.U32 R33, R16, R30, RZ ;  /* 0x0000001e10217227 */ /* 0x000fc800078e00ff */
[----:B------:R-:W-:Y:S02]  /*3ba30*/  IMAD.MOV R31, RZ, RZ, -R31 ;  /* 0x000000ffff1f7224 */ /* 0x000fe400078e0a1f */
[----:B------:R-:W-:Y:S02]  /*3ba40*/  IMAD.MOV R32, RZ, RZ, -R32 ;  /* 0x000000ffff207224 */ /* 0x000fe400078e0a20 */
[----:B--2---:R-:W-:Y:S02]  /*3ba50*/  VIADD R2, R0, 0x1dc ;  /* 0x000001dc00027836 */ /* 0x004fe40000000000 */
[----:B------:R-:W-:Y:S02]  /*3ba60*/  IMAD.MOV R33, RZ, RZ, -R33 ;  /* 0x000000ffff217224 */ /* 0x000fe400078e0a21 */
[C---:B------:R-:W-:Y:S01]  /*3ba70*/  IMAD R28, R15.reuse, R31, R28 ;  /* 0x0000001f0f1c7224 */ /* 0x040fe200078e021c */
        /* <DEDUP_REMOVED lines=118> */
[----:B------:R-:W-:Y:S01]  /*3c1e0*/  IABS R54, R2 ;  /* 0x0000000200367213 */ /* 0x000fe20000000000 */
[C---:B------:R-:W-:Y:S02]  /*3c1f0*/  VIADD R59, R0.reuse, 0x1f2 ;  /* 0x000001f2003b7836 */ /* 0x040fe40000000000 */
[----:B------:R-:W-:Y:S02]  /*3c200*/  VIADD R58, R0, 0x1f3 ;  /* 0x000001f3003a7836 */ /* 0x000fe40000000000 */
[----:B0-----:R-:W-:-:S04]  /*3c210*/  IMAD.HI.U32 R56, R16, R53, RZ ;  /* 0x0000003510387227 */ /* 0x001fc800078e00ff */
[----:B-1----:R-:W-:-:S04]  /*3c220*/  IMAD.HI.U32 R55, R16, R52, RZ ;  /* 0x0000003410377227 */ /* 0x002fc800078e00ff */
[----:B------:R-:W-:-:S04]  /*3c230*/  IMAD.HI.U32 R57, R16, R54, RZ ;  /* 0x0000003610397227 */ /* 0x000fc800078e00ff */
[----:B------:R-:W-:Y:S02]  /*3c240*/  IMAD.MOV R55, RZ, RZ, -R55 ;  /* 0x000000ffff377224 */ /* 0x000fe400078e0a37 */
[----:B------:R-:W-:Y:S01]  /*3c250*/  IMAD.MOV R56, RZ, RZ, -R56 ;  /* 0x000000ffff387224 */ /* 0x000fe200078e0a38 */
[----:B------:R0:W-:Y:S01]  /*3c260*/  STL [R1+0x1dfc], R2 ;  /* 0x001dfc0201007387 */ /* 0x0001e20000100800 */
[----:B------:R-:W-:Y:S02]  /*3c270*/  IMAD.MOV R57, RZ, RZ, -R57 ;  /* 0x000000ffff397224 */ /* 0x000fe400078e0a39 */
[C---:B------:R-:W-:Y:S01]  /*3c280*/  IMAD R52, R15.reuse, R55, R52 ;  /* 0x000000370f347224 */ /* 0x040fe200078e0234 */
[----:B------:R-:W-:Y:S01]  /*3c290*/  IABS R55, R59 ;  /* 0x0000003b00377213 */ /* 0x000fe20000000000 */
[----:B------:R-:W-:Y:S01]  /*3c2a0*/  IMAD R53, R15, R56, R53 ;  /* 0x000000380f357224 */ /* 0x000fe200078e0235 */
[----:B------:R1:W-:Y:S01]  /*3c2b0*/  STL [R1+0x1df4], R59 ;  /* 0x001df43b01007387 */ /* 0x0003e20000100800 */
[----:B------:R-:W-:Y:S01]  /*3c2c0*/  IABS R56, R58 ;  /* 0x0000003a00387213 */ /* 0x000fe20000000000 */
[----:B0-----:R-:W-:-:S02]  /*3c2d0*/  VIADD R2, R0, 0x1f4 ;  /* 0x000001f400027836 */ /* 0x001fc40000000000 */
[----:B------:R-:W-:Y:S01]  /*3c2e0*/  IMAD R54, R15, R57, R54 ;  /* 0x000000390f367224 */ /* 0x000fe200078e0236 */
[----:B------:R0:W-:Y:S02]  /*3c2f0*/  STL [R1+0x1df0], R58 ;  /* 0x001df03a01007387 */ /* 0x0001e40000100800 */
[----:B------:R-:W-:Y:S01]  /*3c300*/  IABS R57, R2 ;  /* 0x0000000200397213 */ /* 0x000fe20000000000 */
[----:B-1----:R-:W-:-:S04]  /*3c310*/  IMAD.HI.U32 R59, R16, R56, RZ ;  /* 0x00000038103b7227 */ /* 0x002fc800078e00ff */
[----:B------:R-:W-:Y:S02]  /*3c320*/  VIADD R62, R0, 0x1f5 ;  /* 0x000001f5003e7836 */ /* 0x000fe40000000000 */
[----:B0-----:R-:W-:-:S04]  /*3c330*/  IMAD.HI.U32 R58, R16, R55, RZ ;  /* 0x00000037103a7227 */ /* 0x001fc800078e00ff */
[----:B------:R-:W-:-:S04]  /*3c340*/  IMAD.HI.U32 R60, R16, R57, RZ ;  /* 0x00000039103c7227 */ /* 0x000fc800078e00ff */
[----:B------:R-:W-:Y:S02]  /*3c350*/  IMAD.MOV R58, RZ, RZ, -R58 ;  /* 0x000000ffff3a7224 */ /* 0x000fe400078e0a3a */
[----:B------:R-:W-:Y:S02]  /*3c360*/  IMAD.MOV R59, RZ, RZ, -R59 ;  /* 0x000000ffff3b7224 */ /* 0x000fe400078e0a3b */
[----:B------:R-:W-:Y:S02]  /*3c370*/  VIADD R61, R0, 0x1f6 ;  /* 0x000001f6003d7836 */ /* 0x000fe40000000000 */
[----:B------:R-:W-:Y:S02]  /*3c380*/  IMAD.MOV R60, RZ, RZ, -R60 ;  /* 0x000000ffff3c7224 */ /* 0x000fe400078e0a3c */
[C---:B------:R-:W-:Y:S01]  /*3c390*/  IMAD R55, R15.reuse, R58, R55 ;  /* 0x0000003a0f377224 */ /* 0x040fe200078e0237 */
[----:B------:R-:W-:Y:S01]  /*3c3a0*/  IABS R58, R62 ;  /* 0x0000003e003a7213 */ /* 0x000fe20000000000 */
[----:B------:R0:W-:Y:S01]  /*3c3b0*/  STL [R1+0x1dec], R2 ;  /* 0x001dec0201007387 */ /* 0x0001e20000100800 */
[C---:B------:R-:W-:Y:S01]  /*3c3c0*/  IMAD R56, R15.reuse, R59, R56 ;  /* 0x0000003b0f387224 */ /* 0x040fe200078e0238 */
[----:B------:R-:W-:Y:S01]  /*3c3d0*/  IABS R59, R61 ;  /* 0x0000003d003b7213 */ /* 0x000fe20000000000 */
[----:B------:R-:W-:Y:S01]  /*3c3e0*/  IMAD R57, R15, R60, R57 ;  /* 0x0000003c0f397224 */ /* 0x000fe200078e0239 */
[----:B------:R1:W-:Y:S01]  /*3c3f0*/  STL [R1+0x1de0], R62 ;  /* 0x001de03e01007387 */ /* 0x0003e20000100800 */
[----:B------:R-:W-:-:S03]  /*3c400*/  IMAD.HI.U32 R60, R16, R58, RZ ;  /* 0x0000003a103c7227 */ /* 0x000fc600078e00ff */
[----:B------:R2:W-:Y:S01]  /*3c410*/  STL [R1+0x1ddc], R61 ;  /* 0x001ddc3d01007387 */ /* 0x0005e20000100800 */
[----:B0-----:R-:W-:Y:S02]  /*3c420*/  VIADD R2, R0, 0x1f7 ;  /* 0x000001f700027836 */ /* 0x001fe40000000000 */
[----:B------:R-:W-:Y:S02]  /*3c430*/  IMAD.MOV R60, RZ, RZ, -R60 ;  /* 0x000000ffff3c7224 */ /* 0x000fe400078e0a3c */
[----:B-1----:R-:W-:Y:S01]  /*3c440*/  IMAD.HI.U32 R62, R16, R59, RZ ;  /* 0x0000003b103e7227 */ /* 0x002fe200078e00ff */
[----:B--2---:R-:W-:-:S03]  /*3c450*/  IABS R61, R2 ;  /* 0x00000002003d7213 */ /* 0x004fc60000000000 */
[----:B------:R-:W-:Y:S02]  /*3c460*/  VIADD R64, R0, 0x1f9 ;  /* 0x000001f900407836 */ /* 0x000fe40000000000 */
[----:B------:R-:W-:Y:S02]  /*3c470*/  IMAD.MOV R62, RZ, RZ, -R62 ;  /* 0x000000ffff3e7224 */ /* 0x000fe400078e0a3e */
[----:B------:R-:W-:Y:S02]  /*3c480*/  IMAD R58, R15, R60, R58 ;  /* 0x0000003c0f3a7224 */ /* 0x000fe400078e023a */
[----:B------:R-:W-:-:S04]  /*3c490*/  IMAD.HI.U32 R63, R16, R61, RZ ;  /* 0x0000003d103f7227 */ /* 0x000fc800078e00ff */
[C---:B------:R-:W-:Y:S01]  /*3c4a0*/  VIADD R60, R0.reuse, 0x1f8 ;  /* 0x000001f8003c7836 */ /* 0x040fe20000000000 */
[----:B------:R0:W-:Y:S01]  /*3c4b0*/  STL [R1+0x1dd8], R2 ;  /* 0x001dd80201007387 */ /* 0x0001e20000100800 */
[C---:B------:R-:W-:Y:S02]  /*3c4c0*/  IMAD R59, R15.reuse, R62, R59 ;  /* 0x0000003e0f3b7224 */ /* 0x040fe400078e023b */
[----:B------:R-:W-:Y:S01]  /*3c4d0*/  IMAD.MOV R63, RZ, RZ, -R63 ;  /* 0x000000ffff3f7224 */ /* 0x000fe200078e0a3f */
[----:B------:R-:W-:Y:S02]  /*3c4e0*/  IABS R62, R64 ;  /* 0x00000040003e7213 */ /* 0x000fe40000000000 */
[C---:B------:R-:W-:Y:S01]  /*3c4f0*/  ISETP.GT.U32.AND P3, PT, R15.reuse, R5, PT ;  /* 0x000000050f00720c */ /* 0x040fe20003f64070 */
[----:B------:R1:W-:Y:S01]  /*3c500*/  STL [R1+0x1dcc], R60 ;  /* 0x001dcc3c01007387 */ /* 0x0003e20000100800 */
[----:B------:R-:W-:Y:S02]  /*3c510*/  IMAD R61, R15, R63, R61 ;  /* 0x0000003f0f3d7224 */ /* 0x000fe400078e023d */
[----:B0-----:R-:W-:Y:S01]  /*3c520*/  VIADD R2, R0, 0x1fa ;  /* 0x000001fa00027836 */ /* 0x001fe20000000000 */
[----:B------:R-:W-:Y:S04]  /*3c530*/  STL [R1+0x1dc8], R64 ;  /* 0x001dc84001007387 */ /* 0x000fe80000100800 */
[----:B------:R0:W-:Y:S01]  /*3c540*/  STL [R1+0x1dc4], R2 ;  /* 0x001dc40201007387 */ /* 0x0001e20000100800 */
[----:B------:R-:W-:-:S02]  /*3c550*/  IABS R63, R2 ;  /* 0x00000002003f7213 */ /* 0x000fc40000000000 */
[----:B-1----:R-:W-:Y:S01]  /*3c560*/  IABS R60, R60 ;  /* 0x0000003c003c7213 */ /* 0x002fe20000000000 */
[----:B0-----:R-:W-:-:S04]  /*3c570*/  IMAD.HI.U32 R2, R16, R62, RZ ;  /* 0x0000003e10027227 */ /* 0x001fc800078e00ff */
[----:B------:R-:W-:-:S04]  /*3c580*/  IMAD.HI.U32 R64, R16, R60, RZ ;  /* 0x0000003c10407227 */ /* 0x000fc800078e00ff */
[----:B------:R-:W-:Y:S02]  /*3c590*/  IMAD.MOV R2, RZ, RZ, -R2 ;  /* 0x000000ffff027224 */ /* 0x000fe400078e0a02 */
[----:B------:R-:W-:Y:S02]  /*3c5a0*/  @!P3 IMAD.IADD R5, R5, 0x1, -R15 ;  /* 0x000000010505b824 */ /* 0x000fe400078e0a0f */
[C---:B------:R-:W-:Y:S02]  /*3c5b0*/  IMAD R62, R15.reuse, R2, R62 ;  /* 0x000000020f3e7224 */ /* 0x040fe400078e023e */
[----:B------:R-:W-:Y:S01]  /*3c5c0*/  IMAD.MOV R64, RZ, RZ, -R64 ;  /* 0x000000ffff407224 */ /* 0x000fe200078e0a40 */
[----:B------:R-:W0:Y:S01]  /*3c5d0*/  S2R R2, SR_TID.X ;  /* 0x0000000000027919 */ /* 0x000e220000002100 */
[C---:B------:R-:W-:Y:S02]  /*3c5e0*/  ISETP.GT.U32.AND P3, PT, R15.reuse, R5, PT ;  /* 0x000000050f00720c */ /* 0x040fe40003f64070 */
[----:B------:R-:W-:-:S02]  /*3c5f0*/  IMAD R60, R15, R64, R60 ;  /* 0x000000400f3c7224 */ /* 0x000fc400078e023c */
[----:B------:R-:W-:Y:S01]  /*3c600*/  IMAD.HI.U32 R64, R16, R63, RZ ;  /* 0x0000003f10407227 */ /* 0x000fe200078e00ff */
[----:B------:R-:W-:-:S03]  /*3c610*/  ISETP.GE.AND P4, PT, R76, RZ, PT ;  /* 0x000000ff4c00720c */ /* 0x000fc60003f86270 */
[----:B------:R-:W-:-:S04]  /*3c620*/  IMAD.MOV R64, RZ, RZ, -R64 ;  /* 0x000000ffff407224 */ /* 0x000fc800078e0a40 */
[----:B------:R-:W-:Y:S02]  /*3c630*/  IMAD R63, R15, R64, R63 ;  /* 0x000000400f3f7224 */ /* 0x000fe400078e023f */
[----:B------:R-:W-:Y:S02]  /*3c640*/  VIADD R64, R0, 0x1fb ;  /* 0x000001fb00407836 */ /* 0x000fe40000000000 */
[----:B------:R-:W-:Y:S01]  /*3c650*/  @!P3 IMAD.IADD R5, R5, 0x1, -R15 ;  /* 0x000000010505b824 */ /* 0x000fe200078e0a0f */
[----:B------:R-:W-:Y:S04]  /*3c660*/  STL [R1+0x261c], R0 ;  /* 0x00261c0001007387 */ /* 0x000fe80000100800 */
[----:B------:R1:W-:Y:S01]  /*3c670*/  STL [R1+0x1db8], R64 ;  /* 0x001db84001007387 */ /* 0x0003e20000100800 */
[----:B------:R-:W-:Y:S01]  /*3c680*/  @!P4 IMAD.MOV R5, RZ, RZ, -R5 ;  /* 0x000000ffff05c224 */ /* 0x000fe200078e0a05 */
[----:B------:R-:W-:-:S04]  /*3c690*/  @!UP1 UIADD3 UR4, UPT, UPT, -UR4, 0x100000, URZ ;  /* 0x0010000004049890 */ /* 0x000fc8000fffe1ff */
[----:B------:R-:W-:Y:S02]  /*3c6a0*/  @!UP1 USHF.L.U32 UR5, UR4, 0xb, URZ ;  /* 0x0000000b04059899 */ /* 0x000fe400080006ff */
[----:B------:R-:W-:Y:S01]  /*3c6b0*/  @!UP1 USHF.L.U32 UR4, UR4, 0x1, URZ ;  /* 0x0000000104049899 */ /* 0x000fe200080006ff */
[----:B------:R-:W-:Y:S02]  /*3c6c0*/  SEL R5, R14, R5, !P1 ;  /* 0x000000050e057207 */ /* 0x000fe40004800000 */
[----:B-1----:R-:W-:-:S03]  /*3c6d0*/  IABS R64, R64 ;  /* 0x0000004000407213 */ /* 0x002fc60000000000 */
[----:B------:R-:W-:Y:S02]  /*3c6e0*/  IMAD R5, R5, UR6, RZ ;  /* 0x0000000605057c24 */ /* 0x000fe4000f8e02ff */
[----:B------:R-:W-:Y:S01]  /*3c6f0*/  IMAD.HI.U32 R76, R16, R64, RZ ;  /* 0x00000040104c7227 */ /* 0x000fe200078e00ff */
[----:B------:R-:W-:Y:S01]  /*3c700*/  VOTEU.ALL UP1, P2 ;  /* 0x0000000000ff7886 */ /* 0x000fe20001020000 */
[----:B0-----:R-:W-:Y:S02]  /*3c710*/  LOP3.LUT R2, R2, 0x7f, RZ, 0xc0, !PT ;  /* 0x0000007f02027812 */ /* 0x001fe400078ec0ff */
[----:B------:R-:W-:Y:S02]  /*3c720*/  IMAD.MOV R76, RZ, RZ, -R76 ;  /* 0x000000ffff4c7224 */ /* 0x000fe400078e0a4c */
[----:B------:R0:W1:Y:S02]  /*3c730*/  @!UP1 SYNCS.EXCH.64 URZ, [UR8+0x28008], UR4 ;  /* 0x0280080408ff95b2 */ /* 0x0000640008000100 */
[----:B------:R-:W-:Y:S01]  /*3c740*/  IMAD R64, R15, R76, R64 ;  /* 0x0000004c0f407224 */ /* 0x000fe200078e0240 */
[----:B------:R-:W-:Y:S01]  /*3c750*/  IADD3 R76, P5, PT, R5, R13, RZ ;  /* 0x0000000d054c7210 */ /* 0x000fe20007fbe0ff */
[----:B------:R2:W-:Y:S01]  /*3c760*/  STS.U8 [R2+UR8+0x20000], R67 ;  /* 0x0200004302007988 */ /* 0x0005e20008000008 */
[----:B------:R-:W-:-:S02]  /*3c770*/  ISETP.GE.AND P4, PT, R77, RZ, PT ;  /* 0x000000ff4d00720c */ /* 0x000fc40003f86270 */
[----:B------:R-:W-:Y:S02]  /*3c780*/  LEA.HI.X.SX32 R77, R5, R12, 0x1, P5 ;  /* 0x0000000c054d7211 */ /* 0x000fe400028f0eff */
[----:B------:R-:W-:Y:S02]  /*3c790*/  ISETP.GT.U32.AND P3, PT, R15, R6, PT ;  /* 0x000000060f00720c */ /* 0x000fe40003f64070 */
[----:B------:R-:W-:Y:S02]  /*3c7a0*/  PRMT R4, RZ, 0x7610, R4 ;  /* 0x00007610ff047816 */ /* 0x000fe40000000004 */
[----:B------:R-:W-:Y:S02]  /*3c7b0*/  PRMT R3, RZ, 0x7610, R3 ;  /* 0x00007610ff037816 */ /* 0x000fe40000000003 */
[----:B------:R-:W-:Y:S01]  /*3c7c0*/  PRMT R0, RZ, 0x7610, R0 ;  /* 0x00007610ff007816 */ /* 0x000fe20000000000 */
[----:B0-----:R-:W0:Y:S01]  /*3c7d0*/  LDCU UR4, c[0x0][0x3b0] ;  /* 0x00007600ff0477ac */ /* 0x001e220008000800 */
[----:B------:R-:W3:Y:S01]  /*3c7e0*/  LDCU UR5, c[0x0][0x3b0] ;  /* 0x00007600ff0577ac */ /* 0x000ee20008000800 */
[----:B--2---:R-:W-:-:S06]  /*3c7f0*/  PRMT R67, RZ, 0x7610, R67 ;  /* 0x00007610ff437816 */ /* 0x004fcc0000000043 */
[----:B------:R-:W2:Y:S01]  /*3c800*/  @P0 LDG.E.U8 R67, desc[UR20][R76.64] ;  /* 0x000000144c430981 */ /* 0x000ea2000c1e1100 */
[----:B------:R-:W-:-:S05]  /*3c810*/  @!P3 IMAD.IADD R6, R6, 0x1, -R15 ;  /* 0x000000010606b824 */ /* 0x000fca00078e0a0f */
[----:B------:R-:W-:-:S13]  /*3c820*/  ISETP.GT.U32.AND P3, PT, R15, R6, PT ;  /* 0x000000060f00720c */ /* 0x000fda0003f64070 */
[----:B------:R-:W-:-:S04]  /*3c830*/  @!P3 IMAD.IADD R6, R6, 0x1, -R15 ;  /* 0x000000010606b824 */ /* 0x000fc800078e0a0f */
[----:B------:R-:W-:-:S05]  /*3c840*/  @!P4 IMAD.MOV R6, RZ, RZ, -R6 ;  /* 0x000000ffff06c224 */ /* 0x000fca00078e0a06 */
[----:B------:R-:W-:Y:S01]  /*3c850*/  SEL R6, R14, R6, !P1 ;  /* 0x000000060e067207 */ /* 0x000fe20004800000 */
[----:B------:R-:W-:Y:S04]  /*3c860*/  STL [R1+0x908], R76 ;  /* 0x0009084c01007387 */ /* 0x000fe80000100800 */
[----:B------:R4:W-:Y:S01]  /*3c870*/  STL [R1+0x904], R77 ;  /* 0x0009044d01007387 */ /* 0x0009e20000100800 */
[----:B------:R-:W-:Y:S01]  /*3c880*/  IMAD R6, R6, UR6, RZ ;  /* 0x0000000606067c24 */ /* 0x000fe2000f8e02ff */
[----:B------:R-:W-:Y:S02]  /*3c890*/  ISETP.GE.AND P4, PT, R74, RZ, PT ;  /* 0x000000ff4a00720c */ /* 0x000fe40003f86270 */
[----:B----4-:R-:W4:Y:S04]  /*3c8a0*/  LDL.LU.64 R76, [R1+0x2650] ;  /* 0x00265000014c7983 */ /* 0x010f280000300a00 */
[----:B------:R-:W-:Y:S04]  /*3c8b0*/  STS.U8 [R2+UR8+0x20400], R66 ;  /* 0x0204004202007988 */ /* 0x000fe80008000008 */
[----:B--2---:R2:W-:Y:S04]  /*3c8c0*/  STL [R1+0x138], R67 ;  /* 0x0001384301007387 */ /* 0x0045e80000100800 */
[----:B------:R-:W3:Y:S01]  /*3c8d0*/  LDL.LU R74, [R1+0x264c] ;  /* 0x00264c00014a7983 */ /* 0x000ee20000300800 */
[----:B--2---:R-:W-:-:S04]  /*3c8e0*/  IADD3 R67, P5, PT, R6, R13, RZ ;  /* 0x0000000d06437210 */ /* 0x004fc80007fbe0ff */
[----:B------:R-:W-:Y:S01]  /*3c8f0*/  LEA.HI.X.SX32 R6, R6, R12, 0x1, P5 ;  /* 0x0000000c06067211 */ /* 0x000fe200028f0eff */
[----:B------:R2:W-:Y:S01]  /*3c900*/  STL [R1+0x910], R67 ;  /* 0x0009104301007387 */ /* 0x0005e20000100800 */
[----:B------:R-:W-:-:S03]  /*3c910*/  @P0 IMAD.MOV.U32 R66, RZ, RZ, R67 ;  /* 0x000000ffff420224 */ /* 0x000fc600078e0043 */
[----:B--2---:R-:W-:-:S05]  /*3c920*/  @P0 IMAD.MOV.U32 R67, RZ, RZ, R6 ;  /* 0x000000ffff430224 */ /* 0x004fca00078e0006 */
[----:B------:R-:W2:Y:S01]  /*3c930*/  @P0 LDG.E.U8 R4, desc[UR20][R66.64] ;  /* 0x0000001442040981 */ /* 0x000ea2000c1e1100 */
[----:B------:R-:W-:-:S03]  /*3c940*/  ISETP.GT.U32.AND P3, PT, R15, R7, PT ;  /* 0x000000070f00720c */ /* 0x000fc60003f64070 */
[----:B------:R0:W-:Y:S10]  /*3c950*/  STL [R1+0x90c], R6 ;  /* 0x00090c0601007387 */ /* 0x0001f40000100800 */
[----:B------:R-:W-:-:S05]  /*3c960*/  @!P3 IMAD.IADD R7, R7, 0x1, -R15 ;  /* 0x000000010707b824 */ /* 0x000fca00078e0a0f */
[----:B------:R-:W-:Y:S01]  /*3c970*/  ISETP.GT.U32.AND P3, PT, R15, R7, PT ;  /* 0x000000070f00720c */ /* 0x000fe20003f64070 */
[----:B------:R-:W-:Y:S04]  /*3c980*/  STS.U8 [R2+UR8+0x20800], R65 ;  /* 0x0208004102007988 */ /* 0x000fe80008000008 */
[----:B------:R-:W-:Y:S04]  /*3c990*/  STS.U8 [R2+UR8+0x20c00], R69 ;  /* 0x020c004502007988 */ /* 0x000fe80008000008 */
[----:B------:R0:W-:Y:S04]  /*3c9a0*/  STS.U8 [R2+UR8+0x21000], R68 ;  /* 0x0210004402007988 */ /* 0x0001e80008000008 */
[----:B------:R-:W-:-:S04]  /*3c9b0*/  @!P3 IMAD.IADD R7, R7, 0x1, -R15 ;  /* 0x000000010707b824 */ /* 0x000fc800078e0a0f */
[----:B------:R-:W-:-:S05]  /*3c9c0*/  @!P4 IMAD.MOV R7, RZ, RZ, -R7 ;  /* 0x000000ffff07c224 */ /* 0x000fca00078e0a07 */
[----:B------:R-:W-:-:S05]  /*3c9d0*/  SEL R7, R14, R7, !P1 ;  /* 0x000000070e077207 */ /* 0x000fca0004800000 */
[----:B------:R-:W-:-:S05]  /*3c9e0*/  IMAD R7, R7, UR6, RZ ;  /* 0x0000000607077c24 */ /* 0x000fca000f8e02ff */
[----:B0-----:R-:W-:-:S04]  /*3c9f0*/  IADD3 R6, P5, PT, R7, R13, RZ ;  /* 0x0000000d07067210 */ /* 0x001fc80007fbe0ff */
[----:B------:R-:W-:-:S05]  /*3ca00*/  LEA.HI.X.SX32 R7, R7, R12, 0x1, P5 ;  /* 0x0000000c07077211 */ /* 0x000fca00028f0eff */
[----:B------:R-:W3:Y:S04]  /*3ca10*/  @P0 LDG.E.U8 R3, desc[UR20][R6.64] ;  /* 0x0000001406030981 */ /* 0x000ee8000c1e1100 */
[----:B--2---:R-:W-:Y:S04]  /*3ca20*/  STL [R1+0x2614], R4 ;  /* 0x0026140401007387 */ /* 0x004fe80000100800 */
[----:B------:R-:W2:Y:S01]  /*3ca30*/  LDL R2, [R1+0x1ec4] ;  /* 0x001ec40001027983 */ /* 0x000ea20000100800 */
[----:B------:R-:W-:-:S13]  /*3ca40*/  ISETP.GT.U32.AND P3, PT, R15, R8, PT ;  /* 0x000000080f00720c */ /* 0x000fda0003f64070 */
[----:B------:R-:W-:-:S05]  /*3ca50*/  @!P3 IMAD.IADD R8, R8, 0x1, -R15 ;  /* 0x000000010808b824 */ /* 0x000fca00078e0a0f */
[----:B------:R-:W-:-:S13]  /*3ca60*/  ISETP.GT.U32.AND P3, PT, R15, R8, PT ;  /* 0x000000080f00720c */ /* 0x000fda0003f64070 */
[----:B------:R-:W-:Y:S01]  /*3ca70*/  @!P3 IMAD.IADD R8, R8, 0x1, -R15 ;  /* 0x000000010808b824 */ /* 0x000fe200078e0a0f */
[----:B------:R-:W-:-:S13]  /*3ca80*/  ISETP.GT.U32.AND P3, PT, R15, R9, PT ;  /* 0x000000090f00720c */ /* 0x000fda0003f64070 */
[----:B------:R-:W-:-:S05]  /*3ca90*/  @!P3 IMAD.IADD R9, R9, 0x1, -R15 ;  /* 0x000000010909b824 */ /* 0x000fca00078e0a0f */
[----:B------:R-:W-:Y:S01]  /*3caa0*/  ISETP.GT.U32.AND P3, PT, R15, R9, PT ;  /* 0x000000090f00720c */ /* 0x000fe20003f64070 */
[----:B------:R-:W-:Y:S04]  /*3cab0*/  STL [R1+0x918], R6 ;  /* 0x0009180601007387 */ /* 0x000fe80000100800 */
[----:B------:R0:W-:Y:S04]  /*3cac0*/  STL [R1+0x914], R7 ;  /* 0x0009140701007387 */ /* 0x0001e80000100800 */
[----:B---3--:R-:W-:Y:S04]  /*3cad0*/  STL [R1+0x2618], R3 ;  /* 0x0026180301007387 */ /* 0x008fe80000100800 */
[----:B------:R-:W-:Y:S01]  /*3cae0*/  @!P3 IMAD.IADD R9, R9, 0x1, -R15 ;  /* 0x000000010909b824 */ /* 0x000fe200078e0a0f */
[----:B--2---:R-:W-:-:S13]  /*3caf0*/  ISETP.GE.AND P4, PT, R2, RZ, PT ;  /* 0x000000ff0200720c */ /* 0x004fda0003f86270 */
[----:B------:R-:W-:Y:S01]  /*3cb00*/  @!P4 IMAD.MOV R8, RZ, RZ, -R8 ;  /* 0x000000ffff08c224 */ /* 0x000fe200078e0a08 */
[----:B------:R-:W-:Y:S02]  /*3cb10*/  ISETP.GE.AND P4, PT, R73, RZ, PT ;  /* 0x000000ff4900720c */ /* 0x000fe40003f86270 */
[----:B------:R-:W2:Y:S02]  /*3cb20*/  LDL.LU R73, [R1+0x2648] ;  /* 0x0026480001497983 */ /* 0x000ea40000300800 */
[----:B------:R-:W-:-:S05]  /*3cb30*/  SEL R8, R14, R8, !P1 ;  /* 0x000000080e087207 */ /* 0x000fca0004800000 */
[----:B------:R-:W-:-:S05]  /*3cb40*/  IMAD R8, R8, UR6, RZ ;  /* 0x0000000608087c24 */ /* 0x000fca000f8e02ff */
[----:B0-----:R-:W-:Y:S01]  /*3cb50*/  IADD3 R7, P5, PT, R8, R13, RZ ;  /* 0x0000000d08077210 */ /* 0x001fe20007fbe0ff */
[----:B------:R-:W-:-:S03]  /*3cb60*/  @!P4 IMAD.MOV R9, RZ, RZ, -R9 ;  /* 0x000000ffff09c224 */ /* 0x000fc600078e0a09 */
[----:B------:R-:W-:Y:S01]  /*3cb70*/  LEA.HI.X.SX32 R6, R8, R12, 0x1, P5 ;  /* 0x0000000c08067211 */ /* 0x000fe200028f0eff */
[----:B------:R0:W-:Y:S01]  /*3cb80*/  STL [R1+0x920], R7 ;  /* 0x0009200701007387 */ /* 0x0001e20000100800 */
[----:B------:R-:W-:-:S03]  /*3cb90*/  SEL R9, R14, R9, !P1 ;  /* 0x000000090e097207 */ /* 0x000fc60004800000 */
[----:B------:R3:W-:Y:S01]  /*3cba0*/  STL [R1+0x91c], R6 ;  /* 0x00091c0601007387 */ /* 0x0007e20000100800 */
[----:B0-----:R-:W-:-:S04]  /*3cbb0*/  @P0 LOP3.LUT R7, R7, R6, RZ, 0x3c, !PT ;  /* 0x0000000607070212 */ /* 0x001fc800078e3cff */
[----:B---3--:R-:W-:Y:S01]  /*3cbc0*/  @P0 LOP3.LUT R6, R7, R6, RZ, 0x3c, !PT ;  /* 0x0000000607060212 */ /* 0x008fe200078e3cff */
[----:B------:R-:W-:-:S03]  /*3cbd0*/  IMAD R9, R9, UR6, RZ ;  /* 0x0000000609097c24 */ /* 0x000fc6000f8e02ff */
[----:B------:R-:W-:-:S05]  /*3cbe0*/  @P0 LOP3.LUT R7, R7, R6, RZ, 0x3c, !PT ;  /* 0x0000000607070212 */ /* 0x000fca00078e3cff */
[----:B------:R0:W3:Y:S01]  /*3cbf0*/  @P0 LDG.E.U8 R0, desc[UR20][R6.64] ;  /* 0x0000001406000981 */ /* 0x0000e2000c1e1100 */
[----:B------:R-:W-:-:S03]  /*3cc00*/  ISETP.GE.AND P4, PT, R75, RZ, PT ;  /* 0x000000ff4b00720c */ /* 0x000fc60003f86270 */
[----:B------:R-:W2:Y:S01]  /*3cc10*/  LDL.LU R75, [R1+0x2644] ;  /* 0x00264400014b7983 */ /* 0x000ea20000300800 */
[----:B0-----:R-:W-:-:S04]  /*3cc20*/  IADD3 R7, P5, PT, R9, R13, RZ ;  /* 0x0000000d09077210 */ /* 0x001fc80007fbe0ff */
[----:B------:R-:W-:Y:S01]  /*3cc30*/  LEA.HI.X.SX32 R6, R9, R12, 0x1, P5 ;  /* 0x0000000c09067211 */ /* 0x000fe200028f0eff */
[----:B------:R0:W-:Y:S04]  /*3cc40*/  STL [R1+0x928], R7 ;  /* 0x0009280701007387 */ /* 0x0001e80000100800 */
[----:B------:R1:W-:Y:S01]  /*3cc50*/  STL [R1+0x924], R6 ;  /* 0x0009240601007387 */ /* 0x0003e20000100800 */
[-C--:B0-----:R-:W-:Y:S02]  /*3cc60*/  @P0 LOP3.LUT R7, R7, R6.reuse, RZ, 0x3c, !PT ;  /* 0x0000000607070212 */ /* 0x081fe400078e3cff */
[----:B------:R-:W-:Y:S02]  /*3cc70*/  PRMT R9, RZ, 0x7610, R9 ;  /* 0x00007610ff097816 */ /* 0x000fe40000000009 */
[----:B-1----:R-:W-:-:S04]  /*3cc80*/  @P0 LOP3.LUT R6, R7, R6, RZ, 0x3c, !PT ;  /* 0x0000000607060212 */ /* 0x002fc800078e3cff */
[----:B------:R-:W-:-:S05]  /*3cc90*/  @P0 LOP3.LUT R7, R7, R6, RZ, 0x3c, !PT ;  /* 0x0000000607070212 */ /* 0x000fca00078e3cff */
[----:B------:R-:W2:Y:S01]  /*3cca0*/  @P0 LDG.E.U8 R9, desc[UR20][R6.64] ;  /* 0x0000001406090981 */ /* 0x000ea2000c1e1100 */
[----:B------:R-:W-:-:S13]  /*3ccb0*/  ISETP.GT.U32.AND P3, PT, R15, R10, PT ;  /* 0x0000000a0f00720c */ /* 0x000fda0003f64070 */
[----:B------:R-:W-:-:S05]  /*3ccc0*/  @!P3 IMAD.IADD R10, R10, 0x1, -R15 ;  /* 0x000000010a0ab824 */ /* 0x000fca00078e0a0f */
[----:B------:R-:W-:-:S13]  /*3ccd0*/  ISETP.GT.U32.AND P3, PT, R15, R10, PT ;  /* 0x0000000a0f00720c */ /* 0x000fda0003f64070 */
[----:B------:R-:W-:-:S04]  /*3cce0*/  @!P3 IMAD.IADD R10, R10, 0x1, -R15 ;  /* 0x000000010a0ab824 */ /* 0x000fc800078e0a0f */
[----:B------:R-:W-:-:S05]  /*3ccf0*/  @!P4 IMAD.MOV R10, RZ, RZ, -R10 ;  /* 0x000000ffff0ac224 */ /* 0x000fca00078e0a0a */
[----:B------:R-:W-:-:S05]  /*3cd00*/  SEL R10, R14, R10, !P1 ;  /* 0x0000000a0e0a7207 */ /* 0x000fca0004800000 */
[----:B------:R-:W-:Y:S01]  /*3cd10*/  IMAD R10, R10, UR6, RZ ;  /* 0x000000060a0a7c24 */ /* 0x000fe2000f8e02ff */
[----:B------:R-:W-:Y:S02]  /*3cd20*/  ISETP.GE.AND P4, PT, R78, RZ, PT ;  /* 0x000000ff4e00720c */ /* 0x000fe40003f86270 */
[----:B------:R-:W-:Y:S01]  /*3cd30*/  PRMT R8, RZ, 0x7610, R8 ;  /* 0x00007610ff087816 */ /* 0x000fe20000000008 */
[----:B--2---:R0:W-:Y:S04]  /*3cd40*/  STL [R1+0xfc], R9 ;  /* 0x0000fc0901007387 */ /* 0x0041e80000100800 */
[----:B------:R-:W2:Y:S01]  /*3cd50*/  LDL.LU R78, [R1+0x2640] ;  /* 0x00264000014e7983 */ /* 0x000ea20000300800 */
[----:B0-----:R-:W-:-:S04]  /*3cd60*/  IADD3 R9, P5, PT, R10, R13, RZ ;  /* 0x0000000d0a097210 */ /* 0x001fc80007fbe0ff */
[----:B------:R-:W-:Y:S01]  /*3cd70*/  LEA.HI.X.SX32 R6, R10, R12, 0x1, P5 ;  /* 0x0000000c0a067211 */ /* 0x000fe200028f0eff */
[----:B------:R-:W-:Y:S04]  /*3cd80*/  STL [R1+0x930], R9 ;  /* 0x0009300901007387 */ /* 0x000fe80000100800 */
[----:B------:R0:W-:Y:S01]  /*3cd90*/  STL [R1+0x92c], R6 ;  /* 0x00092c0601007387 */ /* 0x0001e20000100800 */
[----:B------:R-:W-:Y:S02]  /*3cda0*/  @P0 IMAD.MOV.U32 R7, RZ, RZ, R6 ;  /* 0x000000ffff070224 */ /* 0x000fe400078e0006 */
[----:B0-----:R-:W-:-:S05]  /*3cdb0*/  @P0 IMAD.MOV.U32 R6, RZ, RZ, R9 ;  /* 0x000000ffff060224 */ /* 0x001fca00078e0009 */
        /* <DEDUP_REMOVED lines=22> */
[----:B------:R-:W-:Y:S01]  /*3cf20*/  @!P3 IMAD.IADD R17, R17, 0x1, -R15 ;  /* 0x000000011111b824 */ /* 0x000fe200078e0a0f */
[----:B------:R-:W-:-:S03]  /*3cf30*/  ISETP.GT.U32.AND P3, PT, R15, R18, PT ;  /* 0x000000120f00720c */ /* 0x000fc60003f64070 */
[----:B------:R-:W-:-:S05]  /*3cf40*/  @!P4 IMAD.MOV R17, RZ, RZ, -R17 ;  /* 0x000000ffff11c224 */ /* 0x000fca00078e0a11 */
[----:B------:R-:W-:-:S05]  /*3cf50*/  SEL R17, R14, R17, !P1 ;  /* 0x000000110e117207 */ /* 0x000fca0004800000 */
[----:B------:R-:W-:Y:S02]  /*3cf60*/  @!P3 IMAD.IADD R18, R18, 0x1, -R15 ;  /* 0x000000011212b824 */ /* 0x000fe400078e0a0f */
[----:B------:R-:W-:-:S03]  /*3cf70*/  IMAD R17, R17, UR6, RZ ;  /* 0x0000000611117c24 */ /* 0x000fc6000f8e02ff */
[----:B------:R-:W-:Y:S02]  /*3cf80*/  ISETP.GT.U32.AND P3, PT, R15, R18, PT ;  /* 0x000000120f00720c */ /* 0x000fe40003f64070 */
[----:B------:R-:W-:-:S11]  /*3cf90*/  ISETP.GE.AND P4, PT, R81, RZ, PT ;  /* 0x000000ff5100720c */ /* 0x000fd60003f86270 */
[----:B------:R-:W-:-:S04]  /*3cfa0*/  @!P3 IMAD.IADD R18, R18, 0x1, -R15 ;  /* 0x000000011212b824 */ /* 0x000fc800078e0a0f */
[----:B------:R-:W-:Y:S01]  /*3cfb0*/  @!P4 IMAD.MOV R18, RZ, RZ, -R18 ;  /* 0x000000ffff12c224 */ /* 0x000fe200078e0a12 */
[----:B------:R-:W-:Y:S02]  /*3cfc0*/  ISETP.GE.AND P4, PT, R84, RZ, PT ;  /* 0x000000ff5400720c */ /* 0x000fe40003f86270 */
[----:B------:R-:W-:-:S13]  /*3cfd0*/  ISETP.GT.U32.AND P3, PT, R15, R19, PT ;  /* 0x000000130f00720c */ /* 0x000fda0003f64070 */
[----:B------:R-:W-:-:S05]  /*3cfe0*/  @!P3 IMAD.IADD R19, R19, 0x1, -R15 ;  /* 0x000000011313b824 */ /* 0x000fca00078e0a0f */
[----:B------:R-:W-:Y:S01]  /*3cff0*/  ISETP.GT.U32.AND P3, PT, R15, R19, PT ;  /* 0x000000130f00720c */ /* 0x000fe20003f64070 */
[----:B--2---:R0:W-:Y:S04]  /*3d000*/  STL [R1+0xec], R5 ;  /* 0x0000ec0501007387 */ /* 0x0041e80000100800 */
[----:B------:R-:W2:Y:S01]  /*3d010*/  LDL.LU R81, [R1+0x2638] ;  /* 0x0026380001517983 */ /* 0x000ea20000300800 */
[----:B0-----:R-:W-:-:S04]  /*3d020*/  IADD3 R5, P5, PT, R17, R13, RZ ;  /* 0x0000000d11057210 */ /* 0x001fc80007fbe0ff */
[----:B------:R-:W-:Y:S01]  /*3d030*/  LEA.HI.X.SX32 R6, R17, R12, 0x1, P5 ;  /* 0x0000000c11067211 */ /* 0x000fe200028f0eff */
[----:B------:R-:W-:Y:S04]  /*3d040*/  STL [R1+0x940], R5 ;  /* 0x0009400501007387 */ /* 0x000fe80000100800 */
[----:B------:R0:W-:Y:S04]  /*3d050*/  STL [R1+0x93c], R6 ;  /* 0x00093c0601007387 */ /* 0x0001e80000100800 */
[----:B------:R-:W2:Y:S01]  /*3d060*/  LDL.LU R84, [R1+0x2634] ;  /* 0x0026340001547983 */ /* 0x000ea20000300800 */
[----:B------:R-:W-:Y:S01]  /*3d070*/  @!P3 IMAD.IADD R19, R19, 0x1, -R15 ;  /* 0x000000011313b824 */ /* 0x000fe200078e0a0f */
[----:B------:R-:W-:-:S13]  /*3d080*/  ISETP.GT.U32.AND P3, PT, R15, R20, PT ;  /* 0x000000140f00720c */ /* 0x000fda0003f64070 */
[----:B------:R-:W-:-:S05]  /*3d090*/  @!P3 IMAD.IADD R20, R20, 0x1, -R15 ;  /* 0x000000011414b824 */ /* 0x000fca00078e0a0f */
[----:B------:R-:W-:-:S13]  /*3d0a0*/  ISETP.GT.U32.AND P3, PT, R15, R20, PT ;  /* 0x000000140f00720c */ /* 0x000fda0003f64070 */
[----:B------:R-:W-:Y:S01]  /*3d0b0*/  @!P3 IMAD.IADD R20, R20, 0x1, -R15 ;  /* 0x000000011414b824 */ /* 0x000fe200078e0a0f */
[----:B------:R-:W-:Y:S01]  /*3d0c0*/  ISETP.GT.U32.AND P3, PT, R15, R21, PT ;  /* 0x000000150f00720c */ /* 0x000fe20003f64070 */
[----:B------:R-:W1:Y:S01]  /*3d0d0*/  S2R R2, SR_TID.X ;  /* 0x0000000000027919 */ /* 0x000e620000002100 */
[----:B------:R-:W-:-:S11]  /*3d0e0*/  SEL R18, R14, R18, !P1 ;  /* 0x000000120e127207 */ /* 0x000fd60004800000 */
[----:B------:R-:W-:-:S05]  /*3d0f0*/  @!P3 IMAD.IADD R21, R21, 0x1, -R15 ;  /* 0x000000011515b824 */ /* 0x000fca00078e0a0f */
[----:B------:R-:W-:Y:S01]  /*3d100*/  ISETP.GT.U32.AND P3, PT, R15, R21, PT ;  /* 0x000000150f00720c */ /* 0x000fe20003f64070 */
[----:B------:R-:W-:Y:S01]  /*3d110*/  @!P4 IMAD.MOV R19, RZ, RZ, -R19 ;  /* 0x000000ffff13c224 */ /* 0x000fe200078e0a13 */
[----:B------:R-:W-:Y:S01]  /*3d120*/  ISETP.GE.AND P4, PT, R91, RZ, PT ;  /* 0x000000ff5b00720c */ /* 0x000fe20003f86270 */
[----:B------:R-:W-:Y:S01]  /*3d130*/  IMAD R18, R18, UR6, RZ ;  /* 0x0000000612127c24 */ /* 0x000fe2000f8e02ff */
[----:B------:R-:W-:Y:S01]  /*3d140*/  PRMT R3, RZ, 0x7610, R3 ;  /* 0x00007610ff037816 */ /* 0x000fe20000000003 */
[----:B------:R-:W-:Y:S02]  /*3d150*/  @P0 IMAD.MOV.U32 R7, RZ, RZ, R6 ;  /* 0x000000ffff070224 */ /* 0x000fe400078e0006 */
[----:B0-----:R-:W-:Y:S01]  /*3d160*/  @P0 IMAD.MOV.U32 R6, RZ, RZ, R5 ;  /* 0x000000ffff060224 */ /* 0x001fe200078e0005 */
[----:B------:R-:W-:-:S05]  /*3d170*/  IADD3 R8, P5, PT, R18, R13, RZ ;  /* 0x0000000d12087210 */ /* 0x000fca0007fbe0ff */
[----:B------:R-:W-:Y:S01]  /*3d180*/  @!P3 IMAD.IADD R21, R21, 0x1, -R15 ;  /* 0x000000011515b824 */ /* 0x000fe200078e0a0f */
[----:B------:R-:W-:Y:S02]  /*3d190*/  ISETP.GT.U32.AND P3, PT, R15, R22, PT ;  /* 0x000000160f00720c */ /* 0x000fe40003f64070 */
[----:B------:R-:W-:Y:S01]  /*3d1a0*/  SEL R19, R14, R19, !P1 ;  /* 0x000000130e137207 */ /* 0x000fe20004800000 */
[----:B------:R0:W3:Y:S01]  /*3d1b0*/  @P0 LDG.E.U8 R3, desc[UR20][R6.64] ;  /* 0x0000001406030981 */ /* 0x0000e2000c1e1100 */
[----:B------:R-:W-:Y:S01]  /*3d1c0*/  @!P4 IMAD.MOV R20, RZ, RZ, -R20 ;  /* 0x000000ffff14c224 */ /* 0x000fe200078e0a14 */
[----:B------:R-:W-:Y:S02]  /*3d1d0*/  ISETP.GE.AND P4, PT, R89, RZ, PT ;  /* 0x000000ff5900720c */ /* 0x000fe40003f86270 */
[----:B------:R-:W-:Y:S01]  /*3d1e0*/  STL [R1+0x948], R8 ;  /* 0x0009480801007387 */ /* 0x000fe20000100800 */
[----:B------:R-:W-:Y:S01]  /*3d1f0*/  IMAD R19, R19, UR6, RZ ;  /* 0x0000000613137c24 */ /* 0x000fe2000f8e02ff */
[----:B------:R-:W-:-:S02]  /*3d200*/  PRMT R4, RZ, 0x7610, R4 ;  /* 0x00007610ff047816 */ /* 0x000fc40000000004 */
[----:B0-----:R-:W-:Y:S02]  /*3d210*/  LEA.HI.X.SX32 R6, R18, R12, 0x1, P5 ;  /* 0x0000000c12067211 */ /* 0x001fe400028f0eff */
[----:B-1----:R-:W-:Y:S01]  /*3d220*/  LOP3.LUT R2, R2, 0x7f, RZ, 0xc0, !PT ;  /* 0x0000007f02027812 */ /* 0x002fe200078ec0ff */
[----:B------:R-:W-:Y:S02]  /*3d230*/  @!P3 IMAD.IADD R22, R22, 0x1, -R15 ;  /* 0x000000011616b824 */ /* 0x000fe400078e0a0f */
[----:B------:R0:W-:Y:S01]  /*3d240*/  STL [R1+0x944], R6 ;  /* 0x0009440601007387 */ /* 0x0001e20000100800 */
[----:B------:R-:W-:Y:S01]  /*3d250*/  @P0 IMAD.MOV.U32 R7, RZ, RZ, R6 ;  /* 0x000000ffff070224 */ /* 0x000fe200078e0006 */
[----:B------:R-:W-:Y:S02]  /*3d260*/  SEL R20, R14, R20, !P1 ;  /* 0x000000140e147207 */ /* 0x000fe40004800000 */
[----:B------:R-:W-:Y:S02]  /*3d270*/  LOP3.LUT R5, R2, 0x10, RZ, 0x3c, !PT ;  /* 0x0000001002057812 */ /* 0x000fe400078e3cff */
[----:B------:R-:W-:Y:S01]  /*3d280*/  ISETP.GT.U32.AND P3, PT, R15, R22, PT ;  /* 0x000000160f00720c */ /* 0x000fe20003f64070 */
[----:B------:R-:W-:Y:S04]  /*3d290*/  STS.U8 [R2+UR8+0x21400], R71 ;  /* 0x0214004702007988 */ /* 0x000fe80008000008 */
[----:B------:R-:W-:Y:S04]  /*3d2a0*/  STS.U8 [R2+UR8+0x21800], R70 ;  /* 0x0218004602007988 */ /* 0x000fe80008000008 */
[----:B------:R-:W-:Y:S04]  /*3d2b0*/  STS.U8 [R2+UR8+0x21c00], R72 ;  /* 0x021c004802007988 */ /* 0x000fe80008000008 */
[----:B------:R-:W-:Y:S04]  /*3d2c0*/  STS.U8 [R2+UR8+0x22000], R73 ;  /* 0x0220004902007988 */ /* 0x000fe80008000008 */
[----:B------:R-:W-:Y:S01]  /*3d2d0*/  STS.U8 [R2+UR8+0x22400], R75 ;  /* 0x0224004b02007988 */ /* 0x000fe20008000008 */
[----:B0-----:R-:W-:Y:S01]  /*3d2e0*/  @P0 IMAD.MOV.U32 R6, RZ, RZ, R8 ;  /* 0x000000ffff060224 */ /* 0x001fe200078e0008 */
[----:B------:R-:W-:-:S02]  /*3d2f0*/  IADD3 R8, P5, PT, R19, R13, RZ ;  /* 0x0000000d13087210 */ /* 0x000fc40007fbe0ff */
[----:B------:R-:W-:Y:S04]  /*3d300*/  STS.U8 [R2+UR8+0x22800], R74 ;  /* 0x0228004a02007988 */ /* 0x000fe80008000008 */
[----:B------:R0:W3:Y:S04]  /*3d310*/  @P0 LDG.E.U8 R4, desc[UR20][R6.64] ;  /* 0x0000001406040981 */ /* 0x0000e8000c1e1100 */
[----:B------:R-:W-:Y:S04]  /*3d320*/  STS.U8 [R2+UR8+0x22c00], R78 ;  /* 0x022c004e02007988 */ /* 0x000fe80008000008 */
[----:B----4-:R-:W-:Y:S04]  /*3d330*/  STS.U8 [R2+UR8+0x23000], R76 ;  /* 0x0230004c02007988 */ /* 0x010fe80008000008 */
[----:B------:R-:W-:Y:S04]  /*3d340*/  STS.U8 [R2+UR8+0x23400], R79 ;  /* 0x0234004f02007988 */ /* 0x000fe80008000008 */
[----:B------:R-:W-:Y:S04]  /*3d350*/  STS.U8 [R2+UR8+0x23800], R77 ;  /* 0x0238004d02007988 */ /* 0x000fe80008000008 */
[----:B------:R-:W-:Y:S04]  /*3d360*/  STS.U8 [R2+UR8+0x23c00], R82 ;  /* 0x023c005202007988 */ /* 0x000fe80008000008 */
[----:B------:R-:W4:Y:S01]  /*3d370*/  LDL.LU R91, [R1+0x2630] ;  /* 0x00263000015b7983 */ /* 0x000f220000300800 */
[----:B------:R-:W-:Y:S01]  /*3d380*/  IMAD R20, R20, UR6, RZ ;  /* 0x0000000614147c24 */ /* 0x000fe2000f8e02ff */
[----:B0-----:R-:W-:Y:S01]  /*3d390*/  LEA.HI.X.SX32 R6, R19, R12, 0x1, P5 ;  /* 0x0000000c13067211 */ /* 0x001fe200028f0eff */
[----:B------:R-:W-:Y:S01]  /*3d3a0*/  @!P4 IMAD.MOV R21, RZ, RZ, -R21 ;  /* 0x000000ffff15c224 */ /* 0x000fe200078e0a15 */
[----:B------:R-:W-:Y:S01]  /*3d3b0*/  STL [R1+0x950], R8 ;  /* 0x0009500801007387 */ /* 0x000fe20000100800 */
[----:B------:R-:W-:-:S03]  /*3d3c0*/  ISETP.GE.AND P4, PT, R90, RZ, PT ;  /* 0x000000ff5a00720c */ /* 0x000fc60003f86270 */
[----:B------:R0:W-:Y:S01]  /*3d3d0*/  STL [R1+0x94c], R6 ;  /* 0x00094c0601007387 */ /* 0x0001e20000100800 */
[----:B------:R-:W-:Y:S01]  /*3d3e0*/  @P0 IMAD.MOV.U32 R7, RZ, RZ, R6 ;  /* 0x000000ffff070224 */ /* 0x000fe200078e0006 */
[----:B------:R-:W-:Y:S01]  /*3d3f0*/  SEL R21, R14, R21, !P1 ;  /* 0x000000150e157207 */ /* 0x000fe20004800000 */
[----:B------:R-:W-:Y:S01]  /*3d400*/  @!P3 IMAD.IADD R22, R22, 0x1, -R15 ;  /* 0x000000011616b824 */ /* 0x000fe200078e0a0f */
[----:B------:R-:W3:Y:S01]  /*3d410*/  LDL.LU R89, [R1+0x262c] ;  /* 0x00262c0001597983 */ /* 0x000ee20000300800 */
[----:B0-----:R-:W-:Y:S01]  /*3d420*/  @P0 IMAD.MOV.U32 R6, RZ, RZ, R8 ;  /* 0x000000ffff060224 */ /* 0x001fe200078e0008 */
[----:B------:R-:W-:Y:S01]  /*3d430*/  IADD3 R8, P5, PT, R20, R13, RZ ;  /* 0x0000000d14087210 */ /* 0x000fe20007fbe0ff */
[----:B------:R-:W-:Y:S01]  /*3d440*/  IMAD R21, R21, UR6, RZ ;  /* 0x0000000615157c24 */ /* 0x000fe2000f8e02ff */
[----:B------:R0:W-:Y:S04]  /*3d450*/  STS.U8 [R5+UR8+0x20c80], R83 ;  /* 0x020c805305007988 */ /* 0x0001e80008000008 */
[----:B------:R-:W-:Y:S01]  /*3d460*/  STL [R1+0x958], R8 ;  /* 0x0009580801007387 */ /* 0x000fe20000100800 */
[----:B------:R-:W-:Y:S01]  /*3d470*/  @!P4 IMAD.MOV R22, RZ, RZ, -R22 ;  /* 0x000000ffff16c224 */ /* 0x000fe200078e0a16 */
[----:B0-----:R-:W-:-:S04]  /*3d480*/  PRMT R83, RZ, 0x7610, R83 ;  /* 0x00007610ff537816 */ /* 0x001fc80000000053 */
[----:B------:R-:W-:Y:S02]  /*3d490*/  SEL R22, R14, R22, !P1 ;  /* 0x000000160e167207 */ /* 0x000fe40004800000 */
[----:B------:R-:W-:-:S03]  /*3d4a0*/  PRMT R75, RZ, 0x7610, R75 ;  /* 0x00007610ff4b7816 */ /* 0x000fc6000000004b */
[----:B------:R-:W-:Y:S01]  /*3d4b0*/  IMAD R22, R22, UR6, RZ ;  /* 0x0000000616167c24 */ /* 0x000fe2000f8e02ff */
[----:B------:R-:W-:Y:S01]  /*3d4c0*/  STS.U8 [R5+UR8+0x21480], R86 ;  /* 0x0214805605007988 */ /* 0x000fe20008000008 */
[----:B------:R-:W-:Y:S02]  /*3d4d0*/  ISETP.GE.AND P4, PT, R92, RZ, PT ;  /* 0x000000ff5c00720c */ /* 0x000fe40003f86270 */
[----:B------:R-:W-:-:S13]  /*3d4e0*/  ISETP.GT.U32.AND P3, PT, R15, R23, PT ;  /* 0x000000170f00720c */ /* 0x000fda0003f64070 */
[----:B------:R-:W-:-:S05]  /*3d4f0*/  @!P3 IMAD.IADD R23, R23, 0x1, -R15 ;  /* 0x000000011717b824 */ /* 0x000fca00078e0a0f */
[----:B------:R-:W-:Y:S01]  /*3d500*/  ISETP.GT.U32.AND P3, PT, R15, R23, PT ;  /* 0x000000170f00720c */ /* 0x000fe20003f64070 */
[----:B------:R-:W-:-:S12]  /*3d510*/  STS.U8 [R5+UR8+0x21080], R87 ;  /* 0x0210805705007988 */ /* 0x000fd80008000008 */
[----:B------:R-:W-:-:S04]  /*3d520*/  @!P3 IMAD.IADD R23, R23, 0x1, -R15 ;  /* 0x000000011717b824 */ /* 0x000fc800078e0a0f */
[----:B------:R-:W-:Y:S01]  /*3d530*/  @!P4 IMAD.MOV R23, RZ, RZ, -R23 ;  /* 0x000000ffff17c224 */ /* 0x000fe200078e0a17 */
[----:B------:R-:W-:Y:S01]  /*3d540*/  ISETP.GE.AND P4, PT, R93, RZ, PT ;  /* 0x000000ff5d00720c */ /* 0x000fe20003f86270 */
[----:B--2---:R0:W-:Y:S02]  /*3d550*/  STS.U8 [R5+UR8+0x20880], R84 ;  /* 0x0208805405007988 */ /* 0x0041e40008000008 */
[----:B0-----:R-:W-:-:S06]  /*3d560*/  PRMT R84, RZ, 0x7610, R84 ;  /* 0x00007610ff547816 */ /* 0x001fcc0000000054 */
[----:B------:R0:W2:Y:S02]  /*3d570*/  @P0 LDG.E.U8 R84, desc[UR20][R6.64] ;  /* 0x0000001406540981 */ /* 0x0000a4000c1e1100 */
[----:B0-----:R-:W-:-:S05]  /*3d580*/  LEA.HI.X.SX32 R6, R20, R12, 0x1, P5 ;  /* 0x0000000c14067211 */ /* 0x001fca00028f0eff */
[----:B------:R0:W-:Y:S01]  /*3d590*/  STL [R1+0x954], R6 ;  /* 0x0009540601007387 */ /* 0x0001e20000100800 */
[----:B------:R-:W-:-:S03]  /*3d5a0*/  @P0 IMAD.MOV.U32 R7, RZ, RZ, R6 ;  /* 0x000000ffff070224 */ /* 0x000fc600078e0006 */
[----:B------:R-:W2:Y:S01]  /*3d5b0*/  LDL.LU R90, [R1+0x2628] ;  /* 0x00262800015a7983 */ /* 0x000ea20000300800 */
[----:B0-----:R-:W-:Y:S01]  /*3d5c0*/  @P0 IMAD.MOV.U32 R6, RZ, RZ, R8 ;  /* 0x000000ffff060224 */ /* 0x001fe200078e0008 */
[----:B------:R-:W-:-:S04]  /*3d5d0*/  IADD3 R8, P5, PT, R21, R13, RZ ;  /* 0x0000000d15087210 */ /* 0x000fc80007fbe0ff */
[----:B------:R0:W2:Y:S04]  /*3d5e0*/  @P0 LDG.E.U8 R83, desc[UR20][R6.64] ;  /* 0x0000001406530981 */ /* 0x0000a8000c1e1100 */
[----:B------:R-:W-:Y:S01]  /*3d5f0*/  STL [R1+0x960], R8 ;  /* 0x0009600801007387 */ /* 0x000fe20000100800 */
[----:B0-----:R-:W-:-:S05]  /*3d600*/  LEA.HI.X.SX32 R6, R21, R12, 0x1, P5 ;  /* 0x0000000c15067211 */ /* 0x001fca00028f0eff */
[----:B------:R0:W-:Y:S01]  /*3d610*/  STL [R1+0x95c], R6 ;  /* 0x00095c0601007387 */ /* 0x0001e20000100800 */
[----:B------:R-:W-:-:S03]  /*3d620*/  @P0 IMAD.MOV.U32 R7, RZ, RZ, R6 ;  /* 0x000000ffff070224 */ /* 0x000fc600078e0006 */
[----:B------:R-:W2:Y:S04]  /*3d630*/  LDL.LU R86, [R1+0x4] ;  /* 0x0000040001567983 */ /* 0x000ea80000300800 */
[----:B------:R-:W3:Y:S01]  /*3d640*/  LDL.LU R92, [R1+0x2624] ;  /* 0x00262400015c7983 */ /* 0x000ee20000300800 */
[----:B0-----:R-:W-:Y:S01]  /*3d650*/  @P0 IMAD.MOV.U32 R6, RZ, RZ, R8 ;  /* 0x000000ffff060224 */ /* 0x001fe200078e0008 */
[----:B------:R-:W-:-:S04]  /*3d660*/  IADD3 R8, P5, PT, R22, R13, RZ ;  /* 0x0000000d16087210 */ /* 0x000fc80007fbe0ff */
[----:B------:R0:W3:Y:S04]  /*3d670*/  @P0 LDG.E.U8 R75, desc[UR20][R6.64] ;  /* 0x00000014064b0981 */ /* 0x0000e8000c1e1100 */
[----:B------:R-:W-:Y:S01]  /*3d680*/  STL [R1+0x968], R8 ;  /* 0x0009680801007387 */ /* 0x000fe20000100800 */
[----:B0-----:R-:W-:-:S05]  /*3d690*/  LEA.HI.X.SX32 R6, R22, R12, 0x1, P5 ;  /* 0x0000000c16067211 */ /* 0x001fca00028f0eff */
[----:B------:R0:W-:Y:S04]  /*3d6a0*/  STL [R1+0x964], R6 ;  /* 0x0009640601007387 */ /* 0x0001e80000100800 */
[----:B------:R-:W3:Y:S04]  /*3d6b0*/  LDL R11, [R1+0x1e88] ;  /* 0x001e8800010b7983 */ /* 0x000ee80000100800 */
[----:B------:R-:W4:Y:S04]  /*3d6c0*/  LDL.LU R87, [R1+0xc] ;  /* 0x00000c0001577983 */ /* 0x000f280000300800 */
[----:B------:R-:W4:Y:S04]  /*3d6d0*/  LDL.LU R93, [R1+0x2620] ;  /* 0x00262000015d7983 */ /* 0x000f280000300800 */
[----:B------:R-:W4:Y:S01]  /*3d6e0*/  LDL.LU R10, [R1+0x8] ;  /* 0x00000800010a7983 */ /* 0x000f220000300800 */
[----:B------:R-:W-:-:S02]  /*3d6f0*/  SEL R23, R14, R23, !P1 ;  /* 0x000000170e177207 */ /* 0x000fc40004800000 */
[----:B------:R-:W-:Y:S02]  /*3d700*/  ISETP.GT.U32.AND P3, PT, R15, R24, PT ;  /* 0x000000180f00720c */ /* 0x000fe40003f64070 */
[----:B------:R-:W-:Y:S01]  /*3d710*/  PRMT R82, RZ, 0x7610, R82 ;  /* 0x00007610ff527816 */ /* 0x000fe20000000052 */
[----:B------:R-:W-:Y:S02]  /*3d720*/  @P0 IMAD.MOV.U32 R7, RZ, RZ, R6 ;  /* 0x000000ffff070224 */ /* 0x000fe400078e0006 */
[----:B------:R-:W-:Y:S02]  /*3d730*/  IMAD R23, R23, UR6, RZ ;  /* 0x0000000617177c24 */ /* 0x000fe4000f8e02ff */
[----:B0-----:R-:W-:-:S03]  /*3d740*/  @P0 IMAD.MOV.U32 R6, RZ, RZ, R8 ;  /* 0x000000ffff060224 */ /* 0x001fc600078e0008 */
[----:B------:R-:W-:Y:S02]  /*3d750*/  IADD3 R8, P5, PT, R23, R13, RZ ;  /* 0x0000000d17087210 */ /* 0x000fe40007fbe0ff */
[----:B------:R0:W4:Y:S01]  /*3d760*/  @P0 LDG.E.U8 R82, desc[UR20][R6.64] ;  /* 0x0000001406520981 */ /* 0x000122000c1e1100 */
[----:B------:R-:W-:-:S03]  /*3d770*/  @!P3 IMAD.IADD R24, R24, 0x1, -R15 ;  /* 0x000000011818b824 */ /* 0x000fc600078e0a0f */
[----:B------:R-:W-:Y:S01]  /*3d780*/  STL [R1+0x970], R8 ;  /* 0x0009700801007387 */ /* 0x000fe20000100800 */
[----:B0-----:R-:W-:-:S05]  /*3d790*/  LEA.HI.X.SX32 R6, R23, R12, 0x1, P5 ;  /* 0x0000000c17067211 */ /* 0x001fca00028f0eff */
[----:B------:R0:W-:Y:S01]  /*3d7a0*/  STL [R1+0x96c], R6 ;  /* 0x00096c0601007387 */ /* 0x0001e20000100800 */
[----:B------:R-:W-:-:S03]  /*3d7b0*/  @P0 IMAD.MOV.U32 R7, RZ, RZ, R6 ;  /* 0x000000ffff070224 */ /* 0x000fc600078e0006 */
[----:B------:R-:W4:Y:S01]  /*3d7c0*/  LDL.LU R9, [R1] ;  /* 0x0000000001097983 */ /* 0x000f220000300800 */
[----:B------:R-:W-:Y:S01]  /*3d7d0*/  ISETP.GT.U32.AND P3, PT, R15, R24, PT ;  /* 0x000000180f00720c */ /* 0x000fe20003f64070 */
[----:B0-----:R-:W-:Y:S02]  /*3d7e0*/  @P0 IMAD.MOV.U32 R6, RZ, RZ, R8 ;  /* 0x000000ffff060224 */ /* 0x001fe400078e0008 */
[----:B------:R-:W4:Y:S10]  /*3d7f0*/  LDL R8, [R1+0x1e8c] ;  /* 0x001e8c0001087983 */ /* 0x000f340000100800 */
[----:B------:R-:W-:-:S04]  /*3d800*/  @!P3 IMAD.IADD R24, R24, 0x1, -R15 ;  /* 0x000000011818b824 */ /* 0x000fc800078e0a0f */
[----:B------:R-:W-:Y:S01]  /*3d810*/  @!P4 IMAD.MOV R24, RZ, RZ, -R24 ;  /* 0x000000ffff18c224 */ /* 0x000fe200078e0a18 */
[----:B------:R0:W-:Y:S04]  /*3d820*/  STS.U8 [R5+UR8+0x20080], R81 ;  /* 0x0200805105007988 */ /* 0x0001e80008000008 */
[----:B------:R-:W-:Y:S02]  /*3d830*/  SEL R24, R14, R24, !P1 ;  /* 0x000000180e187207 */ /* 0x000fe40004800000 */
[----:B0-----:R-:W-:-:S03]  /*3d840*/  PRMT R81, RZ, 0x7610, R81 ;  /* 0x00007610ff517816 */ /* 0x001fc60000000051 */
[----:B------:R-:W-:-:S03]  /*3d850*/  IMAD R24, R24, UR6, RZ ;  /* 0x0000000618187c24 */ /* 0x000fc6000f8e02ff */
[----:B------:R0:W4:Y:S04]  /*3d860*/  @P0 LDG.E.U8 R81, desc[UR20][R6.64] ;  /* 0x0000001406510981 */ /* 0x000128000c1e1100 */
[----:B------:R1:W-:Y:S01]  /*3d870*/  STS.U8 [R5+UR8+0x21880], R88 ;  /* 0x0218805805007988 */ /* 0x0003e20008000008 */
[----:B0-----:R-:W-:-:S03]  /*3d880*/  IADD3 R6, P5, PT, R24, R13, RZ ;  /* 0x0000000d18067210 */ /* 0x001fc60007fbe0ff */
[----:B-1----:R-:W4:Y:S01]  /*3d890*/  LDL.LU R88, [R1+0x14] ;  /* 0x0000140001587983 */ /* 0x002f220000300800 */
[----:B------:R-:W-:-:S03]  /*3d8a0*/  LEA.HI.X.SX32 R7, R24, R12, 0x1, P5 ;  /* 0x0000000c18077211 */ /* 0x000fc600028f0eff */
[----:B--2---:R0:W-:Y:S04]  /*3d8b0*/  STS.U8 [R5+UR8+0x23080], R86 ;  /* 0x0230805605007988 */ /* 0x0041e80008000008 */
[----:B0-----:R-:W2:Y:S04]  /*3d8c0*/  LDL.LU R86, [R1+0x10] ;  /* 0x0000100001567983 */ /* 0x001ea80000300800 */
[----:B------:R-:W-:Y:S04]  /*3d8d0*/  STL [R1+0x978], R6 ;  /* 0x0009780601007387 */ /* 0x000fe80000100800 */
[----:B------:R-:W-:Y:S01]  /*3d8e0*/  STL [R1+0x974], R7 ;  /* 0x0009740701007387 */ /* 0x000fe20000100800 */
[----:B---3--:R-:W-:-:S03]  /*3d8f0*/  ISETP.GE.AND P4, PT, R11, RZ, PT ;  /* 0x000000ff0b00720c */ /* 0x008fc60003f86270 */
[----:B------:R-:W3:Y:S04]  /*3d900*/  LDL R11, [R1+0x1e90] ;  /* 0x001e9000010b7983 */ /* 0x000ee80000100800 */
[----:B----4-:R0:W-:Y:S04]  /*3d910*/  STS.U8 [R5+UR8+0x23880], R87 ;  /* 0x0238805705007988 */ /* 0x0101e80008000008 */
[----:B------:R1:W-:Y:S04]  /*3d920*/  STS.U8 [R5+UR8+0x23c80], R10 ;  /* 0x023c800a05007988 */ /* 0x0003e80008000008 */
[----:B0-----:R-:W4:Y:S04]  /*3d930*/  LDL.LU R87, [R1+0x1c] ;  /* 0x00001c0001577983 */ /* 0x001f280000300800 */
[----:B-1----:R-:W4:Y:S01]  /*3d940*/  LDL.LU R10, [R1+0x18] ;  /* 0x00001800010a7983 */ /* 0x002f220000300800 */
[----:B------:R-:W-:-:S13]  /*3d950*/  ISETP.GT.U32.AND P3, PT, R15, R25, PT ;  /* 0x000000190f00720c */ /* 0x000fda0003f64070 */
[----:B------:R-:W-:-:S05]  /*3d960*/  @!P3 IMAD.IADD R25, R25, 0x1, -R15 ;  /* 0x000000011919b824 */ /* 0x000fca00078e0a0f */
[----:B------:R-:W-:Y:S01]  /*3d970*/  ISETP.GT.U32.AND P3, PT, R15, R25, PT ;  /* 0x000000190f00720c */ /* 0x000fe20003f64070 */
[----:B------:R0:W-:-:S12]  /*3d980*/  STS.U8 [R5+UR8+0x20480], R80 ;  /* 0x0204805005007988 */ /* 0x0001d80008000008 */
[----:B------:R-:W-:-:S04]  /*3d990*/  @!P3 IMAD.IADD R25, R25, 0x1, -R15 ;  /* 0x000000011919b824 */ /* 0x000fc800078e0a0f */
[----:B------:R-:W-:Y:S01]  /*3d9a0*/  @!P4 IMAD.MOV R25, RZ, RZ, -R25 ;  /* 0x000000ffff19c224 */ /* 0x000fe200078e0a19 */
[----:B0-----:R-:W-:-:S04]  /*3d9b0*/  PRMT R80, RZ, 0x7610, R80 ;  /* 0x00007610ff507816 */ /* 0x001fc80000000050 */
[----:B------:R-:W-:Y:S02]  /*3d9c0*/  SEL R25, R14, R25, !P1 ;  /* 0x000000190e197207 */ /* 0x000fe40004800000 */
[----:B------:R0:W4:Y:S03]  /*3d9d0*/  @P0 LDG.E.U8 R80, desc[UR20][R6.64] ;  /* 0x0000001406500981 */ /* 0x000126000c1e1100 */
[----:B------:R-:W-:Y:S01]  /*3d9e0*/  IMAD R25, R25, UR6, RZ ;  /* 0x0000000619197c24 */ /* 0x000fe2000f8e02ff */
[----:B------:R-:W-:-:S04]  /*3d9f0*/  ISETP.GE.AND P4, PT, R8, RZ, PT ;  /* 0x000000ff0800720c */ /* 0x000fc80003f86270 */
[----:B0-----:R-:W-:-:S04]  /*3da00*/  IADD3 R7, P5, PT, R25, R13, RZ ;  /* 0x0000000d19077210 */ /* 0x001fc80007fbe0ff */
[----:B------:R-:W-:Y:S01]  /*3da10*/  LEA.HI.X.SX32 R8, R25, R12, 0x1, P5 ;  /* 0x0000000c19087211 */ /* 0x000fe200028f0eff */
[----:B------:R-:W-:Y:S04]  /*3da20*/  STL [R1+0x980], R7 ;  /* 0x0009800701007387 */ /* 0x000fe80000100800 */
[----:B------:R0:W-:Y:S04]  /*3da30*/  STS.U8 [R5+UR8+0x21c80], R85 ;  /* 0x021c805505007988 */ /* 0x0001e80008000008 */
[----:B------:R-:W-:Y:S01]  /*3da40*/  STL [R1+0x97c], R8 ;  /* 0x00097c0801007387 */ /* 0x000fe20000100800 */
[----:B------:R-:W-:-:S03]  /*3da50*/  ISETP.GT.U32.AND P3, PT, R15, R26, PT ;  /* 0x0000001a0f00720c */ /* 0x000fc60003f64070 */
[----:B0-----:R-:W4:Y:S10]  /*3da60*/  LDL R85, [R1+0x1e78] ;  /* 0x001e780001557983 */ /* 0x001f340000100800 */
[----:B------:R-:W-:-:S05]  /*3da70*/  @!P3 IMAD.IADD R26, R26, 0x1, -R15 ;  /* 0x000000011a1ab824 */ /* 0x000fca00078e0a0f */
[C---:B------:R-:W-:Y:S02]  /*3da80*/  ISETP.GT.U32.AND P3, PT, R15.reuse, R26, PT ;  /* 0x0000001a0f00720c */ /* 0x040fe40003f64070 */
[----:B------:R-:W-:Y:S01]  /*3da90*/  LOP3.LUT R6, R2, 0x20, RZ, 0x3c, !PT ;  /* 0x0000002002067812 */ /* 0x000fe200078e3cff */
[----:B------:R-:W-:Y:S04]  /*3daa0*/  STS.U8 [R5+UR8+0x22080], R90 ;  /* 0x0220805a05007988 */ /* 0x000fe80008000008 */
[----:B------:R-:W-:Y:S04]  /*3dab0*/  STS.U8 [R5+UR8+0x22480], R89 ;  /* 0x0224805905007988 */ /* 0x000fe80008000008 */
[----:B------:R-:W-:Y:S04]  /*3dac0*/  STS.U8 [R5+UR8+0x22880], R92 ;  /* 0x0228805c05007988 */ /* 0x000fe80008000008 */
[----:B------:R-:W-:Y:S04]  /*3dad0*/  STS.U8 [R5+UR8+0x22c80], R91 ;  /* 0x022c805b05007988 */ /* 0x000fe80008000008 */
[----:B------:R-:W-:Y:S01]  /*3dae0*/  STS.U8 [R5+UR8+0x23480], R93 ;  /* 0x0234805d05007988 */ /* 0x000fe20008000008 */
[----:B------:R-:W-:Y:S01]  /*3daf0*/  @!P3 IMAD.IADD R26, R26, 0x1, -R15 ;  /* 0x000000011a1ab824 */ /* 0x000fe200078e0a0f */
[----:B------:R-:W-:-:S03]  /*3db00*/  ISETP.GT.U32.AND P3, PT, R15, R27, PT ;  /* 0x0000001b0f00720c */ /* 0x000fc60003f64070 */
[----:B------:R-:W-:-:S05]  /*3db10*/  @!P4 IMAD.MOV R26, RZ, RZ, -R26 ;  /* 0x000000ffff1ac224 */ /* 0x000fca00078e0a1a */
[----:B------:R-:W-:Y:S01]  /*3db20*/  SEL R26, R14, R26, !P1 ;  /* 0x0000001a0e1a7207 */ /* 0x000fe20004800000 */
[----:B------:R0:W-:Y:S01]  /*3db30*/  STS.U8 [R6+UR8+0x20100], R9 ;  /* 0x0201000906007988 */ /* 0x0001e20008000008 */
[----:B------:R-:W-:-:S03]  /*3db40*/  PRMT R79, RZ, 0x7610, R79 ;  /* 0x00007610ff4f7816 */ /* 0x000fc6000000004f */
[----:B------:R-:W-:Y:S02]  /*3db50*/  IMAD R26, R26, UR6, RZ ;  /* 0x000000061a1a7c24 */ /* 0x000fe4000f8e02ff */
[----:B------:R-:W-:Y:S02]  /*3db60*/  @!P3 IMAD.IADD R27, R27, 0x1, -R15 ;  /* 0x000000011b1bb824 */ /* 0x000fe400078e0a0f */
[----:B0-----:R-:W-:Y:S02]  /*3db70*/  @P0 IMAD.MOV.U32 R9, RZ, RZ, R8 ;  /* 0x000000ffff090224 */ /* 0x001fe400078e0008 */
[----:B------:R-:W-:Y:S01]  /*3db80*/  @P0 IMAD.MOV.U32 R8, RZ, RZ, R7 ;  /* 0x000000ffff080224 */ /* 0x000fe200078e0007 */
[C---:B------:R-:W-:Y:S02]  /*3db90*/  IADD3 R7, P5, PT, R26.reuse, R13, RZ ;  /* 0x0000000d1a077210 */ /* 0x040fe40007fbe0ff */
[----:B------:R-:W-:Y:S02]  /*3dba0*/  ISETP.GT.U32.AND P3, PT, R15, R27, PT ;  /* 0x0000001b0f00720c */ /* 0x000fe40003f64070 */
[----:B------:R0:W4:Y:S04]  /*3dbb0*/  @P0 LDG.E.U8 R79, desc[UR20][R8.64] ;  /* 0x00000014084f0981 */ /* 0x000128000c1e1100 */
[----:B------:R-:W-:Y:S01]  /*3dbc0*/  STS.U8 [R6+UR8+0x20500], R88 ;  /* 0x0205005806007988 */ /* 0x000fe20008000008 */
[----:B0-----:R-:W-:-:S06]  /*3dbd0*/  LEA.HI.X.SX32 R8, R26, R12, 0x1, P5 ;  /* 0x0000000c1a087211 */ /* 0x001fcc00028f0eff */
[----:B------:R-:W-:Y:S01]  /*3dbe0*/  @!P3 IMAD.IADD R27, R27, 0x1, -R15 ;  /* 0x000000011b1bb824 */ /* 0x000fe200078e0a0f */
[----:B------:R-:W-:Y:S01]  /*3dbf0*/  PRMT R78, RZ, 0x7610, R78 ;  /* 0x00007610ff4e7816 */ /* 0x000fe2000000004e */
[----:B------:R-:W-:Y:S01]  /*3dc00*/  @P0 IMAD.MOV.U32 R9, RZ, RZ, R8 ;  /* 0x000000ffff090224 */ /* 0x000fe200078e0008 */
[----:B--2---:R0:W-:Y:S04]  /*3dc10*/  STS.U8 [R6+UR8+0x20900], R86 ;  /* 0x0209005606007988 */ /* 0x0041e80008000008 */
[----:B0-----:R-:W2:Y:S01]  /*3dc20*/  LDL.LU R86, [R1+0x24] ;  /* 0x0000240001567983 */ /* 0x001ea20000300800 */
[----:B---3--:R-:W-:-:S03]  /*3dc30*/  ISETP.GE.AND P4, PT, R11, RZ, PT ;  /* 0x000000ff0b00720c */ /* 0x008fc60003f86270 */
[----:B------:R-:W3:Y:S04]  /*3dc40*/  LDL.LU R11, [R1+0x20] ;  /* 0x00002000010b7983 */ /* 0x000ee80000300800 */
[----:B------:R-:W-:Y:S04]  /*3dc50*/  STL [R1+0x988], R7 ;  /* 0x0009880701007387 */ /* 0x000fe80000100800 */
[----:B------:R0:W-:Y:S04]  /*3dc60*/  STL [R1+0x984], R8 ;  /* 0x0009840801007387 */ /* 0x0001e80000100800 */
[----:B------:R-:W3:Y:S01]  /*3dc70*/  LDL R88, [R1+0x1e7c] ;  /* 0x001e7c0001587983 */ /* 0x000ee20000100800 */
[----:B------:R-:W-:-:S05]  /*3dc80*/  @!P4 IMAD.MOV R27, RZ, RZ, -R27 ;  /* 0x000000ffff1bc224 */ /* 0x000fca00078e0a1b */
[----:B------:R-:W-:Y:S01]  /*3dc90*/  SEL R27, R14, R27, !P1 ;  /* 0x0000001b0e1b7207 */ /* 0x000fe20004800000 */
[----:B0-----:R-:W-:-:S04]  /*3dca0*/  @P0 IMAD.MOV.U32 R8, RZ, RZ, R7 ;  /* 0x000000ffff080224 */ /* 0x001fc800078e0007 */
[----:B------:R-:W-:Y:S01]  /*3dcb0*/  IMAD R27, R27, UR6, RZ ;  /* 0x000000061b1b7c24 */ /* 0x000fe2000f8e02ff */
[----:B------:R0:W3:Y:S04]  /*3dcc0*/  @P0 LDG.E.U8 R78, desc[UR20][R8.64] ;  /* 0x00000014084e0981 */ /* 0x0000e8000c1e1100 */
[C---:B------:R-:W-:Y:S01]  /*3dcd0*/  IADD3 R7, P4, PT, R27.reuse, R13, RZ ;  /* 0x0000000d1b077210 */ /* 0x040fe20007f9e0ff */
[----:B----4-:R1:W-:Y:S03]  /*3dce0*/  STS.U8 [R6+UR8+0x20d00], R87 ;  /* 0x020d005706007988 */ /* 0x0103e60008000008 */
[----:B0-----:R-:W-:Y:S01]  /*3dcf0*/  LEA.HI.X.SX32 R8, R27, R12, 0x1, P4 ;  /* 0x0000000c1b087211 */ /* 0x001fe200020f0eff */
[----:B------:R-:W-:Y:S04]  /*3dd00*/  STL [R1+0x990], R7 ;  /* 0x0009900701007387 */ /* 0x000fe80000100800 */
[----:B------:R-:W-:Y:S04]  /*3dd10*/  STL [R1+0x98c], R8 ;  /* 0x00098c0801007387 */ /* 0x000fe80000100800 */
[----:B-1----:R-:W4:Y:S04]  /*3dd20*/  LDL.LU R87, [R1+0x28] ;  /* 0x0000280001577983 */ /* 0x002f280000300800 */
[----:B------:R0:W-:Y:S04]  /*3dd30*/  STS.U8 [R6+UR8+0x21100], R10 ;  /* 0x0211000a06007988 */ /* 0x0001e80008000008 */
[----:B0-----:R-:W4:Y:S01]  /*3dd40*/  LDL.LU R10, [R1+0x2c] ;  /* 0x00002c00010a7983 */ /* 0x001f220000300800 */
[----:B------:R-:W-:-:S13]  /*3dd50*/  ISETP.GT.U32.AND P3, PT, R15, R28, PT ;  /* 0x0000001c0f00720c */ /* 0x000fda0003f64070 */
[----:B------:R-:W-:-:S05]  /*3dd60*/  @!P3 IMAD.IADD R28, R28, 0x1, -R15 ;  /* 0x000000011c1cb824 */ /* 0x000fca00078e0a0f */
[----:B------:R-:W-:Y:S02]  /*3dd70*/  ISETP.GT.U32.AND P3, PT, R15, R28, PT ;  /* 0x0000001c0f00720c */ /* 0x000fe40003f64070 */
[----:B------:R-:W-:-:S11]  /*3dd80*/  ISETP.GE.AND P4, PT, R85, RZ, PT ;  /* 0x000000ff5500720c */ /* 0x000fd60003f86270 */
[----:B------:R-:W-:Y:S01]  /*3dd90*/  @!P3 IMAD.IADD R28, R28, 0x1, -R15 ;  /* 0x000000011c1cb824 */ /* 0x000fe200078e0a0f */
[----:B------:R-:W-:Y:S01]  /*3dda0*/  PRMT R77, RZ, 0x7610, R77 ;  /* 0x00007610ff4d7816 */ /* 0x000fe2000000004d */
[----:B------:R-:W-:Y:S01]  /*3ddb0*/  @P0 IMAD.MOV.U32 R9, RZ, RZ, R8 ;  /* 0x000000ffff090224 */ /* 0x000fe200078e0008 */
[----:B------:R-:W4:Y:S01]  /*3ddc0*/  LDL R85, [R1+0x1e80] ;  /* 0x001e800001557983 */ /* 0x000f220000100800 */
[----:B------:R-:W-:Y:S02]  /*3ddd0*/  @!P4 IMAD.MOV R28, RZ, RZ, -R28 ;  /* 0x000000ffff1cc224 */ /* 0x000fe400078e0a1c */
[----:B------:R-:W-:-:S03]  /*3dde0*/  @P0 IMAD.MOV.U32 R8, RZ, RZ, R7 ;  /* 0x000000ffff080224 */ /* 0x000fc600078e0007 */
[----:B------:R-:W-:Y:S02]  /*3ddf0*/  SEL R28, R14, R28, !P1 ;  /* 0x0000001c0e1c7207 */ /* 0x000fe40004800000 */
[----:B------:R0:W4:Y:S03]  /*3de00*/  @P0 LDG.E.U8 R77, desc[UR20][R8.64] ;  /* 0x00000014084d0981 */ /* 0x000126000c1e1100 */
[----:B------:R-:W-:Y:S01]  /*3de10*/  IMAD R28, R28, UR4, RZ ;  /* 0x000000041c1c7c24 */ /* 0x000fe2000f8e02ff */
[----:B------:R-:W-:Y:S01]  /*3de20*/  ISETP.GT.U32.AND P3, PT, R15, R29, PT ;  /* 0x0000001d0f00720c */ /* 0x000fe20003f64070 */
[----:B------:R-:W1:Y:S03]  /*3de30*/  LDCU UR4, c[0x0][0x3b0] ;  /* 0x00007600ff0477ac */ /* 0x000e660008000800 */
[----:B------:R-:W-:-:S02]  /*3de40*/  SHF.R.S32.HI R7, RZ, 0x1f, R28 ;  /* 0x0000001fff077819 */ /* 0x000fc4000001141c */
[----:B0-----:R-:W-:-:S05]  /*3de50*/  IADD3 R8, P4, PT, R28, R13, RZ ;  /* 0x0000000d1c087210 */ /* 0x001fca0007f9e0ff */
[----:B------:R-:W-:Y:S01]  /*3de60*/  IMAD.X R9, R7, 0x1, R12, P4 ;  /* 0x0000000107097824 */ /* 0x000fe200020e060c */
[----:B------:R-:W-:Y:S04]  /*3de70*/  STL [R1+0x15b4], R8 ;  /* 0x0015b40801007387 */ /* 0x000fe80000100800 */
[----:B------:R-:W-:Y:S01]  /*3de80*/  STL [R1+0x15b0], R9 ;  /* 0x0015b00901007387 */ /* 0x000fe20000100800 */
[----:B------:R-:W-:-:S05]  /*3de90*/  @!P3 IMAD.IADD R29, R29, 0x1, -R15 ;  /* 0x000000011d1db824 */ /* 0x000fca00078e0a0f */
[----:B------:R-:W-:Y:S02]  /*3dea0*/  ISETP.GT.U32.AND P3, PT, R15, R29, PT ;  /* 0x0000001d0f00720c */ /* 0x000fe40003f64070 */
[----:B------:R-:W-:-:S06]  /*3deb0*/  PRMT R76, RZ, 0x7610, R76 ;  /* 0x00007610ff4c7816 */ /* 0x000fcc000000004c */
[----:B------:R0:W4:Y:S05]  /*3dec0*/  @P0 LDG.E.U8 R76, desc[UR20][R8.64] ;  /* 0x00000014084c0981 */ /* 0x00012a000c1e1100 */
[----:B------:R-:W-:Y:S01]  /*3ded0*/  @!P3 IMAD.IADD R29, R29, 0x1, -R15 ;  /* 0x000000011d1db824 */ /* 0x000fe200078e0a0f */
[----:B--2---:R2:W-:Y:S04]  /*3dee0*/  STS.U8 [R6+UR8+0x21500], R86 ;  /* 0x0215005606007988 */ /* 0x0045e80008000008 */
[----:B--2---:R-:W2:Y:S04]  /*3def0*/  LDL.LU R86, [R1+0x34] ;  /* 0x0000340001567983 */ /* 0x004ea80000300800 */
[----:B---3--:R3:W-:Y:S04]  /*3df00*/  STS.U8 [R6+UR8+0x21900], R11 ;  /* 0x0219000b06007988 */ /* 0x0087e80008000008 */
[----:B---3--:R-:W3:Y:S01]  /*3df10*/  LDL.LU R11, [R1+0x30] ;  /* 0x00003000010b7983 */ /* 0x008ee20000300800 */
[----:B------:R-:W-:-:S13]  /*3df20*/  ISETP.GE.AND P4, PT, R88, RZ, PT ;  /* 0x000000ff5800720c */ /* 0x000fda0003f86270 */
[----:B------:R-:W-:-:S05]  /*3df30*/  @!P4 IMAD.MOV R29, RZ, RZ, -R29 ;  /* 0x000000ffff1dc224 */ /* 0x000fca00078e0a1d */
[----:B------:R-:W-:-:S05]  /*3df40*/  SEL R29, R14, R29, !P1 ;  /* 0x0000001d0e1d7207 */ /* 0x000fca0004800000 */
[----:B-1----:R-:W-:Y:S01]  /*3df50*/  IMAD R29, R29, UR4, RZ ;  /* 0x000000041d1d7c24 */ /* 0x002fe2000f8e02ff */
[----:B----4-:R1:W-:Y:S04]  /*3df60*/  STS.U8 [R6+UR8+0x21d00], R87 ;  /* 0x021d005706007988 */ /* 0x0103e80008000008 */
[----:B------:R-:W-:Y:S02]  /*3df70*/  SHF.R.S32.HI R7, RZ, 0x1f, R29 ;  /* 0x0000001fff077819 */ /* 0x000fe4000001141d */
[----:B0-----:R-:W-:Y:S01]  /*3df80*/  IADD3 R8, P4, PT, R29, R13, RZ ;  /* 0x0000000d1d087210 */ /* 0x001fe20007f9e0ff */
[----:B------:R0:W-:Y:S04]  /*3df90*/  STS.U8 [R6+UR8+0x22100], R10 ;  /* 0x0221000a06007988 */ /* 0x0001e80008000008 */
[----:B------:R-:W-:Y:S01]  /*3dfa0*/  IMAD.X R9, R7, 0x1, R12, P4 ;  /* 0x0000000107097824 */ /* 0x000fe200020e060c */
[----:B-1----:R-:W4:Y:S04]  /*3dfb0*/  LDL R87, [R1+0x1e6c] ;  /* 0x001e6c0001577983 */ /* 0x002f280000100800 */
[----:B------:R-:W-:Y:S01]  /*3dfc0*/  STL [R1+0x15bc], R8 ;  /* 0x0015bc0801007387 */ /* 0x000fe20000100800 */
[----:B------:R-:W-:Y:S01]  /*3dfd0*/  ISETP.GT.U32.AND P3, PT, R15, R30, PT ;  /* 0x0000001e0f00720c */ /* 0x000fe20003f64070 */
[----:B------:R-:W1:Y:S02]  /*3dfe0*/  LDCU UR4, c[0x0][0x3b0] ;  /* 0x00007600ff0477ac */ /* 0x000e640008000800 */
[----:B------:R-:W-:Y:S04]  /*3dff0*/  STL [R1+0x15b8], R9 ;  /* 0x0015b80901007387 */ /* 0x000fe80000100800 */
[----:B------:R-:W4:Y:S04]  /*3e000*/  LDL.LU R88, [R1+0x3c] ;  /* 0x00003c0001587983 */ /* 0x000f280000300800 */
[----:B0-----:R-:W4:Y:S02]  /*3e010*/  LDL.LU R10, [R1+0x38] ;  /* 0x00003800010a7983 */ /* 0x001f240000300800 */
[----:B------:R-:W-:-:S05]  /*3e020*/  @!P3 IMAD.IADD R30, R30, 0x1, -R15 ;  /* 0x000000011e1eb824 */ /* 0x000fca00078e0a0f */
[----:B------:R-:W-:Y:S02]  /*3e030*/  ISETP.GT.U32.AND P3, PT, R15, R30, PT ;  /* 0x0000001e0f00720c */ /* 0x000fe40003f64070 */
[----:B------:R-:W-:-:S11]  /*3e040*/  ISETP.GE.AND P4, PT, R85, RZ, PT ;  /* 0x000000ff5500720c */ /* 0x000fd60003f86270 */
[----:B------:R-:W-:Y:S01]  /*3e050*/  @!P3 IMAD.IADD R30, R30, 0x1, -R15 ;  /* 0x000000011e1eb824 */ /* 0x000fe200078e0a0f */
[----:B------:R-:W-:-:S06]  /*3e060*/  PRMT R21, RZ, 0x7610, R21 ;  /* 0x00007610ff157816 */ /* 0x000fcc0000000015 */
[----:B------:R0:W4:Y:S01]  /*3e070*/  @P0 LDG.E.U8 R21, desc[UR20][R8.64] ;  /* 0x0000001408150981 */ /* 0x000122000c1e1100 */
[----:B------:R-:W-:-:S05]  /*3e080*/  @!P4 IMAD.MOV R30, RZ, RZ, -R30 ;  /* 0x000000ffff1ec224 */ /* 0x000fca00078e0a1e */
[----:B------:R-:W-:-:S05]  /*3e090*/  SEL R30, R14, R30, !P1 ;  /* 0x0000001e0e1e7207 */ /* 0x000fca0004800000 */
[----:B-1----:R-:W-:Y:S01]  /*3e0a0*/  IMAD R30, R30, UR4, RZ ;  /* 0x000000041e1e7c24 */ /* 0x002fe2000f8e02ff */
[----:B---3--:R1:W-:Y:S04]  /*3e0b0*/  STS.U8 [R6+UR8+0x22900], R11 ;  /* 0x0229000b06007988 */ /* 0x0083e80008000008 */
[----:B--2---:R2:W-:Y:S04]  /*3e0c0*/  STS.U8 [R6+UR8+0x22500], R86 ;  /* 0x0225005606007988 */ /* 0x0045e80008000008 */
[----:B----4-:R3:W-:Y:S04]  /*3e0d0*/  STS.U8 [R6+UR8+0x23100], R10 ;  /* 0x0231000a06007988 */ /* 0x0107e80008000008 */
[----:B-1----:R-:W4:Y:S01]  /*3e0e0*/  LDL R11, [R1+0x1e70] ;  /* 0x001e7000010b7983 */ /* 0x002f220000100800 */
[----:B------:R-:W-:-:S02]  /*3e0f0*/  SHF.R.S32.HI R7, RZ, 0x1f, R30 ;  /* 0x0000001fff077819 */ /* 0x000fc4000001141e */
[----:B0-----:R-:W-:Y:S02]  /*3e100*/  IADD3 R8, P4, PT, R30, R13, RZ ;  /* 0x0000000d1e087210 */ /* 0x001fe40007f9e0ff */
[----:B------:R-:W-:Y:S01]  /*3e110*/  ISETP.GT.U32.AND P3, PT, R15, R31, PT ;  /* 0x0000001f0f00720c */ /* 0x000fe20003f64070 */
[----:B------:R-:W0:Y:S02]  /*3e120*/  LDCU UR4, c[0x0][0x3b0] ;  /* 0x00007600ff0477ac */ /* 0x000e240008000800 */
[----:B------:R-:W-:Y:S01]  /*3e130*/  IMAD.X R9, R7, 0x1, R12, P4 ;  /* 0x0000000107097824 */ /* 0x000fe200020e060c */
[----:B------:R1:W-:Y:S04]  /*3e140*/  STL [R1+0x15c4], R8 ;  /* 0x0015c40801007387 */ /* 0x0003e80000100800 */
[----:B------:R0:W-:Y:S04]  /*3e150*/  STL [R1+0x15c0], R9 ;  /* 0x0015c00901007387 */ /* 0x0001e80000100800 */
[----:B--2---:R-:W2:Y:S01]  /*3e160*/  LDL.LU R86, [R1+0x4c] ;  /* 0x00004c0001567983 */ /* 0x004ea20000300800 */
[----:B------:R-:W-:-:S03]  /*3e170*/  ISETP.GE.AND P4, PT, R87, RZ, PT ;  /* 0x000000ff5700720c */ /* 0x000fc60003f86270 */
[----:B------:R-:W2:Y:S04]  /*3e180*/  LDL.LU R87, [R1+0x48] ;  /* 0x0000480001577983 */ /* 0x000ea80000300800 */
[----:B---3--:R-:W3:Y:S01]  /*3e190*/  LDL R10, [R1+0x1e74] ;  /* 0x001e7400010a7983 */ /* 0x008ee20000100800 */
[----:B------:R-:W-:-:S05]  /*3e1a0*/  @!P3 IMAD.IADD R31, R31, 0x1, -R15 ;  /* 0x000000011f1fb824 */ /* 0x000fca00078e0a0f */
[----:B------:R-:W-:Y:S02]  /*3e1b0*/  ISETP.GT.U32.AND P3, PT, R15, R31, PT ;  /* 0x0000001f0f00720c */ /* 0x000fe40003f64070 */
[----:B------:R-:W-:-:S06]  /*3e1c0*/  PRMT R74, RZ, 0x7610, R74 ;  /* 0x00007610ff4a7816 */ /* 0x000fcc000000004a */
[----:B------:R1:W3:Y:S05]  /*3e1d0*/  @P0 LDG.E.U8 R74, desc[UR20][R8.64] ;  /* 0x00000014084a0981 */ /* 0x0002ea000c1e1100 */
[----:B------:R-:W-:-:S04]  /*3e1e0*/  @!P3 IMAD.IADD R31, R31, 0x1, -R15 ;  /* 0x000000011f1fb824 */ /* 0x000fc800078e0a0f */
[----:B------:R-:W-:-:S05]  /*3e1f0*/  @!P4 IMAD.MOV R31, RZ, RZ, -R31 ;  /* 0x000000ffff1fc224 */ /* 0x000fca00078e0a1f */
[----:B------:R-:W-:-:S05]  /*3e200*/  SEL R31, R14, R31, !P1 ;  /* 0x0000001f0e1f7207 */ /* 0x000fca0004800000 */
[----:B0-----:R-:W-:Y:S01]  /*3e210*/  IMAD R31, R31, UR4, RZ ;  /* 0x000000041f1f7c24 */ /* 0x001fe2000f8e02ff */
[----:B------:R0:W-:Y:S01]  /*3e220*/  STS.U8 [R6+UR8+0x22d00], R88 ;  /* 0x022d005806007988 */ /* 0x0001e20008000008 */
[----:B------:R-:W-:Y:S01]  /*3e230*/  ISETP.GT.U32.AND P3, PT, R15, R32, PT ;  /* 0x000000200f00720c */ /* 0x000fe20003f64070 */
[----:B------:R-:W0:Y:S02]  /*3e240*/  LDCU UR4, c[0x0][0x3b0] ;  /* 0x00007600ff0477ac */ /* 0x000e240008000800 */
[----:B------:R-:W-:Y:S02]  /*3e250*/  SHF.R.S32.HI R7, RZ, 0x1f, R31 ;  /* 0x0000001fff077819 */ /* 0x000fe4000001141f */
[----:B-1----:R-:W-:-:S05]  /*3e260*/  IADD3 R8, P4, PT, R31, R13, RZ ;  /* 0x0000000d1f087210 */ /* 0x002fca0007f9e0ff */
[----:B------:R-:W-:Y:S01]  /*3e270*/  IMAD.X R9, R7, 0x1, R12, P4 ;  /* 0x0000000107097824 */ /* 0x000fe200020e060c */
[----:B------:R-:W-:Y:S04]  /*3e280*/  STL [R1+0x15cc], R8 ;  /* 0x0015cc0801007387 */ /* 0x000fe80000100800 */
[----:B------:R-:W-:Y:S04]  /*3e290*/  STL [R1+0x15c8], R9 ;  /* 0x0015c80901007387 */ /* 0x000fe80000100800 */
[----:B------:R-:W3:Y:S04]  /*3e2a0*/  LDL.LU R85, [R1+0x50] ;  /* 0x0000500001557983 */ /* 0x000ee80000300800 */
[----:B0-----:R-:W3:Y:S01]  /*3e2b0*/  LDL.LU R88, [R1+0x44] ;  /* 0x0000440001587983 */ /* 0x001ee20000300800 */
[----:B------:R-:W-:-:S05]  /*3e2c0*/  @!P3 IMAD.IADD R32, R32, 0x1, -R15 ;  /* 0x000000012020b824 */ /* 0x000fca00078e0a0f */
[----:B------:R-:W-:Y:S02]  /*3e2d0*/  ISETP.GT.U32.AND P3, PT, R15, R32, PT ;  /* 0x000000200f00720c */ /* 0x000fe40003f64070 */
[----:B------:R-:W-:-:S06]  /*3e2e0*/  PRMT R73, RZ, 0x7610, R73 ;  /* 0x00007610ff497816 */ /* 0x000fcc0000000049 */
[----:B------:R0:W3:Y:S05]  /*3e2f0*/  @P0 LDG.E.U8 R73, desc[UR20][R8.64] ;  /* 0x0000001408490981 */ /* 0x0000ea000c1e1100 */
[----:B------:R-:W-:Y:S01]  /*3e300*/  @!P3 IMAD.IADD R32, R32, 0x1, -R15 ;  /* 0x000000012020b824 */ /* 0x000fe200078e0a0f */
[----:B----4-:R-:W-:Y:S02]  /*3e310*/  ISETP.GE.AND P4, PT, R11, RZ, PT ;  /* 0x000000ff0b00720c */ /* 0x010fe40003f86270 */
[----:B------:R-:W4:Y:S04]  /*3e320*/  LDL.LU R11, [R1+0x40] ;  /* 0x00004000010b7983 */ /* 0x000f280000300800 */
[----:B--2---:R1:W-:Y:S07]  /*3e330*/  STS.U8 [R6+UR8+0x23500], R86 ;  /* 0x0235005606007988 */ /* 0x0043ee0008000008 */
[----:B------:R-:W-:Y:S01]  /*3e340*/  @!P4 IMAD.MOV R32, RZ, RZ, -R32 ;  /* 0x000000ffff20c224 */ /* 0x000fe200078e0a20 */
[----:B-1----:R-:W2:Y:S04]  /*3e350*/  LDL R86, [R1+0x1e58] ;  /* 0x001e580001567983 */ /* 0x002ea80000100800 */
[----:B------:R-:W-:-:S05]  /*3e360*/  SEL R32, R14, R32, !P1 ;  /* 0x000000200e207207 */ /* 0x000fca0004800000 */
[----:B------:R-:W-:Y:S01]  /*3e370*/  IMAD R32, R32, UR4, RZ ;  /* 0x0000000420207c24 */ /* 0x000fe2000f8e02ff */
[----:B------:R1:W-:Y:S01]  /*3e380*/  STS.U8 [R6+UR8+0x23900], R87 ;  /* 0x0239005706007988 */ /* 0x0003e20008000008 */
[----:B------:R-:W-:Y:S01]  /*3e390*/  ISETP.GT.U32.AND P3, PT, R15, R33, PT ;  /* 0x000000210f00720c */ /* 0x000fe20003f64070 */
[----:B------:R-:W1:Y:S02]  /*3e3a0*/  LDCU UR4, c[0x0][0x3b0] ;  /* 0x00007600ff0477ac */ /* 0x000e640008000800 */
[----:B------:R-:W-:Y:S02]  /*3e3b0*/  SHF.R.S32.HI R7, RZ, 0x1f, R32 ;  /* 0x0000001fff077819 */ /* 0x000fe40000011420 */
[----:B0-----:R-:W-:-:S05]  /*3e3c0*/  IADD3 R8, P4, PT, R32, R13, RZ ;  /* 0x0000000d20087210 */ /* 0x001fca0007f9e0ff */
[----:B------:R-:W-:Y:S01]  /*3e3d0*/  IMAD.X R9, R7, 0x1, R12, P4 ;  /* 0x0000000107097824 */ /* 0x000fe200020e060c */
[----:B------:R-:W-:Y:S01]  /*3e3e0*/  STL [R1+0x15d4], R8 ;  /* 0x0015d40801007387 */ /* 0x000fe20000100800 */
[----:B---3--:R-:W-:-:S03]  /*3e3f0*/  ISETP.GE.AND P4, PT, R10, RZ, PT ;  /* 0x000000ff0a00720c */ /* 0x008fc60003f86270 */
[----:B------:R-:W-:Y:S04]  /*3e400*/  STL [R1+0x15d0], R9 ;  /* 0x0015d00901007387 */ /* 0x000fe80000100800 */
[----:B-1----:R-:W3:Y:S04]  /*3e410*/  LDL.LU R87, [R1+0x58] ;  /* 0x0000580001577983 */ /* 0x002ee80000300800 */
[----:B------:R-:W3:Y:S01]  /*3e420*/  LDL.LU R10, [R1+0x54] ;  /* 0x00005400010a7983 */ /* 0x000ee20000300800 */
[----:B------:R-:W-:-:S05]  /*3e430*/  @!P3 IMAD.IADD R33, R33, 0x1, -R15 ;  /* 0x000000012121b824 */ /* 0x000fca00078e0a0f */
[----:B------:R-:W-:Y:S01]  /*3e440*/  ISETP.GT.U32.AND P3, PT, R15, R33, PT ;  /* 0x000000210f00720c */ /* 0x000fe20003f64070 */
[----:B------:R0:W-:-:S12]  /*3e450*/  STS.U8 [R6+UR8+0x23d00], R85 ;  /* 0x023d005506007988 */ /* 0x0001d80008000008 */
[----:B------:R-:W-:-:S04]  /*3e460*/  @!P3 IMAD.IADD R33, R33, 0x1, -R15 ;  /* 0x000000012121b824 */ /* 0x000fc800078e0a0f */
[----:B------:R-:W-:Y:S01]  /*3e470*/  @!P4 IMAD.MOV R33, RZ, RZ, -R33 ;  /* 0x000000ffff21c224 */ /* 0x000fe200078e0a21 */
[----:B0-----:R-:W3:Y:S04]  /*3e480*/  LDL R85, [R1+0x1e5c] ;  /* 0x001e5c0001557983 */ /* 0x001ee80000100800 */
[----:B------:R-:W-:Y:S02]  /*3e490*/  SEL R33, R14, R33, !P1 ;  /* 0x000000210e217207 */ /* 0x000fe40004800000 */
[----:B------:R-:W-:-:S03]  /*3e4a0*/  PRMT R72, RZ, 0x7610, R72 ;  /* 0x00007610ff487816 */ /* 0x000fc60000000048 */
[----:B------:R-:W-:Y:S01]  /*3e4b0*/  IMAD R33, R33, UR4, RZ ;  /* 0x0000000421217c24 */ /* 0x000fe2000f8e02ff */
[----:B------:R-:W-:Y:S02]  /*3e4c0*/  LOP3.LUT R7, R2, 0x30, RZ, 0x3c, !PT ;  /* 0x0000003002077812 */ /* 0x000fe400078e3cff */
[----:B------:R0:W3:Y:S01]  /*3e4d0*/  @P0 LDG.E.U8 R72, desc[UR20][R8.64] ;  /* 0x0000001408480981 */ /* 0x0000e2000c1e1100 */
[----:B------:R-:W-:Y:S01]  /*3e4e0*/  ISETP.GT.U32.AND P3, PT, R15, R34, PT ;  /* 0x000000220f00720c */ /* 0x000fe20003f64070 */
[----:B------:R-:W1:Y:S01]  /*3e4f0*/  LDCU UR4, c[0x0][0x3b0] ;  /* 0x00007600ff0477ac */ /* 0x000e620008000800 */
[----:B0-----:R-:W-:Y:S02]  /*3e500*/  SHF.R.S32.HI R8, RZ, 0x1f, R33 ;  /* 0x0000001fff087819 */ /* 0x001fe40000011421 */
[----:B------:R-:W-:Y:S01]  /*3e510*/  IADD3 R9, P4, PT, R33, R13, RZ ;  /* 0x0000000d21097210 */ /* 0x000fe20007f9e0ff */
[----:B------:R-:W-:Y:S04]  /*3e520*/  STS.U8 [R7+UR8+0x20180], R88 ;  /* 0x0201805807007988 */ /* 0x000fe80008000008 */
[----:B------:R-:W-:Y:S04]  /*3e530*/  STL [R1+0x15dc], R9 ;  /* 0x0015dc0901007387 */ /* 0x000fe80000100800 */
[----:B------:R-:W-:-:S05]  /*3e540*/  @!P3 IMAD.IADD R34, R34, 0x1, -R15 ;  /* 0x000000012222b824 */ /* 0x000fca00078e0a0f */
[----:B------:R-:W-:Y:S02]  /*3e550*/  ISETP.GT.U32.AND P3, PT, R15, R34, PT ;  /* 0x000000220f00720c */ /* 0x000fe40003f64070 */
[----:B------:R-:W-:-:S11]  /*3e560*/  PRMT R71, RZ, 0x7610, R71 ;  /* 0x00007610ff477816 */ /* 0x000fd60000000047 */
[----:B------:R-:W-:Y:S01]  /*3e570*/  @!P3 IMAD.IADD R34, R34, 0x1, -R15 ;  /* 0x000000012222b824 */ /* 0x000fe200078e0a0f */
[----:B----4-:R0:W-:Y:S02]  /*3e580*/  STS.U8 [R7+UR8+0x20580], R11 ;  /* 0x0205800b07007988 */ /* 0x0101e40008000008 */
[----:B0-----:R-:W-:Y:S02]  /*3e590*/  IMAD.X R11, R8, 0x1, R12, P4 ;  /* 0x00000001080b7824 */ /* 0x001fe400020e060c */
[----:B------:R-:W-:Y:S02]  /*3e5a0*/  @P0 IMAD.MOV.U32 R8, RZ, RZ, R9 ;  /* 0x000000ffff080224 */ /* 0x000fe400078e0009 */
[----:B------:R-:W-:Y:S01]  /*3e5b0*/  @P0 IMAD.MOV.U32 R9, RZ, RZ, R11 ;  /* 0x000000ffff090224 */ /* 0x000fe200078e000b */
[----:B------:R0:W-:Y:S04]  /*3e5c0*/  STL [R1+0x15d8], R11 ;  /* 0x0015d80b01007387 */ /* 0x0001e80000100800 */
[----:B------:R-:W4:Y:S04]  /*3e5d0*/  LDL.LU R88, [R1+0x60] ;  /* 0x0000600001587983 */ /* 0x000f280000300800 */
[----:B------:R1:W4:Y:S04]  /*3e5e0*/  @P0 LDG.E.U8 R71, desc[UR20][R8.64] ;  /* 0x0000001408470981 */ /* 0x000328000c1e1100 */
[----:B0-----:R-:W4:Y:S01]  /*3e5f0*/  LDL.LU R11, [R1+0x5c] ;  /* 0x00005c00010b7983 */ /* 0x001f220000300800 */
[----:B--2---:R-:W-:-:S03]  /*3e600*/  ISETP.GE.AND P4, PT, R86, RZ, PT ;  /* 0x000000ff5600720c */ /* 0x004fc60003f86270 */
[----:B------:R-:W2:Y:S10]  /*3e610*/  LDL R86, [R1+0x1e68] ;  /* 0x001e680001567983 */ /* 0x000eb40000100800 */
[----:B------:R-:W-:-:S05]  /*3e620*/  @!P4 IMAD.MOV R34, RZ, RZ, -R34 ;  /* 0x000000ffff22c224 */ /* 0x000fca00078e0a22 */
[----:B------:R-:W-:-:S05]  /*3e630*/  SEL R34, R14, R34, !P1 ;  /* 0x000000220e227207 */ /* 0x000fca0004800000 */
[----:B-1----:R-:W-:Y:S01]  /*3e640*/  IMAD R34, R34, UR4, RZ ;  /* 0x0000000422227c24 */ /* 0x002fe2000f8e02ff */
[----:B---3--:R0:W-:Y:S04]  /*3e650*/  STS.U8 [R7+UR8+0x20d80], R10 ;  /* 0x020d800a07007988 */ /* 0x0081e80008000008 */
[----:B------:R1:W-:Y:S01]  /*3e660*/  STS.U8 [R7+UR8+0x20980], R87 ;  /* 0x0209805707007988 */ /* 0x0003e20008000008 */
[----:B------:R-:W-:Y:S01]  /*3e670*/  ISETP.GT.U32.AND P3, PT, R15, R35, PT ;  /* 0x000000230f00720c */ /* 0x000fe20003f64070 */
[----:B------:R-:W3:Y:S01]  /*3e680*/  LDCU UR4, c[0x0][0x3b0] ;  /* 0x00007600ff0477ac */ /* 0x000ee20008000800 */
[----:B------:R-:W-:Y:S02]  /*3e690*/  SHF.R.S32.HI R8, RZ, 0x1f, R34 ;  /* 0x0000001fff087819 */ /* 0x000fe40000011422 */
[----:B------:R-:W-:-:S05]  /*3e6a0*/  IADD3 R9, P4, PT, R34, R13, RZ ;  /* 0x0000000d22097210 */ /* 0x000fca0007f9e0ff */
[----:B0-----:R-:W-:Y:S01]  /*3e6b0*/  IMAD.X R10, R8, 0x1, R12, P4 ;  /* 0x00000001080a7824 */ /* 0x001fe200020e060c */
[----:B------:R0:W-:Y:S01]  /*3e6c0*/  STL [R1+0x15e4], R9 ;  /* 0x0015e40901007387 */ /* 0x0001e20000100800 */
[----:B------:R-:W-:-:S03]  /*3e6d0*/  @P0 IMAD.MOV.U32 R8, RZ, RZ, R9 ;  /* 0x000000ffff080224 */ /* 0x000fc600078e0009 */
[----:B------:R0:W-:Y:S04]  /*3e6e0*/  STL [R1+0x15e0], R10 ;  /* 0x0015e00a01007387 */ /* 0x0001e80000100800 */
[----:B-1----:R-:W2:Y:S01]  /*3e6f0*/  LDL.LU R87, [R1+0x68] ;  /* 0x0000680001577983 */ /* 0x002ea20000300800 */
[----:B0-----:R-:W-:-:S03]  /*3e700*/  @P0 IMAD.MOV.U32 R9, RZ, RZ, R10 ;  /* 0x000000ffff090224 */ /* 0x001fc600078e000a */
[----:B------:R-:W2:Y:S01]  /*3e710*/  LDL.LU R10, [R1+0x64] ;  /* 0x00006400010a7983 */ /* 0x000ea20000300800 */
[----:B------:R-:W-:Y:S01]  /*3e720*/  @!P3 IMAD.IADD R35, R35, 0x1, -R15 ;  /* 0x000000012323b824 */ /* 0x000fe200078e0a0f */
[----:B------:R-:W-:Y:S02]  /*3e730*/  ISETP.GE.AND P4, PT, R85, RZ, PT ;  /* 0x000000ff5500720c */ /* 0x000fe40003f86270 */
[----:B------:R-:W-:Y:S01]  /*3e740*/  PRMT R70, RZ, 0x7610, R70 ;  /* 0x00007610ff467816 */ /* 0x000fe20000000046 */
[----:B------:R-:W2:Y:S01]  /*3e750*/  LDL R85, [R1+0x1e4c] ;  /* 0x001e4c0001557983 */ /* 0x000ea20000100800 */
[----:B------:R-:W-:-:S04]  /*3e760*/  ISETP.GT.U32.AND P3, PT, R15, R35, PT ;  /* 0x000000230f00720c */ /* 0x000fc80003f64070 */
[----:B------:R0:W2:Y:S09]  /*3e770*/  @P0 LDG.E.U8 R70, desc[UR20][R8.64] ;  /* 0x0000001408460981 */ /* 0x0000b2000c1e1100 */
[----:B------:R-:W-:-:S04]  /*3e780*/  @!P3 IMAD.IADD R35, R35, 0x1, -R15 ;  /* 0x000000012323b824 */ /* 0x000fc800078e0a0f */
[----:B------:R-:W-:-:S05]  /*3e790*/  @!P4 IMAD.MOV R35, RZ, RZ, -R35 ;  /* 0x000000ffff23c224 */ /* 0x000fca00078e0a23 */
[----:B------:R-:W-:-:S05]  /*3e7a0*/  SEL R35, R14, R35, !P1 ;  /* 0x000000230e237207 */ /* 0x000fca0004800000 */
[----:B---3--:R-:W-:Y:S01]  /*3e7b0*/  IMAD R35, R35, UR4, RZ ;  /* 0x0000000423237c24 */ /* 0x008fe2000f8e02ff */
[----:B------:R-:W-:Y:S01]  /*3e7c0*/  ISETP.GT.U32.AND P3, PT, R15, R36, PT ;  /* 0x000000240f00720c */ /* 0x000fe20003f64070 */
[----:B------:R-:W1:Y:S03]  /*3e7d0*/  LDCU UR4, c[0x0][0x3b0] ;  /* 0x00007600ff0477ac */ /* 0x000e660008000800 */
[----:B0-----:R-:W-:Y:S02]  /*3e7e0*/  SHF.R.S32.HI R8, RZ, 0x1f, R35 ;  /* 0x0000001fff087819 */ /* 0x001fe40000011423 */
[----:B------:R-:W-:-:S05]  /*3e7f0*/  IADD3 R9, P4, PT, R35, R13, RZ ;  /* 0x0000000d23097210 */ /* 0x000fca0007f9e0ff */
[----:B------:R-:W-:Y:S02]  /*3e800*/  STL [R1+0x15ec], R9 ;  /* 0x0015ec0901007387 */ /* 0x000fe40000100800 */
[----:B------:R-:W-:-:S05]  /*3e810*/  @!P3 IMAD.IADD R36, R36, 0x1, -R15 ;  /* 0x000000012424b824 */ /* 0x000fca00078e0a0f */
[----:B------:R-:W-:Y:S02]  /*3e820*/  ISETP.GT.U32.AND P3, PT, R15, R36, PT ;  /* 0x000000240f00720c */ /* 0x000fe40003f64070 */
[----:B------:R-:W-:-:S11]  /*3e830*/  PRMT R69, RZ, 0x7610, R69 ;  /* 0x00007610ff457816 */ /* 0x000fd60000000045 */
[----:B------:R-:W-:Y:S01]  /*3e840*/  @!P3 IMAD.IADD R36, R36, 0x1, -R15 ;  /* 0x000000012424b824 */ /* 0x000fe200078e0a0f */
[----:B----4-:R-:W-:Y:S04]  /*3e850*/  STS.U8 [R7+UR8+0x21180], R88 ;  /* 0x0211805807007988 */ /* 0x010fe80008000008 */
[----:B------:R0:W-:Y:S02]  /*3e860*/  STS.U8 [R7+UR8+0x21580], R11 ;  /* 0x0215800b07007988 */ /* 0x0001e40008000008 */
[----:B0-----:R-:W-:Y:S02]  /*3e870*/  IMAD.X R11, R8, 0x1, R12, P4 ;  /* 0x00000001080b7824 */ /* 0x001fe400020e060c */
[----:B------:R-:W-:Y:S02]  /*3e880*/  @P0 IMAD.MOV.U32 R8, RZ, RZ, R9 ;  /* 0x000000ffff080224 */ /* 0x000fe400078e0009 */
[----:B------:R-:W-:Y:S01]  /*3e890*/  @P0 IMAD.MOV.U32 R9, RZ, RZ, R11 ;  /* 0x000000ffff090224 */ /* 0x000fe200078e000b */
[----:B------:R0:W-:Y:S04]  /*3e8a0*/  STL [R1+0x15e8], R11 ;  /* 0x0015e80b01007387 */ /* 0x0001e80000100800 */
[----:B------:R-:W3:Y:S01]  /*3e8b0*/  LDL.LU R88, [R1+0x74] ;  /* 0x0000740001587983 */ /* 0x000ee20000300800 */
[----:B--2---:R-:W-:-:S03]  /*3e8c0*/  ISETP.GE.AND P4, PT, R86, RZ, PT ;  /* 0x000000ff5600720c */ /* 0x004fc60003f86270 */
[----:B------:R2:W4:Y:S04]  /*3e8d0*/  @P0 LDG.E.U8 R69, desc[UR20][R8.64] ;  /* 0x0000001408450981 */ /* 0x000528000c1e1100 */
[----:B0-----:R-:W3:Y:S04]  /*3e8e0*/  LDL.LU R11, [R1+0x6c] ;  /* 0x00006c00010b7983 */ /* 0x001ee80000300800 */
[----:B------:R-:W4:Y:S02]  /*3e8f0*/  LDL R86, [R1+0x1e50] ;  /* 0x001e500001567983 */ /* 0x000f240000100800 */
[----:B------:R-:W-:-:S05]  /*3e900*/  @!P4 IMAD.MOV R36, RZ, RZ, -R36 ;  /* 0x000000ffff24c224 */ /* 0x000fca00078e0a24 */
[----:B------:R-:W-:-:S05]  /*3e910*/  SEL R36, R14, R36, !P1 ;  /* 0x000000240e247207 */ /* 0x000fca0004800000 */
[----:B-1----:R-:W-:Y:S01]  /*3e920*/  IMAD R36, R36, UR4, RZ ;  /* 0x0000000424247c24 */ /* 0x002fe2000f8e02ff */
[----:B------:R-:W-:Y:S04]  /*3e930*/  STS.U8 [R7+UR8+0x21980], R87 ;  /* 0x0219805707007988 */ /* 0x000fe80008000008 */
[----:B------:R0:W-:Y:S01]  /*3e940*/  STS.U8 [R7+UR8+0x21d80], R10 ;  /* 0x021d800a07007988 */ /* 0x0001e20008000008 */
[----:B--2---:R-:W-:Y:S02]  /*3e950*/  SHF.R.S32.HI R8, RZ, 0x1f, R36 ;  /* 0x0000001fff087819 */ /* 0x004fe40000011424 */
[----:B------:R-:W-:Y:S02]  /*3e960*/  IADD3 R9, P4, PT, R36, R13, RZ ;  /* 0x0000000d24097210 */ /* 0x000fe40007f9e0ff */
[----:B------:R-:W-:Y:S01]  /*3e970*/  ISETP.GT.U32.AND P3, PT, R15, R37, PT ;  /* 0x000000250f00720c */ /* 0x000fe20003f64070 */
[----:B------:R-:W1:Y:S02]  /*3e980*/  LDCU UR4, c[0x0][0x3b0] ;  /* 0x00007600ff0477ac */ /* 0x000e640008000800 */
[----:B0-----:R-:W-:Y:S01]  /*3e990*/  IMAD.X R10, R8, 0x1, R12, P4 ;  /* 0x00000001080a7824 */ /* 0x001fe200020e060c */
[----:B------:R0:W-:Y:S01]  /*3e9a0*/  STL [R1+0x15f4], R9 ;  /* 0x0015f40901007387 */ /* 0x0001e20000100800 */
[----:B------:R-:W-:-:S03]  /*3e9b0*/  @P0 IMAD.MOV.U32 R8, RZ, RZ, R9 ;  /* 0x000000ffff080224 */ /* 0x000fc600078e0009 */
[----:B------:R2:W-:Y:S04]  /*3e9c0*/  STL [R1+0x15f0], R10 ;  /* 0x0015f00a01007387 */ /* 0x0005e80000100800 */
[----:B------:R-:W4:Y:S01]  /*3e9d0*/  LDL.LU R87, [R1+0x78] ;  /* 0x0000780001577983 */ /* 0x000f220000300800 */
[----:B0-----:R-:W-:-:S03]  /*3e9e0*/  @P0 IMAD.MOV.U32 R9, RZ, RZ, R10 ;  /* 0x000000ffff090224 */ /* 0x001fc600078e000a */
[----:B--2---:R-:W2:Y:S01]  /*3e9f0*/  LDL.LU R10, [R1+0x70] ;  /* 0x00007000010a7983 */ /* 0x004ea20000300800 */
[----:B------:R-:W-:Y:S01]  /*3ea00*/  @!P3 IMAD.IADD R37, R37, 0x1, -R15 ;  /* 0x000000012525b824 */ /* 0x000fe200078e0a0f */
[----:B------:R-:W-:-:S04]  /*3ea10*/  ISETP.GE.AND P4, PT, R85, RZ, PT ;  /* 0x000000ff5500720c */ /* 0x000fc80003f86270 */
[----:B------:R-:W-:Y:S02]  /*3ea20*/  ISETP.GT.U32.AND P3, PT, R15, R37, PT ;  /* 0x000000250f00720c */ /* 0x000fe40003f64070 */
[----:B------:R-:W-:-:S06]  /*3ea30*/  PRMT R68, RZ, 0x7610, R68 ;  /* 0x00007610ff447816 */ /* 0x000fcc0000000044 */
[----:B------:R0:W2:Y:S05]  /*3ea40*/  @P0 LDG.E.U8 R68, desc[UR20][R8.64] ;  /* 0x0000001408440981 */ /* 0x0000aa000c1e1100 */
[----:B------:R-:W-:Y:S01]  /*3ea50*/  @!P3 IMAD.IADD R37, R37, 0x1, -R15 ;  /* 0x000000012525b824 */ /* 0x000fe200078e0a0f */
[----:B------:R-:W-:-:S03]  /*3ea60*/  ISETP.GT.U32.AND P3, PT, R15, R38, PT ;  /* 0x000000260f00720c */ /* 0x000fc60003f64070 */
[----:B------:R-:W-:-:S05]  /*3ea70*/  @!P4 IMAD.MOV R37, RZ, RZ, -R37 ;  /* 0x000000ffff25c224 */ /* 0x000fca00078e0a25 */
[----:B------:R-:W-:-:S05]  /*3ea80*/  SEL R37, R14, R37, !P1 ;  /* 0x000000250e257207 */ /* 0x000fca0004800000 */
[----:B-1----:R-:W-:Y:S02]  /*3ea90*/  IMAD R37, R37, UR4, RZ ;  /* 0x0000000425257c24 */ /* 0x002fe4000f8e02ff */
[----:B------:R-:W-:Y:S01]  /*3eaa0*/  @!P3 IMAD.IADD R38, R38, 0x1, -R15 ;  /* 0x000000012626b824 */ /* 0x000fe200078e0a0f */
[----:B------:R-:W1:Y:S02]  /*3eab0*/  LDCU UR4, c[0x0][0x3b0] ;  /* 0x00007600ff0477ac */ /* 0x000e640008000800 */
[----:B0-----:R-:W-:Y:S02]  /*3eac0*/  SHF.R.S32.HI R8, RZ, 0x1f, R37 ;  /* 0x0000001fff087819 */ /* 0x001fe40000011425 */
[----:B------:R-:W-:Y:S02]  /*3ead0*/  IADD3 R9, P4, PT, R37, R13, RZ ;  /* 0x0000000d25097210 */ /* 0x000fe40007f9e0ff */
[----:B------:R-:W-:-:S03]  /*3eae0*/  ISETP.GT.U32.AND P3, PT, R15, R38, PT ;  /* 0x000000260f00720c */ /* 0x000fc60003f64070 */
[----:B------:R-:W-:-:S10]  /*3eaf0*/  IMAD.X R22, R8, 0x1, R12, P4 ;  /* 0x0000000108167824 */ /* 0x000fd400020e060c */
[----:B------:R-:W-:Y:S01]  /*3eb00*/  @!P3 IMAD.IADD R38, R38, 0x1, -R15 ;  /* 0x000000012626b824 */ /* 0x000fe200078e0a0f */
[----:B------:R-:W-:Y:S01]  /*3eb10*/  PRMT R20, RZ, 0x7610, R20 ;  /* 0x00007610ff147816 */ /* 0x000fe20000000014 */
[----:B------:R-:W-:Y:S01]  /*3eb20*/  @P0 IMAD.MOV.U32 R8, RZ, RZ, R9 ;  /* 0x000000ffff080224 */ /* 0x000fe200078e0009 */
[----:B---3--:R0:W-:Y:S04]  /*3eb30*/  STS.U8 [R7+UR8+0x22580], R11 ;  /* 0x0225800b07007988 */ /* 0x0081e80008000008 */
[----:B0-----:R-:W3:Y:S01]  /*3eb40*/  LDL R11, [R1+0x1e54] ;  /* 0x001e5400010b7983 */ /* 0x001ee20000100800 */
[----:B----4-:R-:W-:-:S03]  /*3eb50*/  ISETP.GE.AND P4, PT, R86, RZ, PT ;  /* 0x000000ff5600720c */ /* 0x010fc60003f86270 */
[----:B------:R-:W-:Y:S04]  /*3eb60*/  STL [R1+0x15fc], R9 ;  /* 0x0015fc0901007387 */ /* 0x000fe80000100800 */
[----:B------:R-:W-:Y:S04]  /*3eb70*/  STL [R1+0x15f8], R22 ;  /* 0x0015f81601007387 */ /* 0x000fe80000100800 */
[----:B------:R0:W-:Y:S04]  /*3eb80*/  STS.U8 [R7+UR8+0x22180], R88 ;  /* 0x0221805807007988 */ /* 0x0001e80008000008 */
[----:B------:R-:W4:Y:S04]  /*3eb90*/  LDL.LU R85, [R1+0x80] ;  /* 0x0000800001557983 */ /* 0x000f280000300800 */
[----:B0-----:R-:W4:Y:S04]  /*3eba0*/  LDL.LU R88, [R1+0x7c] ;  /* 0x00007c0001587983 */ /* 0x001f280000300800 */
[----:B------:R-:W4:Y:S01]  /*3ebb0*/  LDL R86, [R1+0x1e40] ;  /* 0x001e400001567983 */ /* 0x000f220000100800 */
[----:B------:R-:W-:-:S02]  /*3ebc0*/  @!P4 IMAD.MOV R38, RZ, RZ, -R38 ;  /* 0x000000ffff26c224 */ /* 0x000fc400078e0a26 */
[----:B------:R-:W-:-:S03]  /*3ebd0*/  @P0 IMAD.MOV.U32 R9, RZ, RZ, R22 ;  /* 0x000000ffff090224 */ /* 0x000fc600078e0016 */
[----:B------:R-:W-:Y:S02]  /*3ebe0*/  SEL R38, R14, R38, !P1 ;  /* 0x000000260e267207 */ /* 0x000fe40004800000 */
[----:B------:R0:W4:Y:S03]  /*3ebf0*/  @P0 LDG.E.U8 R20, desc[UR20][R8.64] ;  /* 0x0000001408140981 */ /* 0x000126000c1e1100 */
[----:B-1----:R-:W-:Y:S01]  /*3ec00*/  IMAD R38, R38, UR4, RZ ;  /* 0x0000000426267c24 */ /* 0x002fe2000f8e02ff */
[----:B------:R-:W-:Y:S04]  /*3ec10*/  STS.U8 [R7+UR8+0x22980], R87 ;  /* 0x0229805707007988 */ /* 0x000fe80008000008 */
[----:B0-----:R-:W-:-:S02]  /*3ec20*/  SHF.R.S32.HI R8, RZ, 0x1f, R38 ;  /* 0x0000001fff087819 */ /* 0x001fc40000011426 */
[----:B------:R-:W-:Y:S01]  /*3ec30*/  IADD3 R9, P4, PT, R38, R13, RZ ;  /* 0x0000000d26097210 */ /* 0x000fe20007f9e0ff */
[----:B--2---:R0:W-:Y:S04]  /*3ec40*/  STS.U8 [R7+UR8+0x22d80], R10 ;  /* 0x022d800a07007988 */ /* 0x0041e80008000008 */
[----:B------:R1:W-:Y:S01]  /*3ec50*/  STL [R1+0x1604], R9 ;  /* 0x0016040901007387 */ /* 0x0003e20000100800 */
[----:B------:R-:W-:Y:S01]  /*3ec60*/  ISETP.GT.U32.AND P3, PT, R15, R39, PT ;  /* 0x000000270f00720c */ /* 0x000fe20003f64070 */
[----:B------:R-:W2:Y:S01]  /*3ec70*/  LDCU UR4, c[0x0][0x3b0] ;  /* 0x00007600ff0477ac */ /* 0x000ea20008000800 */
[----:B0-----:R-:W-:Y:S02]  /*3ec80*/  IMAD.X R10, R8, 0x1, R12, P4 ;  /* 0x00000001080a7824 */ /* 0x001fe400020e060c */
[----:B------:R-:W-:-:S02]  /*3ec90*/  @P0 IMAD.MOV.U32 R8, RZ, RZ, R9 ;  /* 0x000000ffff080224 */ /* 0x000fc400078e0009 */
[----:B-1----:R-:W-:Y:S01]  /*3eca0*/  @P0 IMAD.MOV.U32 R9, RZ, RZ, R10 ;  /* 0x000000ffff090224 */ /* 0x002fe200078e000a */
[----:B------:R0:W-:Y:S04]  /*3ecb0*/  STL [R1+0x1600], R10 ;  /* 0x0016000a01007387 */ /* 0x0001e80000100800 */
[----:B------:R-:W4:Y:S04]  /*3ecc0*/  LDL.LU R87, [R1+0x8c] ;  /* 0x00008c0001577983 */ /* 0x000f280000300800 */
[----:B0-----:R-:W4:Y:S01]  /*3ecd0*/  LDL.LU R10, [R1+0x88] ;  /* 0x00008800010a7983 */ /* 0x001f220000300800 */
[----:B------:R-:W-:-:S05]  /*3ece0*/  @!P3 IMAD.IADD R39, R39, 0x1, -R15 ;  /* 0x000000012727b824 */ /* 0x000fca00078e0a0f */
[----:B------:R-:W-:Y:S02]  /*3ecf0*/  ISETP.GT.U32.AND P3, PT, R15, R39, PT ;  /* 0x000000270f00720c */ /* 0x000fe40003f64070 */
[----:B------:R-:W-:-:S06]  /*3ed00*/  PRMT R67, RZ, 0x7610, R67 ;  /* 0x00007610ff437816 */ /* 0x000fcc0000000043 */
[----:B------:R0:W4:Y:S05]  /*3ed10*/  @P0 LDG.E.U8 R67, desc[UR20][R8.64] ;  /* 0x0000001408430981 */ /* 0x00012a000c1e1100 */
[----:B------:R-:W-:Y:S01]  /*3ed20*/  @!P3 IMAD.IADD R39, R39, 0x1, -R15 ;  /* 0x000000012727b824 */ /* 0x000fe200078e0a0f */
[----:B------:R-:W-:-:S13]  /*3ed30*/  ISETP.GT.U32.AND P3, PT, R15, R40, PT ;  /* 0x000000280f00720c */ /* 0x000fda0003f64070 */
[----:B------:R-:W-:-:S05]  /*3ed40*/  @!P3 IMAD.IADD R40, R40, 0x1, -R15 ;  /* 0x000000012828b824 */ /* 0x000fca00078e0a0f */
[----:B------:R-:W-:Y:S02]  /*3ed50*/  ISETP.GT.U32.AND P3, PT, R15, R40, PT ;  /* 0x000000280f00720c */ /* 0x000fe40003f64070 */
[----:B------:R-:W-:-:S11]  /*3ed60*/  PRMT R66, RZ, 0x7610, R66 ;  /* 0x00007610ff427816 */ /* 0x000fd60000000042 */
[----:B------:R-:W-:Y:S01]  /*3ed70*/  @!P3 IMAD.IADD R40, R40, 0x1, -R15 ;  /* 0x000000012828b824 */ /* 0x000fe200078e0a0f */
[----:B---3--:R-:W-:Y:S02]  /*3ed80*/  ISETP.GE.AND P4, PT, R11, RZ, PT ;  /* 0x000000ff0b00720c */ /* 0x008fe40003f86270 */
[----:B------:R-:W3:Y:S04]  /*3ed90*/  LDL.LU R11, [R1+0x84] ;  /* 0x00008400010b7983 */ /* 0x000ee80000300800 */
[----:B------:R-:W3:Y:S07]  /*3eda0*/  LDL R89, [R1+0x1e44] ;  /* 0x001e440001597983 */ /* 0x000eee0000100800 */
[----:B------:R-:W-:-:S05]  /*3edb0*/  @!P4 IMAD.MOV R39, RZ, RZ, -R39 ;  /* 0x000000ffff27c224 */ /* 0x000fca00078e0a27 */
[----:B------:R-:W-:-:S05]  /*3edc0*/  SEL R39, R14, R39, !P1 ;  /* 0x000000270e277207 */ /* 0x000fca0004800000 */
[----:B--2---:R-:W-:Y:S01]  /*3edd0*/  IMAD R39, R39, UR4, RZ ;  /* 0x0000000427277c24 */ /* 0x004fe2000f8e02ff */
[----:B----4-:R1:W-:Y:S01]  /*3ede0*/  STS.U8 [R7+UR8+0x23180], R85 ;  /* 0x0231805507007988 */ /* 0x0103e20008000008 */
[----:B------:R-:W2:Y:S03]  /*3edf0*/  LDCU UR4, c[0x0][0x3b0] ;  /* 0x00007600ff0477ac */ /* 0x000ea60008000800 */
[----:B0-----:R-:W-:Y:S02]  /*3ee00*/  SHF.R.S32.HI R8, RZ, 0x1f, R39 ;  /* 0x0000001fff087819 */ /* 0x001fe40000011427 */
[----:B------:R-:W-:-:S05]  /*3ee10*/  IADD3 R9, P4, PT, R39, R13, RZ ;  /* 0x0000000d27097210 */ /* 0x000fca0007f9e0ff */
[----:B------:R-:W-:Y:S01]  /*3ee20*/  IMAD.X R22, R8, 0x1, R12, P4 ;  /* 0x0000000108167824 */ /* 0x000fe200020e060c */
[----:B------:R0:W-:Y:S01]  /*3ee30*/  STL [R1+0x160c], R9 ;  /* 0x00160c0901007387 */ /* 0x0001e20000100800 */
[----:B------:R-:W-:-:S03]  /*3ee40*/  ISETP.GE.AND P4, PT, R86, RZ, PT ;  /* 0x000000ff5600720c */ /* 0x000fc60003f86270 */
[----:B------:R-:W-:Y:S04]  /*3ee50*/  STL [R1+0x1608], R22 ;  /* 0x0016081601007387 */ /* 0x000fe80000100800 */
[----:B-1----:R-:W4:Y:S04]  /*3ee60*/  LDL.LU R85, [R1+0x94] ;  /* 0x0000940001557983 */ /* 0x002f280000300800 */
[----:B------:R-:W4:Y:S04]  /*3ee70*/  LDL.LU R86, [R1+0x90] ;  /* 0x0000900001567983 */ /* 0x000f280000300800 */
[----:B------:R-:W4:Y:S01]  /*3ee80*/  LDL R90, [R1+0x1e48] ;  /* 0x001e4800015a7983 */ /* 0x000f220000100800 */
[----:B------:R-:W-:-:S02]  /*3ee90*/  @!P4 IMAD.MOV R40, RZ, RZ, -R40 ;  /* 0x000000ffff28c224 */ /* 0x000fc400078e0a28 */
[----:B------:R-:W-:-:S03]  /*3eea0*/  @P0 IMAD.MOV.U32 R8, RZ, RZ, R9 ;  /* 0x000000ffff080224 */ /* 0x000fc600078e0009 */
[----:B------:R-:W-:Y:S01]  /*3eeb0*/  SEL R40, R14, R40, !P1 ;  /* 0x000000280e287207 */ /* 0x000fe20004800000 */
[----:B0-----:R-:W-:-:S04]  /*3eec0*/  @P0 IMAD.MOV.U32 R9, RZ, RZ, R22 ;  /* 0x000000ffff090224 */ /* 0x001fc800078e0016 */
[----:B--2---:R-:W-:Y:S01]  /*3eed0*/  IMAD R40, R40, UR4, RZ ;  /* 0x0000000428287c24 */ /* 0x004fe2000f8e02ff */
[----:B------:R0:W2:Y:S04]  /*3eee0*/  @P0 LDG.E.U8 R66, desc[UR20][R8.64] ;  /* 0x0000001408420981 */ /* 0x0000a8000c1e1100 */
[----:B------:R1:W-:Y:S04]  /*3eef0*/  STS.U8 [R7+UR8+0x23d80], R10 ;  /* 0x023d800a07007988 */ /* 0x0003e80008000008 */
[----:B------:R1:W-:Y:S04]  /*3ef00*/  STS.U8 [R7+UR8+0x23580], R88 ;  /* 0x0235805807007988 */ /* 0x0003e80008000008 */
[----:B------:R1:W-:Y:S01]  /*3ef10*/  STS.U8 [R7+UR8+0x23980], R87 ;  /* 0x0239805707007988 */ /* 0x0003e20008000008 */
[----:B------:R-:W-:Y:S01]  /*3ef20*/  ISETP.GT.U32.AND P3, PT, R15, R41, PT ;  /* 0x000000290f00720c */ /* 0x000fe20003f64070 */
[----:B------:R-:W3:Y:S01]  /*3ef30*/  LDCU UR4, c[0x0][0x3b0] ;  /* 0x00007600ff0477ac */ /* 0x000ee20008000800 */
[----:B0-----:R-:W-:-:S02]  /*3ef40*/  SHF.R.S32.HI R9, RZ, 0x1f, R40 ;  /* 0x0000001fff097819 */ /* 0x001fc40000011428 */
[----:B-1----:R-:W-:-:S05]  /*3ef50*/  IADD3 R10, P4, PT, R40, R13, RZ ;  /* 0x0000000d280a7210 */ /* 0x002fca0007f9e0ff */
[----:B------:R-:W-:Y:S01]  /*3ef60*/  IMAD.X R9, R9, 0x1, R12, P4 ;  /* 0x0000000109097824 */ /* 0x000fe200020e060c */
[----:B------:R-:W-:Y:S04]  /*3ef70*/  STL [R1+0x1614], R10 ;  /* 0x0016140a01007387 */ /* 0x000fe80000100800 */
[----:B------:R-:W-:Y:S04]  /*3ef80*/  STL [R1+0x1610], R9 ;  /* 0x0016100901007387 */ /* 0x000fe80000100800 */
[----:B------:R-:W2:Y:S04]  /*3ef90*/  LDL.LU R88, [R1+0x9c] ;  /* 0x00009c0001587983 */ /* 0x000ea80000300800 */
[----:B------:R-:W2:Y:S01]  /*3efa0*/  LDL.LU R87, [R1+0x98] ;  /* 0x0000980001577983 */ /* 0x000ea20000300800 */
[----:B------:R-:W-:-:S05]  /*3efb0*/  @!P3 IMAD.IADD R41, R41, 0x1, -R15 ;  /* 0x000000012929b824 */ /* 0x000fca00078e0a0f */
[----:B------:R-:W-:Y:S02]  /*3efc0*/  ISETP.GT.U32.AND P3, PT, R15, R41, PT ;  /* 0x000000290f00720c */ /* 0x000fe40003f64070 */
[----:B------:R-:W-:-:S11]  /*3efd0*/  LOP3.LUT R8, R2, 0x40, RZ, 0x3c, !PT ;  /* 0x0000004002087812 */ /* 0x000fd600078e3cff */
[----:B------:R-:W-:Y:S01]  /*3efe0*/  @!P3 IMAD.IADD R41, R41, 0x1, -R15 ;  /* 0x000000012929b824 */ /* 0x000fe200078e0a0f */
[----:B------:R-:W-:Y:S02]  /*3eff0*/  ISETP.GT.U32.AND P3, PT, R15, R42, PT ;  /* 0x0000002a0f00720c */ /* 0x000fe40003f64070 */
[----:B------:R-:W-:-:S11]  /*3f000*/  PRMT R65, RZ, 0x7610, R65 ;  /* 0x00007610ff417816 */ /* 0x000fd60000000041 */
[----:B------:R-:W-:-:S05]  /*3f010*/  @!P3 IMAD.IADD R42, R42, 0x1, -R15 ;  /* 0x000000012a2ab824 */ /* 0x000fca00078e0a0f */
[----:B------:R-:W-:-:S13]  /*3f020*/  ISETP.GT.U32.AND P3, PT, R15, R42, PT ;  /* 0x0000002a0f00720c */ /* 0x000fda0003f64070 */
[----:B------:R-:W-:Y:S01]  /*3f030*/  @!P3 IMAD.IADD R42, R42, 0x1, -R15 ;  /* 0x000000012a2ab824 */ /* 0x000fe200078e0a0f */
[----:B---3--:R-:W-:Y:S02]  /*3f040*/  ISETP.GE.AND P4, PT, R89, RZ, PT ;  /* 0x000000ff5900720c */ /* 0x008fe40003f86270 */
[----:B------:R-:W3:Y:S04]  /*3f050*/  LDL R89, [R1+0x1e30] ;  /* 0x001e300001597983 */ /* 0x000ee80000100800 */
[----:B------:R0:W-:Y:S07]  /*3f060*/  STS.U8 [R8+UR8+0x20200], R11 ;  /* 0x0202000b08007988 */ /* 0x0001ee0008000008 */
[----:B------:R-:W-:-:S02]  /*3f070*/  @!P4 IMAD.MOV R41, RZ, RZ, -R41 ;  /* 0x000000ffff29c224 */ /* 0x000fc400078e0a29 */
[----:B0-----:R-:W-:-:S03]  /*3f080*/  @P0 IMAD.MOV.U32 R11, RZ, RZ, R9 ;  /* 0x000000ffff0b0224 */ /* 0x001fc600078e0009 */
[----:B------:R-:W-:Y:S02]  /*3f090*/  SEL R41, R14, R41, !P1 ;  /* 0x000000290e297207 */ /* 0x000fe40004800000 */
[----:B------:R0:W3:Y:S03]  /*3f0a0*/  @P0 LDG.E.U8 R65, desc[UR20][R10.64] ;  /* 0x000000140a410981 */ /* 0x0000e6000c1e1100 */
[----:B------:R-:W-:Y:S01]  /*3f0b0*/  IMAD R41, R41, UR4, RZ ;  /* 0x0000000429297c24 */ /* 0x000fe2000f8e02ff */
[----:B------:R-:W1:Y:S04]  /*3f0c0*/  LDCU UR4, c[0x0][0x3b0] ;  /* 0x00007600ff0477ac */ /* 0x000e680008000800 */
[----:B------:R-:W-:-:S02]  /*3f0d0*/  SHF.R.S32.HI R9, RZ, 0x1f, R41 ;  /* 0x0000001fff097819 */ /* 0x000fc40000011429 */
[----:B0-----:R-:W-:-:S05]  /*3f0e0*/  IADD3 R10, P4, PT, R41, R13, RZ ;  /* 0x0000000d290a7210 */ /* 0x001fca0007f9e0ff */
[----:B------:R-:W-:Y:S01]  /*3f0f0*/  IMAD.X R11, R9, 0x1, R12, P4 ;  /* 0x00000001090b7824 */ /* 0x000fe200020e060c */
[----:B------:R-:W-:Y:S04]  /*3f100*/  STL [R1+0x161c], R10 ;  /* 0x00161c0a01007387 */ /* 0x000fe80000100800 */
[----:B----4-:R0:W-:Y:S04]  /*3f110*/  STS.U8 [R8+UR8+0x20600], R85 ;  /* 0x0206005508007988 */ /* 0x0101e80008000008 */
[----:B------:R-:W-:Y:S04]  /*3f120*/  STL [R1+0x1618], R11 ;  /* 0x0016180b01007387 */ /* 0x000fe80000100800 */
[----:B------:R4:W-:Y:S01]  /*3f130*/  STS.U8 [R8+UR8+0x20a00], R86 ;  /* 0x020a005608007988 */ /* 0x0009e20008000008 */
[----:B------:R-:W-:-:S03]  /*3f140*/  ISETP.GE.AND P4, PT, R90, RZ, PT ;  /* 0x000000ff5a00720c */ /* 0x000fc60003f86270 */
[----:B0-----:R-:W3:Y:S04]  /*3f150*/  LDL.LU R85, [R1+0xa4] ;  /* 0x0000a40001557983 */ /* 0x001ee80000300800 */
[----:B----4-:R-:W4:Y:S04]  /*3f160*/  LDL.LU R86, [R1+0xa0] ;  /* 0x0000a00001567983 */ /* 0x010f280000300800 */
[----:B------:R-:W4:Y:S02]  /*3f170*/  LDL R90, [R1+0x1e34] ;  /* 0x001e3400015a7983 */ /* 0x000f240000100800 */
[----:B------:R-:W-:Y:S01]  /*3f180*/  @!P4 IMAD.MOV R42, RZ, RZ, -R42 ;  /* 0x000000ffff2ac224 */ /* 0x000fe200078e0a2a */
[----:B------:R-:W-:-:S04]  /*3f190*/  PRMT R41, RZ, 0x7610, R41 ;  /* 0x00007610ff297816 */ /* 0x000fc80000000029 */
[----:B------:R-:W-:Y:S02]  /*3f1a0*/  SEL R42, R14, R42, !P1 ;  /* 0x0000002a0e2a7207 */ /* 0x000fe40004800000 */
[----:B------:R0:W4:Y:S03]  /*3f1b0*/  @P0 LDG.E.U8 R41, desc[UR20][R10.64] ;  /* 0x000000140a290981 */ /* 0x000126000c1e1100 */
[----:B-1----:R-:W-:Y:S01]  /*3f1c0*/  IMAD R42, R42, UR4, RZ ;  /* 0x000000042a2a7c24 */ /* 0x002fe2000f8e02ff */
[----:B--2---:R1:W-:Y:S04]  /*3f1d0*/  STS.U8 [R8+UR8+0x20e00], R88 ;  /* 0x020e005808007988 */ /* 0x0043e80008000008 */
[----:B------:R-:W-:-:S02]  /*3f1e0*/  SHF.R.S32.HI R9, RZ, 0x1f, R42 ;  /* 0x0000001fff097819 */ /* 0x000fc4000001142a */
[----:B0-----:R-:W-:Y:S01]  /*3f1f0*/  IADD3 R10, P4, PT, R42, R13, RZ ;  /* 0x0000000d2a0a7210 */ /* 0x001fe20007f9e0ff */
[----:B------:R0:W-:Y:S01]  /*3f200*/  STS.U8 [R8+UR8+0x21200], R87 ;  /* 0x0212005708007988 */ /* 0x0001e20008000008 */
[----:B------:R-:W-:Y:S01]  /*3f210*/  ISETP.GT.U32.AND P3, PT, R15, R43, PT ;  /* 0x0000002b0f00720c */ /* 0x000fe20003f64070 */
[----:B------:R-:W2:Y:S02]  /*3f220*/  LDCU UR4, c[0x0][0x3b0] ;  /* 0x00007600ff0477ac */ /* 0x000ea40008000800 */
[----:B------:R-:W-:Y:S01]  /*3f230*/  IMAD.X R11, R9, 0x1, R12, P4 ;  /* 0x00000001090b7824 */ /* 0x000fe200020e060c */
[----:B------:R0:W-:Y:S04]  /*3f240*/  STL [R1+0x1624], R10 ;  /* 0x0016240a01007387 */ /* 0x0001e80000100800 */
[----:B------:R2:W-:Y:S04]  /*3f250*/  STL [R1+0x1620], R11 ;  /* 0x0016200b01007387 */ /* 0x0005e80000100800 */
[----:B-1----:R-:W4:Y:S04]  /*3f260*/  LDL.LU R88, [R1+0xb0] ;  /* 0x0000b00001587983 */ /* 0x002f280000300800 */
        /* <DEDUP_REMOVED lines=12> */
[----:B------:R-:W3:Y:S11]  /*3f330*/  LDL R89, [R1+0x1e38] ;  /* 0x001e380001597983 */ /* 0x000ef60000100800 */
[----:B------:R-:W-:-:S05]  /*3f340*/  @!P4 IMAD.MOV R43, RZ, RZ, -R43 ;  /* 0x000000ffff2bc224 */ /* 0x000fca00078e0a2b */
[----:B------:R-:W-:-:S05]  /*3f350*/  SEL R43, R14, R43, !P1 ;  /* 0x0000002b0e2b7207 */ /* 0x000fca0004800000 */
[----:B--2---:R-:W-:Y:S01]  /*3f360*/  IMAD R43, R43, UR4, RZ ;  /* 0x000000042b2b7c24 */ /* 0x004fe2000f8e02ff */
[----:B------:R-:W1:Y:S04]  /*3f370*/  LDCU UR4, c[0x0][0x3b0] ;  /* 0x00007600ff0477ac */ /* 0x000e680008000800 */
[----:B------:R-:W-:Y:S02]  /*3f380*/  SHF.R.S32.HI R9, RZ, 0x1f, R43 ;  /* 0x0000001fff097819 */ /* 0x000fe4000001142b */
[----:B0-----:R-:W-:-:S05]  /*3f390*/  IADD3 R10, P4, PT, R43, R13, RZ ;  /* 0x0000000d2b0a7210 */ /* 0x001fca0007f9e0ff */
[----:B------:R-:W-:Y:S01]  /*3f3a0*/  IMAD.X R11, R9, 0x1, R12, P4 ;  /* 0x00000001090b7824 */ /* 0x000fe200020e060c */
[----:B------:R-:W-:Y:S04]  /*3f3b0*/  STL [R1+0x162c], R10 ;  /* 0x00162c0a01007387 */ /* 0x000fe80000100800 */
[----:B------:R-:W-:Y:S04]  /*3f3c0*/  STL [R1+0x1628], R11 ;  /* 0x0016280b01007387 */ /* 0x000fe80000100800 */
[----:B------:R0:W2:Y:S04]  /*3f3d0*/  @P0 LDG.E.U8 R39, desc[UR20][R10.64] ;  /* 0x000000140a270981 */ /* 0x0000a8000c1e1100 */
[----:B------:R0:W-:Y:S04]  /*3f3e0*/  STS.U8 [R8+UR8+0x21600], R85 ;  /* 0x0216005508007988 */ /* 0x0001e80008000008 */
[----:B----4-:R4:W-:Y:S01]  /*3f3f0*/  STS.U8 [R8+UR8+0x21a00], R86 ;  /* 0x021a005608007988 */ /* 0x0109e20008000008 */
[----:B------:R-:W-:-:S03]  /*3f400*/  ISETP.GE.AND P4, PT, R90, RZ, PT ;  /* 0x000000ff5a00720c */ /* 0x000fc60003f86270 */
[----:B0-----:R-:W2:Y:S04]  /*3f410*/  LDL.LU R85, [R1+0xb8] ;  /* 0x0000b80001557983 */ /* 0x001ea80000300800 */
[----:B----4-:R-:W4:Y:S06]  /*3f420*/  LDL.LU R86, [R1+0xb4] ;  /* 0x0000b40001567983 */ /* 0x010f2c0000300800 */
[----:B------:R-:W-:-:S05]  /*3f430*/  @!P4 IMAD.MOV R44, RZ, RZ, -R44 ;  /* 0x000000ffff2cc224 */ /* 0x000fca00078e0a2c */
[----:B------:R-:W-:-:S05]  /*3f440*/  SEL R44, R14, R44, !P1 ;  /* 0x0000002c0e2c7207 */ /* 0x000fca0004800000 */
[----:B-1----:R-:W-:Y:S01]  /*3f450*/  IMAD R44, R44, UR4, RZ ;  /* 0x000000042c2c7c24 */ /* 0x002fe2000f8e02ff */
[----:B------:R0:W-:Y:S04]  /*3f460*/  STS.U8 [R8+UR8+0x22200], R88 ;  /* 0x0222005808007988 */ /* 0x0001e80008000008 */
[----:B------:R-:W-:Y:S02]  /*3f470*/  SHF.R.S32.HI R9, RZ, 0x1f, R44 ;  /* 0x0000001fff097819 */ /* 0x000fe4000001142c */
[----:B------:R-:W-:Y:S01]  /*3f480*/  IADD3 R10, P4, PT, R44, R13, RZ ;  /* 0x0000000d2c0a7210 */ /* 0x000fe20007f9e0ff */
[----:B------:R1:W-:Y:S01]  /*3f490*/  STS.U8 [R8+UR8+0x22600], R87 ;  /* 0x0226005708007988 */ /* 0x0003e20008000008 */
[----:B------:R-:W-:Y:S01]  /*3f4a0*/  ISETP.GT.U32.AND P3, PT, R15, R45, PT ;  /* 0x0000002d0f00720c */ /* 0x000fe20003f64070 */
[----:B------:R-:W1:Y:S02]  /*3f4b0*/  LDCU UR4, c[0x0][0x3b0] ;  /* 0x00007600ff0477ac */ /* 0x000e640008000800 */
[----:B------:R-:W-:Y:S01]  /*3f4c0*/  IMAD.X R11, R9, 0x1, R12, P4 ;  /* 0x00000001090b7824 */ /* 0x000fe200020e060c */
[----:B0-----:R-:W2:Y:S04]  /*3f4d0*/  LDL R88, [R1+0x1e20] ;  /* 0x001e200001587983 */ /* 0x001ea80000100800 */
[----:B------:R0:W-:Y:S04]  /*3f4e0*/  STL [R1+0x1634], R10 ;  /* 0x0016340a01007387 */ /* 0x0001e80000100800 */
[----:B------:R0:W-:Y:S04]  /*3f4f0*/  STL [R1+0x1630], R11 ;  /* 0x0016300b01007387 */ /* 0x0001e80000100800 */
[----:B------:R-:W2:Y:S04]  /*3f500*/  LDL.LU R90, [R1+0xd0] ;  /* 0x0000d000015a7983 */ /* 0x000ea80000300800 */
[----:B-1----:R-:W2:Y:S01]  /*3f510*/  LDL.LU R87, [R1+0xc0] ;  /* 0x0000c00001577983 */ /* 0x002ea20000300800 */
[----:B------:R-:W-:-:S05]  /*3f520*/  @!P3 IMAD.IADD R45, R45, 0x1, -R15 ;  /* 0x000000012d2db824 */ /* 0x000fca00078e0a0f */
[----:B------:R-:W-:Y:S02]  /*3f530*/  ISETP.GT.U32.AND P3, PT, R15, R45, PT ;  /* 0x0000002d0f00720c */ /* 0x000fe40003f64070 */
[----:B------:R-:W-:-:S06]  /*3f540*/  PRMT R38, RZ, 0x7610, R38 ;  /* 0x00007610ff267816 */ /* 0x000fcc0000000026 */
[----:B------:R0:W2:Y:S05]  /*3f550*/  @P0 LDG.E.U8 R38, desc[UR20][R10.64] ;  /* 0x000000140a260981 */ /* 0x0000aa000c1e1100 */
[----:B------:R-:W-:Y:S01]  /*3f560*/  @!P3 IMAD.IADD R45, R45, 0x1, -R15 ;  /* 0x000000012d2db824 */ /* 0x000fe200078e0a0f */
[----:B---3--:R-:W-:-:S13]  /*3f570*/  ISETP.GE.AND P4, PT, R89, RZ, PT ;  /* 0x000000ff5900720c */ /* 0x008fda0003f86270 */
[----:B------:R-:W-:-:S05]  /*3f580*/  @!P4 IMAD.MOV R45, RZ, RZ, -R45 ;  /* 0x000000ffff2dc224 */ /* 0x000fca00078e0a2d */
[----:B------:R-:W-:-:S05]  /*3f590*/  SEL R45, R14, R45, !P1 ;  /* 0x0000002d0e2d7207 */ /* 0x000fca0004800000 */
[----:B------:R-:W-:Y:S01]  /*3f5a0*/  IMAD R45, R45, UR4, RZ ;  /* 0x000000042d2d7c24 */ /* 0x000fe2000f8e02ff */
[----:B----4-:R1:W-:Y:S04]  /*3f5b0*/  STS.U8 [R8+UR8+0x22e00], R86 ;  /* 0x022e005608007988 */ /* 0x0103e80008000008 */
[----:B------:R-:W-:Y:S02]  /*3f5c0*/  SHF.R.S32.HI R9, RZ, 0x1f, R45 ;  /* 0x0000001fff097819 */ /* 0x000fe4000001142d */
[----:B0-----:R-:W-:Y:S01]  /*3f5d0*/  IADD3 R10, P4, PT, R45, R13, RZ ;  /* 0x0000000d2d0a7210 */ /* 0x001fe20007f9e0ff */
[----:B--2---:R0:W-:Y:S04]  /*3f5e0*/  STS.U8 [R8+UR8+0x22a00], R85 ;  /* 0x022a005508007988 */ /* 0x0041e80008000008 */
[----:B------:R2:W-:Y:S01]  /*3f5f0*/  STS.U8 [R8+UR8+0x23600], R87 ;  /* 0x0236005708007988 */ /* 0x0005e20008000008 */
[----:B------:R-:W-:-:S03]  /*3f600*/  IMAD.X R11, R9, 0x1, R12, P4 ;  /* 0x00000001090b7824 */ /* 0x000fc600020e060c */
[----:B-1----:R-:W3:Y:S04]  /*3f610*/  LDL R86, [R1+0x1e28] ;  /* 0x001e280001567983 */ /* 0x002ee80000100800 */
[----:B------:R1:W-:Y:S01]  /*3f620*/  STL [R1+0x163c], R10 ;  /* 0x00163c0a01007387 */ /* 0x0003e20000100800 */
[----:B------:R-:W-:Y:S01]  /*3f630*/  ISETP.GT.U32.AND P3, PT, R15, R46, PT ;  /* 0x0000002e0f00720c */ /* 0x000fe20003f64070 */
[----:B------:R-:W4:Y:S02]  /*3f640*/  LDCU UR4, c[0x0][0x3b0] ;  /* 0x00007600ff0477ac */ /* 0x000f240008000800 */
[----:B------:R1:W-:Y:S04]  /*3f650*/  STL [R1+0x1638], R11 ;  /* 0x0016380b01007387 */ /* 0x0003e80000100800 */
[----:B0-----:R-:W3:Y:S01]  /*3f660*/  LDL.LU R85, [R1+0xd8] ;  /* 0x0000d80001557983 */ /* 0x001ee20000300800 */
[----:B------:R-:W-:-:S03]  /*3f670*/  ISETP.GE.AND P4, PT, R88, RZ, PT ;  /* 0x000000ff5800720c */ /* 0x000fc60003f86270 */
[----:B------:R-:W3:Y:S04]  /*3f680*/  LDL.LU R88, [R1+0xd4] ;  /* 0x0000d40001587983 */ /* 0x000ee80000300800 */
[----:B--2---:R-:W2:Y:S01]  /*3f690*/  LDL R87, [R1+0x1e2c] ;  /* 0x001e2c0001577983 */ /* 0x004ea20000100800 */
[----:B------:R-:W-:-:S05]  /*3f6a0*/  @!P3 IMAD.IADD R46, R46, 0x1, -R15 ;  /* 0x000000012e2eb824 */ /* 0x000fca00078e0a0f */
[----:B------:R-:W-:Y:S02]  /*3f6b0*/  ISETP.GT.U32.AND P3, PT, R15, R46, PT ;  /* 0x0000002e0f00720c */ /* 0x000fe40003f64070 */
[----:B------:R-:W-:-:S06]  /*3f6c0*/  PRMT R19, RZ, 0x7610, R19 ;  /* 0x00007610ff137816 */ /* 0x000fcc0000000013 */
[----:B------:R1:W2:Y:S05]  /*3f6d0*/  @P0 LDG.E.U8 R19, desc[UR20][R10.64] ;  /* 0x000000140a130981 */ /* 0x0002aa000c1e1100 */
[----:B------:R-:W-:-:S04]  /*3f6e0*/  @!P3 IMAD.IADD R46, R46, 0x1, -R15 ;  /* 0x000000012e2eb824 */ /* 0x000fc800078e0a0f */
[----:B------:R-:W-:-:S05]  /*3f6f0*/  @!P4 IMAD.MOV R46, RZ, RZ, -R46 ;  /* 0x000000ffff2ec224 */ /* 0x000fca00078e0a2e */
[----:B------:R-:W-:-:S05]  /*3f700*/  SEL R46, R14, R46, !P1 ;  /* 0x0000002e0e2e7207 */ /* 0x000fca0004800000 */
[----:B----4-:R-:W-:Y:S01]  /*3f710*/  IMAD R46, R46, UR4, RZ ;  /* 0x000000042e2e7c24 */ /* 0x010fe2000f8e02ff */
[----:B------:R-:W-:Y:S01]  /*3f720*/  ISETP.GT.U32.AND P3, PT, R15, R47, PT ;  /* 0x0000002f0f00720c */ /* 0x000fe20003f64070 */
[----:B------:R0:W-:Y:S01]  /*3f730*/  STS.U8 [R8+UR8+0x23200], R90 ;  /* 0x0232005a08007988 */ /* 0x0001e20008000008 */
[----:B------:R-:W4:Y:S02]  /*3f740*/  LDCU UR4, c[0x0][0x3b0] ;  /* 0x00007600ff0477ac */ /* 0x000f240008000800 */
[----:B------:R-:W-:Y:S02]  /*3f750*/  SHF.R.S32.HI R9, RZ, 0x1f, R46 ;  /* 0x0000001fff097819 */ /* 0x000fe4000001142e */
[----:B-1----:R-:W-:-:S05]  /*3f760*/  IADD3 R10, P4, PT, R46, R13, RZ ;  /* 0x0000000d2e0a7210 */ /* 0x002fca0007f9e0ff */
[----:B------:R-:W-:Y:S01]  /*3f770*/  IMAD.X R11, R9, 0x1, R12, P4 ;  /* 0x00000001090b7824 */ /* 0x000fe200020e060c */
[----:B------:R-:W-:Y:S04]  /*3f780*/  STL [R1+0x1644], R10 ;  /* 0x0016440a01007387 */ /* 0x000fe80000100800 */
[----:B------:R-:W-:Y:S04]  /*3f790*/  STL [R1+0x1640], R11 ;  /* 0x0016400b01007387 */ /* 0x000fe80000100800 */
[----:B------:R-:W2:Y:S01]  /*3f7a0*/  LDL.LU R89, [R1+0xc4] ;  /* 0x0000c40001597983 */ /* 0x000ea20000300800 */
[----:B------:R-:W-:-:S03]  /*3f7b0*/  @!P3 IMAD.IADD R47, R47, 0x1, -R15 ;  /* 0x000000012f2fb824 */ /* 0x000fc600078e0a0f */
[----:B0-----:R-:W2:Y:S02]  /*3f7c0*/  LDL.LU R90, [R1+0xbc] ;  /* 0x0000bc00015a7983 */ /* 0x001ea40000300800 */
[----:B------:R-:W-:Y:S02]  /*3f7d0*/  ISETP.GT.U32.AND P3, PT, R15, R47, PT ;  /* 0x0000002f0f00720c */ /* 0x000fe40003f64070 */
[----:B------:R-:W-:-:S06]  /*3f7e0*/  PRMT R37, RZ, 0x7610, R37 ;  /* 0x00007610ff257816 */ /* 0x000fcc0000000025 */
[----:B------:R0:W2:Y:S05]  /*3f7f0*/  @P0 LDG.E.U8 R37, desc[UR20][R10.64] ;  /* 0x000000140a250981 */ /* 0x0000aa000c1e1100 */
[----:B------:R-:W-:Y:S01]  /*3f800*/  @!P3 IMAD.IADD R47, R47, 0x1, -R15 ;  /* 0x000000012f2fb824 */ /* 0x000fe200078e0a0f */
[----:B---3--:R-:W-:Y:S02]  /*3f810*/  ISETP.GE.AND P4, PT, R86, RZ, PT ;  /* 0x000000ff5600720c */ /* 0x008fe40003f86270 */
[----:B------:R-:W3:Y:S04]  /*3f820*/  LDL.LU R86, [R1+0xc8] ;  /* 0x0000c80001567983 */ /* 0x000ee80000300800 */
[----:B------:R1:W-:Y:S04]  /*3f830*/  STS.U8 [R8+UR8+0x23a00], R85 ;  /* 0x023a005508007988 */ /* 0x0003e80008000008 */
[----:B-1----:R-:W3:Y:S03]  /*3f840*/  LDL R85, [R1+0x1e1c] ;  /* 0x001e1c0001557983 */ /* 0x002ee60000100800 */
[----:B------:R-:W-:-:S05]  /*3f850*/  @!P4 IMAD.MOV R47, RZ, RZ, -R47 ;  /* 0x000000ffff2fc224 */ /* 0x000fca00078e0a2f */
[----:B------:R-:W-:-:S05]  /*3f860*/  SEL R47, R14, R47, !P1 ;  /* 0x0000002f0e2f7207 */ /* 0x000fca0004800000 */
[----:B----4-:R-:W-:Y:S01]  /*3f870*/  IMAD R47, R47, UR4, RZ ;  /* 0x000000042f2f7c24 */ /* 0x010fe2000f8e02ff */
[----:B------:R1:W-:Y:S01]  /*3f880*/  STS.U8 [R8+UR8+0x23e00], R88 ;  /* 0x023e005808007988 */ /* 0x0003e20008000008 */
[----:B------:R-:W-:Y:S01]  /*3f890*/  ISETP.GT.U32.AND P3, PT, R15, R48, PT ;  /* 0x000000300f00720c */ /* 0x000fe20003f64070 */
[----:B------:R-:W4:Y:S02]  /*3f8a0*/  LDCU UR4, c[0x0][0x3b0] ;  /* 0x00007600ff0477ac */ /* 0x000f240008000800 */
[----:B------:R-:W-:Y:S02]  /*3f8b0*/  SHF.R.S32.HI R9, RZ, 0x1f, R47 ;  /* 0x0000001fff097819 */ /* 0x000fe4000001142f */
[----:B0-----:R-:W-:-:S05]  /*3f8c0*/  IADD3 R10, P4, PT, R47, R13, RZ ;  /* 0x0000000d2f0a7210 */ /* 0x001fca0007f9e0ff */
[----:B------:R-:W-:Y:S01]  /*3f8d0*/  IMAD.X R11, R9, 0x1, R12, P4 ;  /* 0x00000001090b7824 */ /* 0x000fe200020e060c */
[----:B------:R-:W-:Y:S01]  /*3f8e0*/  STL [R1+0x164c], R10 ;  /* 0x00164c0a01007387 */ /* 0x000fe20000100800 */
[----:B--2---:R-:W-:-:S03]  /*3f8f0*/  ISETP.GE.AND P4, PT, R87, RZ, PT ;  /* 0x000000ff5700720c */ /* 0x004fc60003f86270 */
[----:B------:R-:W-:Y:S04]  /*3f900*/  STL [R1+0x1648], R11 ;  /* 0x0016480b01007387 */ /* 0x000fe80000100800 */
[----:B-1----:R-:W2:Y:S04]  /*3f910*/  LDL.LU R88, [R1+0xe0] ;  /* 0x0000e00001587983 */ /* 0x002ea80000300800 */
[----:B------:R-:W2:Y:S01]  /*3f920*/  LDL.LU R87, [R1+0xdc] ;  /* 0x0000dc0001577983 */ /* 0x000ea20000300800 */
[----:B------:R-:W-:-:S05]  /*3f930*/  @!P3 IMAD.IADD R48, R48, 0x1, -R15 ;  /* 0x000000013030b824 */ /* 0x000fca00078e0a0f */
[----:B------:R-:W-:Y:S01]  /*3f940*/  ISETP.GT.U32.AND P3, PT, R15, R48, PT ;  /* 0x000000300f00720c */ /* 0x000fe20003f64070 */
[----:B------:R0:W-:-:S12]  /*3f950*/  STS.U8 [R8+UR8+0x21e00], R89 ;  /* 0x021e005908007988 */ /* 0x0001d80008000008 */
[----:B------:R-:W-:Y:S01]  /*3f960*/  @!P3 IMAD.IADD R48, R48, 0x1, -R15 ;  /* 0x000000013030b824 */ /* 0x000fe200078e0a0f */
[----:B0-----:R-:W2:Y:S03]  /*3f970*/  LDL R89, [R1+0x1e18] ;  /* 0x001e180001597983 */ /* 0x001ea60000100800 */
[----:B------:R-:W-:Y:S01]  /*3f980*/  @!P4 IMAD.MOV R48, RZ, RZ, -R48 ;  /* 0x000000ffff30c224 */ /* 0x000fe200078e0a30 */
[----:B------:R-:W-:-:S04]  /*3f990*/  PRMT R36, RZ, 0x7610, R36 ;  /* 0x00007610ff247816 */ /* 0x000fc80000000024 */
[----:B------:R-:W-:Y:S02]  /*3f9a0*/  SEL R48, R14, R48, !P1 ;  /* 0x000000300e307207 */ /* 0x000fe40004800000 */
[----:B------:R-:W-:Y:S01]  /*3f9b0*/  ISETP.GT.U32.AND P3, PT, R15, R49, PT ;  /* 0x000000310f00720c */ /* 0x000fe20003f64070 */
[----:B------:R0:W2:Y:S02]  /*3f9c0*/  @P0 LDG.E.U8 R36, desc[UR20][R10.64] ;  /* 0x000000140a240981 */ /* 0x0000a4000c1e1100 */
[----:B----4-:R-:W-:Y:S01]  /*3f9d0*/  IMAD R48, R48, UR4, RZ ;  /* 0x0000000430307c24 */ /* 0x010fe2000f8e02ff */
[----:B------:R-:W-:Y:S01]  /*3f9e0*/  LOP3.LUT R9, R2, 0x50, RZ, 0x3c, !PT ;  /* 0x0000005002097812 */ /* 0x000fe200078e3cff */
[----:B------:R-:W1:Y:S03]  /*3f9f0*/  LDCU UR4, c[0x0][0x3b0] ;  /* 0x00007600ff0477ac */ /* 0x000e660008000800 */
[----:B0-----:R-:W-:-:S02]  /*3fa00*/  SHF.R.S32.HI R10, RZ, 0x1f, R48 ;  /* 0x0000001fff0a7819 */ /* 0x001fc40000011430 */
[----:B------:R-:W-:-:S03]  /*3fa10*/  IADD3 R11, P4, PT, R48, R13, RZ ;  /* 0x0000000d300b7210 */ /* 0x000fc60007f9e0ff */
[----:B------:R-:W-:Y:S02]  /*3fa20*/  @!P3 IMAD.IADD R49, R49, 0x1, -R15 ;  /* 0x000000013131b824 */ /* 0x000fe400078e0a0f */
[----:B------:R-:W-:Y:S01]  /*3fa30*/  IMAD.X R22, R10, 0x1, R12, P4 ;  /* 0x000000010a167824 */ /* 0x000fe200020e060c */
[----:B------:R-:W-:Y:S04]  /*3fa40*/  STL [R1+0x1654], R11 ;  /* 0x0016540b01007387 */ /* 0x000fe80000100800 */
[----:B------:R0:W-:Y:S04]  /*3fa50*/  STS.U8 [R9+UR8+0x20280], R90 ;  /* 0x0202805a09007988 */ /* 0x0001e80008000008 */
[----:B------:R-:W-:Y:S01]  /*3fa60*/  STL [R1+0x1650], R22 ;  /* 0x0016501601007387 */ /* 0x000fe20000100800 */
[----:B------:R-:W-:-:S03]  /*3fa70*/  ISETP.GT.U32.AND P3, PT, R15, R49, PT ;  /* 0x000000310f00720c */ /* 0x000fc60003f64070 */
[----:B0-----:R-:W4:Y:S10]  /*3fa80*/  LDL.LU R90, [R1+0xe8] ;  /* 0x0000e800015a7983 */ /* 0x001f340000300800 */
[----:B------:R-:W-:Y:S01]  /*3fa90*/  @!P3 IMAD.IADD R49, R49, 0x1, -R15 ;  /* 0x000000013131b824 */ /* 0x000fe200078e0a0f */
[----:B------:R-:W-:Y:S01]  /*3faa0*/  PRMT R35, RZ, 0x7610, R35 ;  /* 0x00007610ff237816 */ /* 0x000fe20000000023 */
[----:B------:R-:W-:-:S02]  /*3fab0*/  @P0 IMAD.MOV.U32 R10, RZ, RZ, R11 ;  /* 0x000000ffff0a0224 */ /* 0x000fc400078e000b */
[----:B------:R-:W-:-:S05]  /*3fac0*/  @P0 IMAD.MOV.U32 R11, RZ, RZ, R22 ;  /* 0x000000ffff0b0224 */ /* 0x000fca00078e0016 */
[----:B------:R0:W4:Y:S04]  /*3fad0*/  @P0 LDG.E.U8 R35, desc[UR20][R10.64] ;  /* 0x000000140a230981 */ /* 0x000128000c1e1100 */
[----:B---3--:R3:W-:Y:S04]  /*3fae0*/  STS.U8 [R9+UR8+0x20680], R86 ;  /* 0x0206805609007988 */ /* 0x0087e80008000008 */
[----:B---3--:R-:W3:Y:S01]  /*3faf0*/  LDL.LU R86, [R1+0xf0] ;  /* 0x0000f00001567983 */ /* 0x008ee20000300800 */
[----:B------:R-:W-:-:S03]  /*3fb00*/  ISETP.GE.AND P4, PT, R85, RZ, PT ;  /* 0x000000ff5500720c */ /* 0x000fc60003f86270 */
[----:B------:R-:W3:Y:S10]  /*3fb10*/  LDL R85, [R1+0x1e14] ;  /* 0x001e140001557983 */ /* 0x000ef40000100800 */
[----:B------:R-:W-:-:S05]  /*3fb20*/  @!P4 IMAD.MOV R49, RZ, RZ, -R49 ;  /* 0x000000ffff31c224 */ /* 0x000fca00078e0a31 */
[----:B------:R-:W-:-:S05]  /*3fb30*/  SEL R49, R14, R49, !P1 ;  /* 0x000000310e317207 */ /* 0x000fca0004800000 */
[----:B-1----:R-:W-:Y:S01]  /*3fb40*/  IMAD R49, R49, UR4, RZ ;  /* 0x0000000431317c24 */ /* 0x002fe2000f8e02ff */
[----:B--2---:R1:W-:Y:S04]  /*3fb50*/  STS.U8 [R9+UR8+0x20a80], R88 ;  /* 0x020a805809007988 */ /* 0x0043e80008000008 */
[----:B0-----:R-:W-:Y:S02]  /*3fb60*/  SHF.R.S32.HI R10, RZ, 0x1f, R49 ;  /* 0x0000001fff0a7819 */ /* 0x001fe40000011431 */
[----:B------:R-:W-:Y:S01]  /*3fb70*/  IADD3 R11, P4, PT, R49, R13, RZ ;  /* 0x0000000d310b7210 */ /* 0x000fe20007f9e0ff */
[----:B------:R0:W-:Y:S01]  /*3fb80*/  STS.U8 [R9+UR8+0x20e80], R87 ;  /* 0x020e805709007988 */ /* 0x0001e20008000008 */
[----:B------:R-:W-:Y:S01]  /*3fb90*/  ISETP.GT.U32.AND P3, PT, R15, R50, PT ;  /* 0x000000320f00720c */ /* 0x000fe20003f64070 */
[----:B------:R-:W2:Y:S02]  /*3fba0*/  LDCU UR4, c[0x0][0x3b0] ;  /* 0x00007600ff0477ac */ /* 0x000ea40008000800 */
[----:B------:R-:W-:Y:S01]  /*3fbb0*/  IMAD.X R22, R10, 0x1, R12, P4 ;  /* 0x000000010a167824 */ /* 0x000fe200020e060c */
[----:B------:R0:W-:Y:S04]  /*3fbc0*/  STL [R1+0x165c], R11 ;  /* 0x00165c0b01007387 */ /* 0x0001e80000100800 */
[----:B------:R2:W-:Y:S04]  /*3fbd0*/  STL [R1+0x1658], R22 ;  /* 0x0016581601007387 */ /* 0x0005e80000100800 */
[----:B-1----:R-:W3:Y:S04]  /*3fbe0*/  LDL.LU R88, [R1+0xf8] ;  /* 0x0000f80001587983 */ /* 0x002ee80000300800 */
[----:B0-----:R-:W3:Y:S01]  /*3fbf0*/  LDL.LU R87, [R1+0x100] ;  /* 0x0001000001577983 */ /* 0x001ee20000300800 */
[----:B------:R-:W-:-:S05]  /*3fc00*/  @!P3 IMAD.IADD R50, R50, 0x1, -R15 ;  /* 0x000000013232b824 */ /* 0x000fca00078e0a0f */
[----:B------:R-:W-:Y:S02]  /*3fc10*/  ISETP.GT.U32.AND P3, PT, R15, R50, PT ;  /* 0x000000320f00720c */ /* 0x000fe40003f64070 */
[----:B------:R-:W-:Y:S02]  /*3fc20*/  ISETP.GE.AND P4, PT, R89, RZ, PT ;  /* 0x000000ff5900720c */ /* 0x000fe40003f86270 */
[----:B------:R-:W3:Y:S09]  /*3fc30*/  LDL R89, [R1+0x1e08] ;  /* 0x001e080001597983 */ /* 0x000ef20000100800 */
[----:B------:R-:W-:Y:S01]  /*3fc40*/  @!P3 IMAD.IADD R50, R50, 0x1, -R15 ;  /* 0x000000013232b824 */ /* 0x000fe200078e0a0f */
[----:B------:R-:W-:Y:S01]  /*3fc50*/  PRMT R34, RZ, 0x7610, R34 ;  /* 0x00007610ff227816 */ /* 0x000fe20000000022 */
[----:B------:R-:W-:-:S02]  /*3fc60*/  @P0 IMAD.MOV.U32 R10, RZ, RZ, R11 ;  /* 0x000000ffff0a0224 */ /* 0x000fc400078e000b */
[----:B------:R-:W-:Y:S02]  /*3fc70*/  @!P4 IMAD.MOV R50, RZ, RZ, -R50 ;  /* 0x000000ffff32c224 */ /* 0x000fe400078e0a32 */
[----:B------:R-:W-:-:S03]  /*3fc80*/  @P0 IMAD.MOV.U32 R11, RZ, RZ, R22 ;  /* 0x000000ffff0b0224 */ /* 0x000fc600078e0016 */
[----:B------:R-:W-:Y:S02]  /*3fc90*/  SEL R50, R14, R50, !P1 ;  /* 0x000000320e327207 */ /* 0x000fe40004800000 */
[----:B------:R-:W-:Y:S01]  /*3fca0*/  ISETP.GT.U32.AND P3, PT, R15, R51, PT ;  /* 0x000000330f00720c */ /* 0x000fe20003f64070 */
[----:B------:R0:W3:Y:S02]  /*3fcb0*/  @P0 LDG.E.U8 R34, desc[UR20][R10.64] ;  /* 0x000000140a220981 */ /* 0x0000e4000c1e1100 */
[----:B--2---:R-:W-:Y:S01]  /*3fcc0*/  IMAD R50, R50, UR4, RZ ;  /* 0x0000000432327c24 */ /* 0x004fe2000f8e02ff */
[----:B------:R-:W1:Y:S04]  /*3fcd0*/  LDCU UR4, c[0x0][0x3b0] ;  /* 0x00007600ff0477ac */ /* 0x000e680008000800 */
[----:B0-----:R-:W-:-:S02]  /*3fce0*/  SHF.R.S32.HI R10, RZ, 0x1f, R50 ;  /* 0x0000001fff0a7819 */ /* 0x001fc40000011432 */
[----:B------:R-:W-:-:S03]  /*3fcf0*/  IADD3 R11, P4, PT, R50, R13, RZ ;  /* 0x0000000d320b7210 */ /* 0x000fc60007f9e0ff */
[----:B------:R-:W-:Y:S02]  /*3fd00*/  @!P3 IMAD.IADD R51, R51, 0x1, -R15 ;  /* 0x000000013333b824 */ /* 0x000fe400078e0a0f */
[----:B------:R-:W-:Y:S01]  /*3fd10*/  IMAD.X R22, R10, 0x1, R12, P4 ;  /* 0x000000010a167824 */ /* 0x000fe200020e060c */
[----:B------:R-:W-:Y:S04]  /*3fd20*/  STL [R1+0x1664], R11 ;  /* 0x0016640b01007387 */ /* 0x000fe80000100800 */
[----:B----4-:R0:W-:Y:S04]  /*3fd30*/  STS.U8 [R9+UR8+0x21280], R90 ;  /* 0x0212805a09007988 */ /* 0x0101e80008000008 */
[----:B------:R-:W-:Y:S01]  /*3fd40*/  STL [R1+0x1660], R22 ;  /* 0x0016601601007387 */ /* 0x000fe20000100800 */
[----:B------:R-:W-:-:S03]  /*3fd50*/  ISETP.GT.U32.AND P3, PT, R15, R51, PT ;  /* 0x000000330f00720c */ /* 0x000fc60003f64070 */
[----:B0-----:R-:W2:Y:S10]  /*3fd60*/  LDL.LU R90, [R1+0x108] ;  /* 0x00010800015a7983 */ /* 0x001eb40000300800 */
[----:B------:R-:W-:Y:S01]  /*3fd70*/  @!P3 IMAD.IADD R51, R51, 0x1, -R15 ;  /* 0x000000013333b824 */ /* 0x000fe200078e0a0f */
[----:B------:R-:W-:Y:S01]  /*3fd80*/  PRMT R33, RZ, 0x7610, R33 ;  /* 0x00007610ff217816 */ /* 0x000fe20000000021 */
[----:B------:R-:W-:-:S02]  /*3fd90*/  @P0 IMAD.MOV.U32 R10, RZ, RZ, R11 ;  /* 0x000000ffff0a0224 */ /* 0x000fc400078e000b */
[----:B------:R-:W-:-:S05]  /*3fda0*/  @P0 IMAD.MOV.U32 R11, RZ, RZ, R22 ;  /* 0x000000ffff0b0224 */ /* 0x000fca00078e0016 */
[----:B------:R0:W4:Y:S04]  /*3fdb0*/  @P0 LDG.E.U8 R33, desc[UR20][R10.64] ;  /* 0x000000140a210981 */ /* 0x000128000c1e1100 */
[----:B---3--:R3:W-:Y:S01]  /*3fdc0*/  STS.U8 [R9+UR8+0x21680], R86 ;  /* 0x0216805609007988 */ /* 0x0087e20008000008 */
[----:B------:R-:W-:-:S03]  /*3fdd0*/  ISETP.GE.AND P4, PT, R85, RZ, PT ;  /* 0x000000ff5500720c */ /* 0x000fc60003f86270 */
[----:B---3--:R-:W3:Y:S04]  /*3fde0*/  LDL.LU R86, [R1+0x104] ;  /* 0x0001040001567983 */ /* 0x008ee80000300800 */
[----:B------:R-:W4:Y:S06]  /*3fdf0*/  LDL R85, [R1+0x1e04] ;  /* 0x001e040001557983 */ /* 0x000f2c0000100800 */
[----:B------:R-:W-:-:S05]  /*3fe00*/  @!P4 IMAD.MOV R51, RZ, RZ, -R51 ;  /* 0x000000ffff33c224 */ /* 0x000fca00078e0a33 */
[----:B------:R-:W-:-:S05]  /*3fe10*/  SEL R51, R14, R51, !P1 ;  /* 0x000000330e337207 */ /* 0x000fca0004800000 */
[----:B-1----:R-:W-:Y:S01]  /*3fe20*/  IMAD R51, R51, UR4, RZ ;  /* 0x0000000433337c24 */ /* 0x002fe2000f8e02ff */
[----:B------:R1:W-:Y:S04]  /*3fe30*/  STS.U8 [R9+UR8+0x21a80], R88 ;  /* 0x021a805809007988 */ /* 0x0003e80008000008 */
[----:B0-----:R-:W-:Y:S02]  /*3fe40*/  SHF.R.S32.HI R10, RZ, 0x1f, R51 ;  /* 0x0000001fff0a7819 */ /* 0x001fe40000011433 */
[----:B------:R-:W-:Y:S01]  /*3fe50*/  IADD3 R11, P4, PT, R51, R13, RZ ;  /* 0x0000000d330b7210 */ /* 0x000fe20007f9e0ff */
[----:B------:R0:W-:Y:S01]  /*3fe60*/  STS.U8 [R9+UR8+0x21e80], R87 ;  /* 0x021e805709007988 */ /* 0x0001e20008000008 */
[----:B------:R-:W-:Y:S01]  /*3fe70*/  ISETP.GT.U32.AND P3, PT, R15, R52, PT ;  /* 0x000000340f00720c */ /* 0x000fe20003f64070 */
[----:B------:R-:W0:Y:S02]  /*3fe80*/  LDCU UR4, c[0x0][0x3b0] ;  /* 0x00007600ff0477ac */ /* 0x000e240008000800 */
[----:B------:R-:W-:Y:S01]  /*3fe90*/  IMAD.X R22, R10, 0x1, R12, P4 ;  /* 0x000000010a167824 */ /* 0x000fe200020e060c */
[----:B------:R0:W-:Y:S04]  /*3fea0*/  STL [R1+0x166c], R11 ;  /* 0x00166c0b01007387 */ /* 0x0001e80000100800 */
[----:B------:R0:W-:Y:S04]  /*3feb0*/  STL [R1+0x1668], R22 ;  /* 0x0016681601007387 */ /* 0x0001e80000100800 */
[----:B-1----:R-:W4:Y:S04]  /*3fec0*/  LDL.LU R88, [R1+0x114] ;  /* 0x0001140001587983 */ /* 0x002f280000300800 */
[----:B0-----:R-:W4:Y:S01]  /*3fed0*/  LDL.LU R87, [R1+0x110] ;  /* 0x0001100001577983 */ /* 0x001f220000300800 */
[----:B------:R-:W-:-:S05]  /*3fee0*/  @!P3 IMAD.IADD R52, R52, 0x1, -R15 ;  /* 0x000000013434b824 */ /* 0x000fca00078e0a0f */
[----:B------:R-:W-:Y:S02]  /*3fef0*/  ISETP.GT.U32.AND P3, PT, R15, R52, PT ;  /* 0x000000340f00720c */ /* 0x000fe40003f64070 */
[----:B------:R-:W-:-:S11]  /*3ff00*/  ISETP.GE.AND P4, PT, R89, RZ, PT ;  /* 0x000000ff5900720c */ /* 0x000fd60003f86270 */
[----:B------:R-:W-:-:S04]  /*3ff10*/  @!P3 IMAD.IADD R52, R52, 0x1, -R15 ;  /* 0x000000013434b824 */ /* 0x000fc800078e0a0f */
[----:B------:R-:W-:Y:S01]  /*3ff20*/  @!P4 IMAD.MOV R52, RZ, RZ, -R52 ;  /* 0x000000ffff34c224 */ /* 0x000fe200078e0a34 */
[----:B------:R-:W-:Y:S01]  /*3ff30*/  PRMT R32, RZ, 0x7610, R32 ;  /* 0x00007610ff207816 */ /* 0x000fe20000000020 */
[----:B------:R-:W-:-:S03]  /*3ff40*/  @P0 IMAD.MOV.U32 R10, RZ, RZ, R11 ;  /* 0x000000ffff0a0224 */ /* 0x000fc600078e000b */
[----:B------:R-:W-:Y:S01]  /*3ff50*/  SEL R52, R14, R52, !P1 ;  /* 0x000000340e347207 */ /* 0x000fe20004800000 */
[----:B------:R-:W-:-:S04]  /*3ff60*/  @P0 IMAD.MOV.U32 R11, RZ, RZ, R22 ;  /* 0x000000ffff0b0224 */ /* 0x000fc800078e0016 */
[----:B------:R-:W-:Y:S01]  /*3ff70*/  IMAD R52, R52, UR4, RZ ;  /* 0x0000000434347c24 */ /* 0x000fe2000f8e02ff */
[----:B------:R0:W4:Y:S04]  /*3ff80*/  @P0 LDG.E.U8 R32, desc[UR20][R10.64] ;  /* 0x000000140a200981 */ /* 0x000128000c1e1100 */
[----:B--2---:R-:W-:Y:S01]  /*3ff90*/  STS.U8 [R9+UR8+0x22280], R90 ;  /* 0x0222805a09007988 */ /* 0x004fe20008000008 */
[----:B0-----:R-:W-:Y:S02]  /*3ffa0*/  SHF.R.S32.HI R10, RZ, 0x1f, R52 ;  /* 0x0000001fff0a7819 */ /* 0x001fe40000011434 */
[----:B------:R-:W-:Y:S01]  /*3ffb0*/  IADD3 R11, P4, PT, R52, R13, RZ ;  /* 0x0000000d340b7210 */ /* 0x000fe20007f9e0ff */
[----:B---3--:R0:W-:Y:S04]  /*3ffc0*/  STS.U8 [R9+UR8+0x22680], R86 ;  /* 0x0226805609007988 */ /* 0x0081e80008000008 */
[----:B------:R-:W-:Y:S01]  /*3ffd0*/  IMAD.X R22, R10, 0x1, R12, P4 ;  /* 0x000000010a167824 */ /* 0x000fe200020e060c */
[----:B----4-:R1:W-:Y:S04]  /*3ffe0*/  STS.U8 [R9+UR8+0x22e80], R87 ;  /* 0x022e805709007988 */ /* 0x0103e80008000008 */
[----:B0-----:R-:W2:Y:S04]  /*3fff0*/  LDL R86, [R1+0x1dfc] ;  /* 0x001dfc0001567983 */ /* 0x001ea80000100800 */
[----:B------:R0:W-:Y:S04]  /*40000*/  STL [R1+0x1674], R11 ;  /* 0x0016740b01007387 */ /* 0x0001e80000100800 */
[----:B------:R3:W-:Y:S04]  /*40010*/  STL [R1+0x1670], R22 ;  /* 0x0016701601007387 */ /* 0x0007e80000100800 */
[----:B------:R-:W4:Y:S04]  /*40020*/  LDL.LU R89, [R1+0x128] ;  /* 0x0001280001597983 */ /* 0x000f280000300800 */
[----:B------:R-:W4:Y:S01]  /*40030*/  LDL.LU R90, [R1+0x124] ;  /* 0x00012400015a7983 */ /* 0x000f220000300800 */
[----:B------:R-:W-:Y:S01]  /*40040*/  ISETP.GT.U32.AND P3, PT, R15, R53, PT ;  /* 0x000000350f00720c */ /* 0x000fe20003f64070 */
[----:B------:R-:W0:Y:S02]  /*40050*/  LDCU UR4, c[0x0][0x3b0] ;  /* 0x00007600ff0477ac */ /* 0x000e240008000800 */
[----:B-1----:R-:W4:Y:S10]  /*40060*/  LDL R87, [R1+0x1df4] ;  /* 0x001df40001577983 */ /* 0x002f340000100800 */
[----:B------:R-:W-:Y:S01]  /*40070*/  @!P3 IMAD.IADD R53, R53, 0x1, -R15 ;  /* 0x000000013535b824 */ /* 0x000fe200078e0a0f */
[----:B------:R-:W-:-:S04]  /*40080*/  ISETP.GE.AND P4, PT, R85, RZ, PT ;  /* 0x000000ff5500720c */ /* 0x000fc80003f86270 */
[----:B------:R-:W-:Y:S02]  /*40090*/  ISETP.GT.U32.AND P3, PT, R15, R53, PT ;  /* 0x000000350f00720c */ /* 0x000fe40003f64070 */
[----:B------:R-:W-:-:S11]  /*400a0*/  PRMT R31, RZ, 0x7610, R31 ;  /* 0x00007610ff1f7816 */ /* 0x000fd6000000001f */
[----:B------:R-:W-:-:S04]  /*400b0*/  @!P3 IMAD.IADD R53, R53, 0x1, -R15 ;  /* 0x000000013535b824 */ /* 0x000fc800078e0a0f */
[----:B------:R-:W-:Y:S02]  /*400c0*/  @!P4 IMAD.MOV R53, RZ, RZ, -R53 ;  /* 0x000000ffff35c224 */ /* 0x000fe400078e0a35 */
[----:B------:R-:W-:-:S03]  /*400d0*/  @P0 IMAD.MOV.U32 R10, RZ, RZ, R11 ;  /* 0x000000ffff0a0224 */ /* 0x000fc600078e000b */
[----:B------:R-:W-:Y:S01]  /*400e0*/  SEL R53, R14, R53, !P1 ;  /* 0x000000350e357207 */ /* 0x000fe20004800000 */
[----:B0-----:R-:W-:-:S04]  /*400f0*/  @P0 IMAD.MOV.U32 R11, RZ, RZ, R22 ;  /* 0x000000ffff0b0224 */ /* 0x001fc800078e0016 */
[----:B------:R-:W-:Y:S01]  /*40100*/  IMAD R53, R53, UR4, RZ ;  /* 0x0000000435357c24 */ /* 0x000fe2000f8e02ff */
[----:B------:R0:W4:Y:S01]  /*40110*/  @P0 LDG.E.U8 R31, desc[UR20][R10.64] ;  /* 0x000000140a1f0981 */ /* 0x000122000c1e1100 */
[----:B------:R-:W-:-:S03]  /*40120*/  ISETP.GT.U32.AND P3, PT, R15, R54, PT ;  /* 0x000000360f00720c */ /* 0x000fc60003f64070 */
[----:B------:R1:W-:Y:S01]  /*40130*/  STS.U8 [R9+UR8+0x22a80], R88 ;  /* 0x022a805809007988 */ /* 0x0003e20008000008 */
[----:B------:R-:W1:Y:S01]  /*40140*/  LDCU UR4, c[0x0][0x3b0] ;  /* 0x00007600ff0477ac */ /* 0x000e620008000800 */
[----:B0-----:R-:W-:Y:S02]  /*40150*/  SHF.R.S32.HI R10, RZ, 0x1f, R53 ;  /* 0x0000001fff0a7819 */ /* 0x001fe40000011435 */
[----:B------:R-:W-:-:S05]  /*40160*/  IADD3 R11, P4, PT, R53, R13, RZ ;  /* 0x0000000d350b7210 */ /* 0x000fca0007f9e0ff */
[----:B---3--:R-:W-:Y:S01]  /*40170*/  IMAD.X R22, R10, 0x1, R12, P4 ;  /* 0x000000010a167824 */ /* 0x008fe200020e060c */
[----:B------:R0:W-:Y:S04]  /*40180*/  STL [R1+0x167c], R11 ;  /* 0x00167c0b01007387 */ /* 0x0001e80000100800 */
[----:B------:R-:W-:Y:S04]  /*40190*/  STL [R1+0x1678], R22 ;  /* 0x0016781601007387 */ /* 0x000fe80000100800 */
[----:B------:R-:W3:Y:S01]  /*401a0*/  LDL.LU R85, [R1+0x12c] ;  /* 0x00012c0001557983 */ /* 0x000ee20000300800 */
[----:B------:R-:W-:-:S03]  /*401b0*/  @!P3 IMAD.IADD R54, R54, 0x1, -R15 ;  /* 0x000000013636b824 */ /* 0x000fc600078e0a0f */
[----:B-1----:R-:W3:Y:S02]  /*401c0*/  LDL.LU R88, [R1+0x120] ;  /* 0x0001200001587983 */ /* 0x002ee40000300800 */
[----:B------:R-:W-:Y:S02]  /*401d0*/  ISETP.GT.U32.AND P3, PT, R15, R54, PT ;  /* 0x000000360f00720c */ /* 0x000fe40003f64070 */
[----:B------:R-:W-:-:S11]  /*401e0*/  PRMT R18, RZ, 0x7610, R18 ;  /* 0x00007610ff127816 */ /* 0x000fd60000000012 */
[----:B------:R-:W-:Y:S02]  /*401f0*/  @!P3 IMAD.IADD R54, R54, 0x1, -R15 ;  /* 0x000000013636b824 */ /* 0x000fe400078e0a0f */
[----:B------:R-:W-:Y:S02]  /*40200*/  @P0 IMAD.MOV.U32 R10, RZ, RZ, R11 ;  /* 0x000000ffff0a0224 */ /* 0x000fe400078e000b */
[----:B0-----:R-:W-:-:S05]  /*40210*/  @P0 IMAD.MOV.U32 R11, RZ, RZ, R22 ;  /* 0x000000ffff0b0224 */ /* 0x001fca00078e0016 */
[----:B------:R0:W3:Y:S01]  /*40220*/  @P0 LDG.E.U8 R18, desc[UR20][R10.64] ;  /* 0x000000140a120981 */ /* 0x0000e2000c1e1100 */
[----:B--2---:R-:W-:-:S03]  /*40230*/  ISETP.GE.AND P4, PT, R86, RZ, PT ;  /* 0x000000ff5600720c */ /* 0x004fc60003f86270 */
[----:B------:R-:W2:Y:S04]  /*40240*/  LDL.LU R86, [R1+0x118] ;  /* 0x0001180001567983 */ /* 0x000ea80000300800 */
[----:B----4-:R1:W-:Y:S04]  /*40250*/  STS.U8 [R9+UR8+0x23280], R89 ;  /* 0x0232805909007988 */ /* 0x0103e80008000008 */
[----:B-1----:R-:W4:Y:S02]  /*40260*/  LDL R89, [R1+0x1df0] ;  /* 0x001df00001597983 */ /* 0x002f240000100800 */
[----:B------:R-:W-:-:S05]  /*40270*/  @!P4 IMAD.MOV R54, RZ, RZ, -R54 ;  /* 0x000000ffff36c224 */ /* 0x000fca00078e0a36 */
[----:B------:R-:W-:-:S05]  /*40280*/  SEL R54, R14, R54, !P1 ;  /* 0x000000360e367207 */ /* 0x000fca0004800000 */
[----:B------:R-:W-:Y:S01]  /*40290*/  IMAD R54, R54, UR4, RZ ;  /* 0x0000000436367c24 */ /* 0x000fe2000f8e02ff */
[----:B------:R1:W-:Y:S01]  /*402a0*/  STS.U8 [R9+UR8+0x23680], R90 ;  /* 0x0236805a09007988 */ /* 0x0003e20008000008 */
[----:B------:R-:W-:Y:S01]  /*402b0*/  ISETP.GT.U32.AND P3, PT, R15, R55, PT ;  /* 0x000000370f00720c */ /* 0x000fe20003f64070 */
[----:B------:R-:W1:Y:S02]  /*402c0*/  LDCU UR4, c[0x0][0x3b0] ;  /* 0x00007600ff0477ac */ /* 0x000e640008000800 */
[----:B0-----:R-:W-:Y:S02]  /*402d0*/  SHF.R.S32.HI R10, RZ, 0x1f, R54 ;  /* 0x0000001fff0a7819 */ /* 0x001fe40000011436 */
[----:B------:R-:W-:-:S05]  /*402e0*/  IADD3 R11, P4, PT, R54, R13, RZ ;  /* 0x0000000d360b7210 */ /* 0x000fca0007f9e0ff */
[----:B------:R-:W-:Y:S01]  /*402f0*/  IMAD.X R22, R10, 0x1, R12, P4 ;  /* 0x000000010a167824 */ /* 0x000fe200020e060c */
[----:B------:R-:W-:Y:S01]  /*40300*/  STL [R1+0x1684], R11 ;  /* 0x0016840b01007387 */ /* 0x000fe20000100800 */
[----:B------:R-:W-:-:S03]  /*40310*/  ISETP.GE.AND P4, PT, R87, RZ, PT ;  /* 0x000000ff5700720c */ /* 0x000fc60003f86270 */
[----:B------:R-:W-:Y:S04]  /*40320*/  STL [R1+0x1680], R22 ;  /* 0x0016801601007387 */ /* 0x000fe80000100800 */
[----:B-1----:R-:W4:Y:S04]  /*40330*/  LDL.LU R90, [R1+0x134] ;  /* 0x00013400015a7983 */ /* 0x002f280000300800 */
[----:B------:R-:W4:Y:S01]  /*40340*/  LDL.LU R87, [R1+0x130] ;  /* 0x0001300001577983 */ /* 0x000f220000300800 */
[----:B------:R-:W-:-:S05]  /*40350*/  @!P3 IMAD.IADD R55, R55, 0x1, -R15 ;  /* 0x000000013737b824 */ /* 0x000fca00078e0a0f */
[----:B------:R-:W-:Y:S02]  /*40360*/  ISETP.GT.U32.AND P3, PT, R15, R55, PT ;  /* 0x000000370f00720c */ /* 0x000fe40003f64070 */
[----:B------:R-:W-:-:S11]  /*40370*/  PRMT R30, RZ, 0x7610, R30 ;  /* 0x00007610ff1e7816 */ /* 0x000fd6000000001e */
[----:B------:R-:W-:Y:S01]  /*40380*/  @!P3 IMAD.IADD R55, R55, 0x1, -R15 ;  /* 0x000000013737b824 */ /* 0x000fe200078e0a0f */
[----:B------:R-:W-:-:S03]  /*40390*/  ISETP.GT.U32.AND P3, PT, R15, R56, PT ;  /* 0x000000380f00720c */ /* 0x000fc60003f64070 */
[----:B------:R-:W-:Y:S01]  /*403a0*/  @!P4 IMAD.MOV R55, RZ, RZ, -R55 ;  /* 0x000000ffff37c224 */ /* 0x000fe200078e0a37 */
[----:B---3--:R0:W-:Y:S04]  /*403b0*/  STS.U8 [R9+UR8+0x23a80], R85 ;  /* 0x023a805509007988 */ /* 0x0081e80008000008 */
[----:B0-----:R-:W3:Y:S01]  /*403c0*/  LDL R85, [R1+0x1dec] ;  /* 0x001dec0001557983 */ /* 0x001ee20000100800 */
[----:B------:R-:W-:Y:S01]  /*403d0*/  SEL R55, R14, R55, !P1 ;  /* 0x000000370e377207 */ /* 0x000fe20004800000 */
[----:B------:R-:W-:Y:S02]  /*403e0*/  @P0 IMAD.MOV.U32 R10, RZ, RZ, R11 ;  /* 0x000000ffff0a0224 */ /* 0x000fe400078e000b */
[----:B------:R-:W-:Y:S02]  /*403f0*/  @P0 IMAD.MOV.U32 R11, RZ, RZ, R22 ;  /* 0x000000ffff0b0224 */ /* 0x000fe400078e0016 */
[----:B------:R-:W-:-:S02]  /*40400*/  IMAD R55, R55, UR4, RZ ;  /* 0x0000000437377c24 */ /* 0x000fc4000f8e02ff */
[----:B------:R-:W-:Y:S01]  /*40410*/  @!P3 IMAD.IADD R56, R56, 0x1, -R15 ;  /* 0x000000013838b824 */ /* 0x000fe200078e0a0f */
[----:B------:R0:W3:Y:S04]  /*40420*/  @P0 LDG.E.U8 R30, desc[UR20][R10.64] ;  /* 0x000000140a1e0981 */ /* 0x0000e8000c1e1100 */
[----:B------:R1:W-:Y:S01]  /*40430*/  STS.U8 [R9+UR8+0x23e80], R88 ;  /* 0x023e805809007988 */ /* 0x0003e20008000008 */
[----:B------:R-:W1:Y:S01]  /*40440*/  LDCU UR4, c[0x0][0x3b0] ;  /* 0x00007600ff0477ac */ /* 0x000e620008000800 */
[----:B------:R-:W-:Y:S02]  /*40450*/  IADD3 R22, P4, PT, R55, R13, RZ ;  /* 0x0000000d37167210 */ /* 0x000fe40007f9e0ff */
[----:B------:R-:W-:Y:S02]  /*40460*/  ISETP.GT.U32.AND P3, PT, R15, R56, PT ;  /* 0x000000380f00720c */ /* 0x000fe40003f64070 */
[----:B0-----:R-:W-:-:S02]  /*40470*/  SHF.R.S32.HI R11, RZ, 0x1f, R55 ;  /* 0x0000001fff0b7819 */ /* 0x001fc40000011437 */
[----:B------:R-:W-:-:S03]  /*40480*/  LOP3.LUT R10, R2, 0x60, RZ, 0x3c, !PT ;  /* 0x00000060020a7812 */ /* 0x000fc600078e3cff */
[----:B------:R-:W-:Y:S01]  /*40490*/  IMAD.X R11, R11, 0x1, R12, P4 ;  /* 0x000000010b0b7824 */ /* 0x000fe200020e060c */
[----:B------:R-:W-:Y:S04]  /*404a0*/  STL [R1+0x168c], R22 ;  /* 0x00168c1601007387 */ /* 0x000fe80000100800 */
[----:B------:R-:W-:Y:S04]  /*404b0*/  STL [R1+0x1688], R11 ;  /* 0x0016880b01007387 */ /* 0x000fe80000100800 */
[----:B-1----:R-:W3:Y:S01]  /*404c0*/  LDL.LU R88, [R1+0x140] ;  /* 0x0001400001587983 */ /* 0x002ee20000300800 */
[----:B------:R-:W-:Y:S01]  /*404d0*/  @!P3 IMAD.IADD R56, R56, 0x1, -R15 ;  /* 0x000000013838b824 */ /* 0x000fe200078e0a0f */
[----:B------:R-:W-:Y:S01]  /*404e0*/  PRMT R29, RZ, 0x7610, R29 ;  /* 0x00007610ff1d7816 */ /* 0x000fe2000000001d */
[----:B------:R-:W-:-:S05]  /*404f0*/  @P0 IMAD.MOV.U32 R23, RZ, RZ, R11 ;  /* 0x000000ffff170224 */ /* 0x000fca00078e000b */
[----:B------:R0:W3:Y:S04]  /*40500*/  @P0 LDG.E.U8 R29, desc[UR20][R22.64] ;  /* 0x00000014161d0981 */ /* 0x0000e8000c1e1100 */
[----:B--2---:R1:W-:Y:S04]  /*40510*/  STS.U8 [R10+UR8+0x20300], R86 ;  /* 0x020300560a007988 */ /* 0x0043e80008000008 */
[----:B-1----:R-:W2:Y:S01]  /*40520*/  LDL.LU R86, [R1+0x13c] ;  /* 0x00013c0001567983 */ /* 0x002ea20000300800 */
[----:B----4-:R-:W-:-:S03]  /*40530*/  ISETP.GE.AND P4, PT, R89, RZ, PT ;  /* 0x000000ff5900720c */ /* 0x010fc60003f86270 */
[----:B------:R-:W4:Y:S10]  /*40540*/  LDL R89, [R1+0x1de0] ;  /* 0x001de00001597983 */ /* 0x000f340000100800 */
[----:B------:R-:W-:-:S05]  /*40550*/  @!P4 IMAD.MOV R56, RZ, RZ, -R56 ;  /* 0x000000ffff38c224 */ /* 0x000fca00078e0a38 */
[----:B------:R-:W-:-:S05]  /*40560*/  SEL R56, R14, R56, !P1 ;  /* 0x000000380e387207 */ /* 0x000fca0004800000 */
[----:B------:R-:W-:Y:S01]  /*40570*/  IMAD R56, R56, UR4, RZ ;  /* 0x0000000438387c24 */ /* 0x000fe2000f8e02ff */
[----:B------:R1:W-:Y:S04]  /*40580*/  STS.U8 [R10+UR8+0x20700], R90 ;  /* 0x0207005a0a007988 */ /* 0x0003e80008000008 */
[----:B------:R-:W-:Y:S02]  /*40590*/  SHF.R.S32.HI R11, RZ, 0x1f, R56 ;  /* 0x0000001fff0b7819 */ /* 0x000fe40000011438 */
[----:B0-----:R-:W-:Y:S01]  /*405a0*/  IADD3 R22, P4, PT, R56, R13, RZ ;  /* 0x0000000d38167210 */ /* 0x001fe20007f9e0ff */
[----:B------:R0:W-:Y:S01]  /*405b0*/  STS.U8 [R10+UR8+0x20b00], R87 ;  /* 0x020b00570a007988 */ /* 0x0001e20008000008 */
[----:B------:R-:W-:Y:S01]  /*405c0*/  ISETP.GT.U32.AND P3, PT, R15, R57, PT ;  /* 0x000000390f00720c */ /* 0x000fe20003f64070 */
[----:B------:R-:W3:Y:S02]  /*405d0*/  LDCU UR4, c[0x0][0x3b0] ;  /* 0x00007600ff0477ac */ /* 0x000ee40008000800 */
[----:B------:R-:W-:Y:S01]  /*405e0*/  IMAD.X R23, R11, 0x1, R12, P4 ;  /* 0x000000010b177824 */ /* 0x000fe200020e060c */
[----:B------:R0:W-:Y:S04]  /*405f0*/  STL [R1+0x1694], R22 ;  /* 0x0016941601007387 */ /* 0x0001e80000100800 */
[----:B------:R3:W-:Y:S04]  /*40600*/  STL [R1+0x1690], R23 ;  /* 0x0016901701007387 */ /* 0x0007e80000100800 */
[----:B-1----:R-:W2:Y:S04]  /*40610*/  LDL.LU R90, [R1+0x148] ;  /* 0x00014800015a7983 */ /* 0x002ea80000300800 */
[----:B0-----:R-:W2:Y:S01]  /*40620*/  LDL.LU R87, [R1+0x144] ;  /* 0x0001440001577983 */ /* 0x001ea20000300800 */
[----:B------:R-:W-:-:S05]  /*40630*/  @!P3 IMAD.IADD R57, R57, 0x1, -R15 ;  /* 0x000000013939b824 */ /* 0x000fca00078e0a0f */
[----:B------:R-:W-:Y:S02]  /*40640*/  ISETP.GT.U32.AND P3, PT, R15, R57, PT ;  /* 0x000000390f00720c */ /* 0x000fe40003f64070 */
[----:B------:R-:W-:-:S06]  /*40650*/  PRMT R28, RZ, 0x7610, R28 ;  /* 0x00007610ff1c7816 */ /* 0x000fcc000000001c */
[----:B------:R0:W2:Y:S05]  /*40660*/  @P0 LDG.E.U8 R28, desc[UR20][R22.64] ;  /* 0x00000014161c0981 */ /* 0x0000aa000c1e1100 */
[----:B------:R-:W-:Y:S01]  /*40670*/  @!P3 IMAD.IADD R57, R57, 0x1, -R15 ;  /* 0x000000013939b824 */ /* 0x000fe200078e0a0f */
[----:B---3--:R-:W-:Y:S02]  /*40680*/  ISETP.GE.AND P4, PT, R85, RZ, PT ;  /* 0x000000ff5500720c */ /* 0x008fe40003f86270 */
[----:B------:R-:W-:Y:S01]  /*40690*/  ISETP.GT.U32.AND P3, PT, R15, R58, PT ;  /* 0x0000003a0f00720c */ /* 0x000fe20003f64070 */
[----:B------:R-:W3:Y:S10]  /*406a0*/  LDL R85, [R1+0x1ddc] ;  /* 0x001ddc0001557983 */ /* 0x000ef40000100800 */
[----:B------:R-:W-:-:S05]  /*406b0*/  @!P4 IMAD.MOV R57, RZ, RZ, -R57 ;  /* 0x000000ffff39c224 */ /* 0x000fca00078e0a39 */
[----:B------:R-:W-:Y:S01]  /*406c0*/  SEL R57, R14, R57, !P1 ;  /* 0x000000390e397207 */ /* 0x000fe20004800000 */
[----:B------:R-:W-:-:S04]  /*406d0*/  @!P3 IMAD.IADD R58, R58, 0x1, -R15 ;  /* 0x000000013a3ab824 */ /* 0x000fc800078e0a0f */
[----:B------:R-:W-:Y:S01]  /*406e0*/  IMAD R57, R57, UR4, RZ ;  /* 0x0000000439397c24 */ /* 0x000fe2000f8e02ff */
[----:B------:R-:W-:Y:S01]  /*406f0*/  ISETP.GT.U32.AND P3, PT, R15, R58, PT ;  /* 0x0000003a0f00720c */ /* 0x000fe20003f64070 */
[----:B------:R-:W1:Y:S03]  /*40700*/  LDCU UR4, c[0x0][0x3b0] ;  /* 0x00007600ff0477ac */ /* 0x000e660008000800 */
[----:B------:R-:W-:Y:S02]  /*40710*/  SHF.R.S32.HI R11, RZ, 0x1f, R57 ;  /* 0x0000001fff0b7819 */ /* 0x000fe40000011439 */
[----:B0-----:R-:W-:-:S05]  /*40720*/  IADD3 R22, P4, PT, R57, R13, RZ ;  /* 0x0000000d39167210 */ /* 0x001fca0007f9e0ff */
[----:B------:R-:W-:Y:S02]  /*40730*/  IMAD.X R23, R11, 0x1, R12, P4 ;  /* 0x000000010b177824 */ /* 0x000fe400020e060c */
[----:B------:R-:W-:Y:S01]  /*40740*/  @!P3 IMAD.IADD R58, R58, 0x1, -R15 ;  /* 0x000000013a3ab824 */ /* 0x000fe200078e0a0f */
[----:B------:R-:W-:Y:S01]  /*40750*/  PRMT R27, RZ, 0x7610, R27 ;  /* 0x00007610ff1b7816 */ /* 0x000fe2000000001b */
[----:B------:R-:W-:Y:S04]  /*40760*/  STL [R1+0x169c], R22 ;  /* 0x00169c1601007387 */ /* 0x000fe80000100800 */
[----:B------:R0:W-:Y:S04]  /*40770*/  STS.U8 [R10+UR8+0x20f00], R88 ;  /* 0x020f00580a007988 */ /* 0x0001e80008000008 */
[----:B------:R-:W-:Y:S04]  /*40780*/  STL [R1+0x1698], R23 ;  /* 0x0016981701007387 */ /* 0x000fe80000100800 */
[----:B------:R1:W3:Y:S04]  /*40790*/  @P0 LDG.E.U8 R27, desc[UR20][R22.64] ;  /* 0x00000014161b0981 */ /* 0x0002e8000c1e1100 */
[----:B0-----:R-:W3:Y:S01]  /*407a0*/  LDL.LU R88, [R1+0x1ac] ;  /* 0x0001ac0001587983 */ /* 0x001ee20000300800 */
[----:B----4-:R-:W-:-:S13]  /*407b0*/  ISETP.GE.AND P4, PT, R89, RZ, PT ;  /* 0x000000ff5900720c */ /* 0x010fda0003f86270 */
[----:B------:R-:W-:-:S05]  /*407c0*/  @!P4 IMAD.MOV R58, RZ, RZ, -R58 ;  /* 0x000000ffff3ac224 */ /* 0x000fca00078e0a3a */
[----:B------:R-:W-:-:S05]  /*407d0*/  SEL R58, R14, R58, !P1 ;  /* 0x0000003a0e3a7207 */ /* 0x000fca0004800000 */
[----:B-1----:R-:W-:Y:S01]  /*407e0*/  IMAD R58, R58, UR4, RZ ;  /* 0x000000043a3a7c24 */ /* 0x002fe2000f8e02ff */
[----:B--2---:R0:W-:Y:S04]  /*407f0*/  STS.U8 [R10+UR8+0x21300], R86 ;  /* 0x021300560a007988 */ /* 0x0041e80008000008 */
[----:B------:R1:W-:Y:S01]  /*40800*/  STS.U8 [R10+UR8+0x21700], R90 ;  /* 0x0217005a0a007988 */ /* 0x0003e20008000008 */
[----:B------:R-:W-:Y:S02]  /*40810*/  SHF.R.S32.HI R11, RZ, 0x1f, R58 ;  /* 0x0000001fff0b7819 */ /* 0x000fe4000001143a */
[----:B------:R-:W-:Y:S01]  /*40820*/  IADD3 R22, P4, PT, R58, R13, RZ ;  /* 0x0000000d3a167210 */ /* 0x000fe20007f9e0ff */
[----:B0-----:R-:W2:Y:S04]  /*40830*/  LDL.LU R86, [R1+0x1a4] ;  /* 0x0001a40001567983 */ /* 0x001ea80000300800 */
[----:B------:R-:W4:Y:S01]  /*40840*/  LDL R89, [R1+0x1dd8] ;  /* 0x001dd80001597983 */ /* 0x000f220000100800 */
[----:B------:R-:W-:-:S03]  /*40850*/  IMAD.X R23, R11, 0x1, R12, P4 ;  /* 0x000000010b177824 */ /* 0x000fc600020e060c */
[----:B------:R0:W-:Y:S01]  /*40860*/  STS.U8 [R10+UR8+0x21b00], R87 ;  /* 0x021b00570a007988 */ /* 0x0001e20008000008 */
[----:B------:R-:W-:Y:S01]  /*40870*/  ISETP.GT.U32.AND P3, PT, R15, R59, PT ;  /* 0x0000003b0f00720c */ /* 0x000fe20003f64070 */
[----:B------:R-:W3:Y:S02]  /*40880*/  LDCU UR4, c[0x0][0x3b0] ;  /* 0x00007600ff0477ac */ /* 0x000ee40008000800 */
[----:B-1----:R-:W4:Y:S04]  /*40890*/  LDL.LU R90, [R1+0x1a0] ;  /* 0x0001a000015a7983 */ /* 0x002f280000300800 */
[----:B------:R1:W-:Y:S04]  /*408a0*/  STL [R1+0x16a4], R22 ;  /* 0x0016a41601007387 */ /* 0x0003e80000100800 */
[----:B------:R1:W-:Y:S04]  /*408b0*/  STL [R1+0x16a0], R23 ;  /* 0x0016a01701007387 */ /* 0x0003e80000100800 */
[----:B0-----:R-:W4:Y:S01]  /*408c0*/  LDL R87, [R1+0x1dcc] ;  /* 0x001dcc0001577983 */ /* 0x001f220000100800 */
[----:B------:R-:W-:-:S05]  /*408d0*/  @!P3 IMAD.IADD R59, R59, 0x1, -R15 ;  /* 0x000000013b3bb824 */ /* 0x000fca00078e0a0f */
[----:B------:R-:W-:Y:S02]  /*408e0*/  ISETP.GT.U32.AND P3, PT, R15, R59, PT ;  /* 0x0000003b0f00720c */ /* 0x000fe40003f64070 */
[----:B---3--:R-:W-:Y:S02]  /*408f0*/  ISETP.GE.AND P4, PT, R85, RZ, PT ;  /* 0x000000ff5500720c */ /* 0x008fe40003f86270 */
[----:B------:R-:W-:Y:S01]  /*40900*/  PRMT R26, RZ, 0x7610, R26 ;  /* 0x00007610ff1a7816 */ /* 0x000fe2000000001a */
[----:B------:R-:W3:Y:S08]  /*40910*/  LDL.LU R85, [R1+0x194] ;  /* 0x0001940001557983 */ /* 0x000ef00000300800 */
[----:B------:R-:W-:Y:S01]  /*40920*/  @!P3 IMAD.IADD R59, R59, 0x1, -R15 ;  /* 0x000000013b3bb824 */ /* 0x000fe200078e0a0f */
[----:B------:R-:W-:Y:S01]  /*40930*/  ISETP.GT.U32.AND P3, PT, R15, R61, PT ;  /* 0x0000003d0f00720c */ /* 0x000fe20003f64070 */
[----:B------:R1:W3:Y:S02]  /*40940*/  @P0 LDG.E.U8 R26, desc[UR20][R22.64] ;  /* 0x00000014161a0981 */ /* 0x0002e4000c1e1100 */
[----:B------:R-:W-:-:S05]  /*40950*/  @!P4 IMAD.MOV R59, RZ, RZ, -R59 ;  /* 0x000000ffff3bc224 */ /* 0x000fca00078e0a3b */
[----:B------:R-:W-:-:S05]  /*40960*/  SEL R59, R14, R59, !P1 ;  /* 0x0000003b0e3b7207 */ /* 0x000fca0004800000 */
[----:B------:R-:W-:Y:S02]  /*40970*/  @!P3 IMAD.IADD R61, R61, 0x1, -R15 ;  /* 0x000000013d3db824 */ /* 0x000fe400078e0a0f */
[----:B------:R-:W-:Y:S01]  /*40980*/  IMAD R59, R59, UR4, RZ ;  /* 0x000000043b3b7c24 */ /* 0x000fe2000f8e02ff */
[----:B------:R0:W-:Y:S04]  /*40990*/  STS.U8 [R10+UR8+0x21f00], R88 ;  /* 0x021f00580a007988 */ /* 0x0001e80008000008 */
[----:B------:R-:W-:Y:S02]  /*409a0*/  SHF.R.S32.HI R11, RZ, 0x1f, R59 ;  /* 0x0000001fff0b7819 */ /* 0x000fe4000001143b */
[----:B-1----:R-:W-:Y:S02]  /*409b0*/  IADD3 R22, P5, PT, R59, R13, RZ ;  /* 0x0000000d3b167210 */ /* 0x002fe40007fbe0ff */
[----:B------:R-:W-:Y:S01]  /*409c0*/  ISETP.GT.U32.AND P3, PT, R15, R61, PT ;  /* 0x0000003d0f00720c */ /* 0x000fe20003f64070 */
[----:B--2---:R1:W-:Y:S02]  /*409d0*/  STS.U8 [R10+UR8+0x22300], R86 ;  /* 0x022300560a007988 */ /* 0x0043e40008000008 */
[----:B------:R-:W-:-:S02]  /*409e0*/  IMAD.X R23, R11, 0x1, R12, P5 ;  /* 0x000000010b177824 */ /* 0x000fc400028e060c */
[----:B0-----:R-:W2:Y:S04]  /*409f0*/  LDL.LU R88, [R1+0x18c] ;  /* 0x00018c0001587983 */ /* 0x001ea80000300800 */
[----:B------:R0:W-:Y:S01]  /*40a00*/  STL [R1+0x16ac], R22 ;  /* 0x0016ac1601007387 */ /* 0x0001e20000100800 */
[----:B------:R-:W-:Y:S01]  /*40a10*/  ISETP.GT.U32.AND P4, PT, R15, R60, PT ;  /* 0x0000003c0f00720c */ /* 0x000fe20003f84070 */
[----:B------:R-:W0:Y:S02]  /*40a20*/  LDCU UR4, c[0x0][0x3b0] ;  /* 0x00007600ff0477ac */ /* 0x000e240008000800 */
[----:B------:R0:W-:Y:S01]  /*40a30*/  STL [R1+0x16a8], R23 ;  /* 0x0016a81701007387 */ /* 0x0001e20000100800 */
[----:B------:R-:W-:-:S03]  /*40a40*/  @!P3 IMAD.IADD R61, R61, 0x1, -R15 ;  /* 0x000000013d3db824 */ /* 0x000fc600078e0a0f */
[----:B-1----:R-:W2:Y:S01]  /*40a50*/  LDL.LU R86, [R1+0x184] ;  /* 0x0001840001567983 */ /* 0x002ea20000300800 */
[----:B----4-:R-:W-:-:S03]  /*40a60*/  ISETP.GE.AND P3, PT, R87, RZ, PT ;  /* 0x000000ff5700720c */ /* 0x010fc60003f66270 */
[----:B------:R-:W4:Y:S02]  /*40a70*/  LDL R87, [R1+0x1dc8] ;  /* 0x001dc80001577983 */ /* 0x000f240000100800 */
[----:B------:R-:W-:Y:S01]  /*40a80*/  @!P4 IMAD.IADD R60, R60, 0x1, -R15 ;  /* 0x000000013c3cc824 */ /* 0x000fe200078e0a0f */
[----:B------:R-:W-:-:S04]  /*40a90*/  ISETP.GE.AND P4, PT, R89, RZ, PT ;  /* 0x000000ff5900720c */ /* 0x000fc80003f86270 */
[----:B------:R-:W-:Y:S02]  /*40aa0*/  ISETP.GT.U32.AND P5, PT, R15, R60, PT ;  /* 0x0000003c0f00720c */ /* 0x000fe40003fa4070 */
[----:B------:R-:W-:-:S06]  /*40ab0*/  PRMT R25, RZ, 0x7610, R25 ;  /* 0x00007610ff197816 */ /* 0x000fcc0000000019 */
[----:B------:R1:W4:Y:S01]  /*40ac0*/  @P0 LDG.E.U8 R25, desc[UR20][R22.64] ;  /* 0x0000001416190981 */ /* 0x000322000c1e1100 */
[----:B------:R-:W-:-:S05]  /*40ad0*/  @!P4 IMAD.MOV R61, RZ, RZ, -R61 ;  /* 0x000000ffff3dc224 */ /* 0x000fca00078e0a3d */
[----:B------:R-:W-:Y:S01]  /*40ae0*/  SEL R61, R14, R61, !P1 ;  /* 0x0000003d0e3d7207 */ /* 0x000fe20004800000 */
[----:B------:R-:W-:-:S04]  /*40af0*/  @!P5 IMAD.IADD R60, R60, 0x1, -R15 ;  /* 0x000000013c3cd824 */ /* 0x000fc800078e0a0f */
[----:B0-----:R-:W-:Y:S02]  /*40b00*/  IMAD R61, R61, UR4, RZ ;  /* 0x000000043d3d7c24 */ /* 0x001fe4000f8e02ff */
[----:B------:R-:W-:Y:S01]  /*40b10*/  @!P3 IMAD.MOV R60, RZ, RZ, -R60 ;  /* 0x000000ffff3cb224 */ /* 0x000fe200078e0a3c */
[----:B------:R-:W-:Y:S01]  /*40b20*/  PRMT R24, RZ, 0x7610, R24 ;  /* 0x00007610ff187816 */ /* 0x000fe20000000018 */
[----:B---3--:R-:W-:Y:S01]  /*40b30*/  STS.U8 [R10+UR8+0x22b00], R85 ;  /* 0x022b00550a007988 */ /* 0x008fe20008000008 */
[----:B------:R-:W0:Y:S01]  /*40b40*/  LDCU UR4, c[0x0][0x3b0] ;  /* 0x00007600ff0477ac */ /* 0x000e220008000800 */
[----:B------:R-:W-:Y:S02]  /*40b50*/  SHF.R.S32.HI R11, RZ, 0x1f, R61 ;  /* 0x0000001fff0b7819 */ /* 0x000fe4000001143d */
[----:B-1----:R-:W-:Y:S02]  /*40b60*/  IADD3 R22, P3, PT, R61, R13, RZ ;  /* 0x0000000d3d167210 */ /* 0x002fe40007f7e0ff */
[----:B------:R-:W-:-:S03]  /*40b70*/  SEL R60, R14, R60, !P1 ;  /* 0x0000003c0e3c7207 */ /* 0x000fc60004800000 */
[----:B------:R-:W-:Y:S01]  /*40b80*/  IMAD.X R23, R11, 0x1, R12, P3 ;  /* 0x000000010b177824 */ /* 0x000fe200018e060c */
[----:B------:R1:W-:Y:S01]  /*40b90*/  STL [R1+0x16b4], R22 ;  /* 0x0016b41601007387 */ /* 0x0003e20000100800 */
[----:B------:R-:W-:-:S03]  /*40ba0*/  IMAD R60, R60, UR5, RZ ;  /* 0x000000053c3c7c24 */ /* 0x000fc6000f8e02ff */
[----:B------:R-:W-:Y:S04]  /*40bb0*/  STS.U8 [R10+UR8+0x22700], R90 ;  /* 0x0227005a0a007988 */ /* 0x000fe80008000008 */
[----:B------:R-:W-:Y:S04]  /*40bc0*/  STL [R1+0x16b0], R23 ;  /* 0x0016b01701007387 */ /* 0x000fe80000100800 */
[----:B------:R-:W3:Y:S04]  /*40bd0*/  LDL.LU R42, [R1+0x180] ;  /* 0x00018000012a7983 */ /* 0x000ee80000300800 */
[----:B------:R1:W3:Y:S01]  /*40be0*/  @P0 LDG.E.U8 R24, desc[UR20][R22.64] ;  /* 0x0000001416180981 */ /* 0x0002e2000c1e1100 */
[----:B------:R-:W-:-:S03]  /*40bf0*/  SHF.R.S32.HI R11, RZ, 0x1f, R60 ;  /* 0x0000001fff0b7819 */ /* 0x000fc6000001143c */
[----:B------:R-:W3:Y:S01]  /*40c00*/  LDL.LU R43, [R1+0x164] ;  /* 0x00016400012b7983 */ /* 0x000ee20000300800 */
[----:B------:R-:W-:Y:S01]  /*40c10*/  PRMT R17, RZ, 0x7610, R17 ;  /* 0x00007610ff117816 */ /* 0x000fe20000000011 */
[----:B------:R-:W0:Y:S01]  /*40c20*/  LDCU UR5, c[0x0][0x3b0] ;  /* 0x00007600ff0577ac */ /* 0x000e220008000800 */
[----:B-1----:R-:W-:-:S05]  /*40c30*/  IADD3 R22, P3, PT, R60, R13, RZ ;  /* 0x0000000d3c167210 */ /* 0x002fca0007f7e0ff */
[----:B------:R-:W-:Y:S01]  /*40c40*/  IMAD.X R11, R11, 0x1, R12, P3 ;  /* 0x000000010b0b7824 */ /* 0x000fe200018e060c */
[----:B------:R-:W-:Y:S04]  /*40c50*/  STL [R1+0x16bc], R22 ;  /* 0x0016bc1601007387 */ /* 0x000fe80000100800 */
[----:B------:R-:W-:Y:S04]  /*40c60*/  STL [R1+0x16b8], R11 ;  /* 0x0016b80b01007387 */ /* 0x000fe80000100800 */
[----:B------:R-:W3:Y:S04]  /*40c70*/  LDL.LU R85, [R1+0x160] ;  /* 0x0001600001557983 */ /* 0x000ee80000300800 */
[----:B------:R-:W3:Y:S04]  /*40c80*/  LDL.LU R93, [R1+0x15c] ;  /* 0x00015c00015d7983 */ /* 0x000ee80000300800 */
[----:B--2---:R1:W-:Y:S04]  /*40c90*/  STS.U8 [R10+UR8+0x22f00], R88 ;  /* 0x022f00580a007988 */ /* 0x0043e80008000008 */
[----:B------:R2:W-:Y:S04]  /*40ca0*/  STS.U8 [R10+UR8+0x23300], R86 ;  /* 0x023300560a007988 */ /* 0x0005e80008000008 */
[----:B-1----:R-:W3:Y:S04]  /*40cb0*/  LDL.LU R88, [R1+0x158] ;  /* 0x0001580001587983 */ /* 0x002ee80000300800 */
[----:B------:R-:W3:Y:S01]  /*40cc0*/  LDL.LU R91, [R1+0x154] ;  /* 0x00015400015b7983 */ /* 0x000ee20000300800 */
[----:B----4-:R-:W-:-:S03]  /*40cd0*/  ISETP.GE.AND P4, PT, R87, RZ, PT ;  /* 0x000000ff5700720c */ /* 0x010fc60003f86270 */
[----:B--2---:R-:W2:Y:S04]  /*40ce0*/  LDL.LU R86, [R1+0x150] ;  /* 0x0001500001567983 */ /* 0x004ea80000300800 */
[----:B------:R-:W4:Y:S01]  /*40cf0*/  LDL.LU R87, [R1+0x170] ;  /* 0x0001700001577983 */ /* 0x000f220000300800 */
[----:B------:R-:W-:Y:S01]  /*40d00*/  ISETP.GT.U32.AND P3, PT, R15, R62, PT ;  /* 0x0000003e0f00720c */ /* 0x000fe20003f64070 */
[----:B------:R-:W-:Y:S02]  /*40d10*/  @P0 IMAD.MOV.U32 R23, RZ, RZ, R11 ;  /* 0x000000ffff170224 */ /* 0x000fe400078e000b */
[----:B------:R-:W4:Y:S04]  /*40d20*/  LDL.LU R92, [R1+0x16c] ;  /* 0x00016c00015c7983 */ /* 0x000f280000300800 */
[----:B------:R-:W4:Y:S04]  /*40d30*/  LDL.LU R49, [R1+0x168] ;  /* 0x0001680001317983 */ /* 0x000f280000300800 */
[----:B------:R-:W4:Y:S04]  /*40d40*/  LDL.LU R48, [R1+0x1c0] ;  /* 0x0001c00001307983 */ /* 0x000f280000300800 */
[----:B------:R-:W4:Y:S04]  /*40d50*/  LDL.LU R47, [R1+0x1b8] ;  /* 0x0001b800012f7983 */ /* 0x000f280000300800 */
[----:B------:R-:W4:Y:S04]  /*40d60*/  LDL.LU R89, [R1+0x1b0] ;  /* 0x0001b00001597983 */ /* 0x000f280000300800 */
[----:B------:R-:W4:Y:S04]  /*40d70*/  LDL.LU R90, [R1+0x1a8] ;  /* 0x0001a800015a7983 */ /* 0x000f280000300800 */
[----:B------:R-:W4:Y:S01]  /*40d80*/  @P0 LDG.E.U8 R17, desc[UR20][R22.64] ;  /* 0x0000001416110981 */ /* 0x000f22000c1e1100 */
[----:B------:R-:W-:-:S05]  /*40d90*/  @!P3 IMAD.IADD R62, R62, 0x1, -R15 ;  /* 0x000000013e3eb824 */ /* 0x000fca00078e0a0f */
[----:B------:R-:W-:-:S13]  /*40da0*/  ISETP.GT.U32.AND P3, PT, R15, R62, PT ;  /* 0x0000003e0f00720c */ /* 0x000fda0003f64070 */
[----:B------:R-:W-:-:S04]  /*40db0*/  @!P3 IMAD.IADD R62, R62, 0x1, -R15 ;  /* 0x000000013e3eb824 */ /* 0x000fc800078e0a0f */
[----:B------:R-:W-:-:S05]  /*40dc0*/  @!P4 IMAD.MOV R62, RZ, RZ, -R62 ;  /* 0x000000ffff3ec224 */ /* 0x000fca00078e0a3e */
[----:B------:R-:W-:Y:S01]  /*40dd0*/  SEL R62, R14, R62, !P1 ;  /* 0x0000003e0e3e7207 */ /* 0x000fe20004800000 */
[----:B---3--:R1:W-:Y:S04]  /*40de0*/  STS.U8 [R10+UR8+0x23700], R42 ;  /* 0x0237002a0a007988 */ /* 0x0083e80008000008 */
[----:B0-----:R-:W-:Y:S01]  /*40df0*/  IMAD R62, R62, UR4, RZ ;  /* 0x000000043e3e7c24 */ /* 0x001fe2000f8e02ff */
[----:B------:R0:W-:Y:S01]  /*40e00*/  STS.U8 [R10+UR8+0x23b00], R43 ;  /* 0x023b002b0a007988 */ /* 0x0001e20008000008 */
[----:B------:R-:W3:Y:S03]  /*40e10*/  LDCU UR4, c[0x0][0x3b0] ;  /* 0x00007600ff0477ac */ /* 0x000ee60008000800 */
[----:B------:R-:W-:-:S02]  /*40e20*/  SHF.R.S32.HI R11, RZ, 0x1f, R62 ;  /* 0x0000001fff0b7819 */ /* 0x000fc4000001143e */
[----:B-1----:R-:W-:-:S05]  /*40e30*/  IADD3 R42, P3, PT, R62, R13, RZ ;  /* 0x0000000d3e2a7210 */ /* 0x002fca0007f7e0ff */
[----:B------:R-:W-:Y:S01]  /*40e40*/  IMAD.X R11, R11, 0x1, R12, P3 ;  /* 0x000000010b0b7824 */ /* 0x000fe200018e060c */
[----:B------:R-:W-:Y:S03]  /*40e50*/  STL [R1+0x16c4], R42 ;  /* 0x0016c42a01007387 */ /* 0x000fe60000100800 */
[----:B0-----:R-:W-:Y:S01]  /*40e60*/  @P0 IMAD.MOV.U32 R43, RZ, RZ, R11 ;  /* 0x000000ffff2b0224 */ /* 0x001fe200078e000b */
[----:B------:R0:W-:Y:S04]  /*40e70*/  STL [R1+0x16c0], R11 ;  /* 0x0016c00b01007387 */ /* 0x0001e80000100800 */
[----:B------:R-:W3:Y:S04]  /*40e80*/  LDL.LU R46, [R1+0x19c] ;  /* 0x00019c00012e7983 */ /* 0x000ee80000300800 */
[----:B------:R-:W3:Y:S04]  /*40e90*/  LDL.LU R45, [R1+0x190] ;  /* 0x00019000012d7983 */ /* 0x000ee80000300800 */
[----:B------:R1:W-:Y:S04]  /*40ea0*/  STS.U8 [R10+UR8+0x23f00], R85 ;  /* 0x023f00550a007988 */ /* 0x0003e80008000008 */
[----:B------:R-:W3:Y:S01]  /*40eb0*/  LDL.LU R44, [R1+0x188] ;  /* 0x00018800012c7983 */ /* 0x000ee20000300800 */
[----:B0-----:R-:W-:-:S03]  /*40ec0*/  LOP3.LUT R11, R2, 0x70, RZ, 0x3c, !PT ;  /* 0x00000070020b7812 */ /* 0x001fc600078e3cff */
[----:B-1----:R-:W3:Y:S04]  /*40ed0*/  LDL.LU R85, [R1+0x174] ;  /* 0x0001740001557983 */ /* 0x002ee80000300800 */
[----:B------:R-:W-:Y:S04]  /*40ee0*/  STS.U8 [R11+UR8+0x20380], R93 ;  /* 0x0203805d0b007988 */ /* 0x000fe80008000008 */
[----:B------:R0:W-:Y:S04]  /*40ef0*/  STS.U8 [R11+UR8+0x20780], R88 ;  /* 0x020780580b007988 */ /* 0x0001e80008000008 */
[----:B------:R-:W-:Y:S04]  /*40f00*/  STS.U8 [R11+UR8+0x20b80], R91 ;  /* 0x020b805b0b007988 */ /* 0x000fe80008000008 */
[----:B--2---:R1:W-:Y:S04]  /*40f10*/  STS.U8 [R11+UR8+0x20f80], R86 ;  /* 0x020f80560b007988 */ /* 0x0043e80008000008 */
[----:B0-----:R-:W2:Y:S04]  /*40f20*/  LDL.LU R88, [R1+0x14c] ;  /* 0x00014c0001587983 */ /* 0x001ea80000300800 */
[----:B------:R-:W2:Y:S04]  /*40f30*/  LDL.LU R93, [R1+0x1f34] ;  /* 0x001f3400015d7983 */ /* 0x000ea80000300800 */
[----:B----4-:R0:W-:Y:S04]  /*40f40*/  STS.U8 [R11+UR8+0x21380], R87 ;  /* 0x021380570b007988 */ /* 0x0101e80008000008 */
[----:B-1----:R-:W4:Y:S04]  /*40f50*/  LDL.LU R86, [R1+0x1f0c] ;  /* 0x001f0c0001567983 */ /* 0x002f280000300800 */
[----:B------:R-:W4:Y:S04]  /*40f60*/  LDL.LU R91, [R1+0x1ef4] ;  /* 0x001ef400015b7983 */ /* 0x000f280000300800 */
[----:B0-----:R-:W4:Y:S04]  /*40f70*/  LDL.LU R87, [R1+0x1e84] ;  /* 0x001e840001577983 */ /* 0x001f280000300800 */
[----:B------:R0:W-:Y:S04]  /*40f80*/  STS.U8 [R11+UR8+0x21780], R92 ;  /* 0x0217805c0b007988 */ /* 0x0001e80008000008 */
[----:B------:R1:W-:Y:S04]  /*40f90*/  STS.U8 [R11+UR8+0x21f80], R48 ;  /* 0x021f80300b007988 */ /* 0x0003e80008000008 */
[----:B------:R1:W-:Y:S04]  /*40fa0*/  STS.U8 [R11+UR8+0x22380], R47 ;  /* 0x0223802f0b007988 */ /* 0x0003e80008000008 */
[----:B0-----:R-:W4:Y:S04]  /*40fb0*/  LDL.LU R92, [R1+0x1df8] ;  /* 0x001df800015c7983 */ /* 0x001f280000300800 */
[----:B------:R-:W4:Y:S04]  /*40fc0*/  LDL.LU R55, [R1+0x1dac] ;  /* 0x001dac0001377983 */ /* 0x000f280000300800 */
[----:B------:R-:W4:Y:S04]  /*40fd0*/  LDL.LU R54, [R1+0x1d88] ;  /* 0x001d880001367983 */ /* 0x000f280000300800 */
[----:B------:R-:W4:Y:S04]  /*40fe0*/  LDL.LU R53, [R1+0x1d68] ;  /* 0x001d680001357983 */ /* 0x000f280000300800 */
[----:B------:R-:W4:Y:S04]  /*40ff0*/  LDL.LU R52, [R1+0x1d48] ;  /* 0x001d480001347983 */ /* 0x000f280000300800 */
[----:B------:R-:W4:Y:S04]  /*41000*/  LDL.LU R51, [R1+0x1d24] ;  /* 0x001d240001337983 */ /* 0x000f280000300800 */
[----:B------:R-:W4:Y:S04]  /*41010*/  LDL.LU R50, [R1+0x1d04] ;  /* 0x001d040001327983 */ /* 0x000f280000300800 */
[----:B-1----:R-:W4:Y:S04]  /*41020*/  LDL.LU R48, [R1+0x1ce8] ;  /* 0x001ce80001307983 */ /* 0x002f280000300800 */
[----:B------:R0:W-:Y:S04]  /*41030*/  STS.U8 [R11+UR8+0x22780], R89 ;  /* 0x022780590b007988 */ /* 0x0001e80008000008 */
[----:B------:R-:W4:Y:S04]  /*41040*/  LDL.LU R47, [R1+0x1cc8] ;  /* 0x001cc800012f7983 */ /* 0x000f280000300800 */
[----:B------:R1:W-:Y:S04]  /*41050*/  STS.U8 [R11+UR8+0x22b80], R90 ;  /* 0x022b805a0b007988 */ /* 0x0003e80008000008 */
[----:B------:R-:W-:Y:S04]  /*41060*/  STS.U8 [R11+UR8+0x21b80], R49 ;  /* 0x021b80310b007988 */ /* 0x000fe80008000008 */
[----:B0-----:R-:W4:Y:S04]  /*41070*/  LDL.LU R89, [R1+0x1cac] ;  /* 0x001cac0001597983 */ /* 0x001f280000300800 */
[----:B-1----:R-:W4:Y:S04]  /*41080*/  LDL.LU R90, [R1+0x1c9c] ;  /* 0x001c9c00015a7983 */ /* 0x002f280000300800 */
[----:B---3--:R0:W-:Y:S04]  /*41090*/  STS.U8 [R11+UR8+0x22f80], R46 ;  /* 0x022f802e0b007988 */ /* 0x0081e80008000008 */
[----:B------:R-:W-:Y:S04]  /*410a0*/  STS.U8 [R11+UR8+0x23380], R45 ;  /* 0x0233802d0b007988 */ /* 0x000fe80008000008 */
[----:B------:R-:W-:Y:S04]  /*410b0*/  STS.U8 [R11+UR8+0x23780], R44 ;  /* 0x0237802c0b007988 */ /* 0x000fe80008000008 */
[----:B0-----:R-:W3:Y:S04]  /*410c0*/  LDL.LU R46, [R1+0x1c78] ;  /* 0x001c7800012e7983 */ /* 0x001ee80000300800 */
[----:B------:R0:W-:Y:S04]  /*410d0*/  STS.U8 [R11+UR8+0x23b80], R85 ;  /* 0x023b80550b007988 */ /* 0x0001e80008000008 */
[----:B0-----:R-:W3:Y:S04]  /*410e0*/  LDL.LU R85, [R1+0x1c54] ;  /* 0x001c540001557983 */ /* 0x001ee80000300800 */
[----:B------:R-:W3:Y:S04]  /*410f0*/  LDL.LU R45, [R1+0x1c38] ;  /* 0x001c3800012d7983 */ /* 0x000ee80000300800 */
[----:B--2---:R0:W-:Y:S04]  /*41100*/  STS.U8 [R11+UR8+0x23f80], R88 ;  /* 0x023f80580b007988 */ /* 0x0041e80008000008 */
[----:B----4-:R1:W-:Y:S04]  /*41110*/  STS.U8 [R2+UR8+0x400], R86 ;  /* 0x0004005602007988 */ /* 0x0103e80008000008 */
[----:B0-----:R-:W2:Y:S04]  /*41120*/  LDL.LU R88, [R1+0x1c14] ;  /* 0x001c140001587983 */ /* 0x001ea80000300800 */
[----:B------:R0:W-:Y:S04]  /*41130*/  STS.U8 [R2+UR8+0xc00], R87 ;  /* 0x000c005702007988 */ /* 0x0001e80008000008 */
[----:B-1----:R-:W4:Y:S04]  /*41140*/  LDL.LU R86, [R1+0x1bf0] ;  /* 0x001bf00001567983 */ /* 0x002f280000300800 */
[----:B0-----:R-:W4:Y:S04]  /*41150*/  LDL.LU R87, [R1+0x1bd0] ;  /* 0x001bd00001577983 */ /* 0x001f280000300800 */
[----:B------:R-:W4:Y:S04]  /*41160*/  LDL.LU R49, [R1+0x1bb0] ;  /* 0x001bb00001317983 */ /* 0x000f280000300800 */
[----:B------:R0:W-:Y:S04]  /*41170*/  STS.U8 [R2+UR8], R93 ;  /* 0x0000005d02007988 */ /* 0x0001e80008000008 */
[----:B------:R-:W4:Y:S04]  /*41180*/  LDL.LU R44, [R1+0x1b90] ;  /* 0x001b9000012c7983 */ /* 0x000f280000300800 */
[----:B------:R1:W-:Y:S04]  /*41190*/  STS.U8 [R2+UR8+0x800], R91 ;  /* 0x0008005b02007988 */ /* 0x0003e80008000008 */
[----:B0-----:R-:W4:Y:S04]  /*411a0*/  LDL.LU R93, [R1+0x1b70] ;  /* 0x001b7000015d7983 */ /* 0x001f280000300800 */
[----:B-1----:R-:W4:Y:S04]  /*411b0*/  LDL.LU R91, [R1+0x1b58] ;  /* 0x001b5800015b7983 */ /* 0x002f280000300800 */
[----:B------:R0:W-:Y:S04]  /*411c0*/  STS.U8 [R2+UR8+0x1000], R92 ;  /* 0x0010005c02007988 */ /* 0x0001e80008000008 */
[----:B------:R1:W-:Y:S04]  /*411d0*/  STS.U8 [R2+UR8+0x2c00], R48 ;  /* 0x002c003002007988 */ /* 0x0003e80008000008 */
[----:B------:R0:W-:Y:S04]  /*411e0*/  STS.U8 [R2+UR8+0x3000], R47 ;  /* 0x0030002f02007988 */ /* 0x0001e80008000008 */
[----:B------:R1:W-:Y:S04]  /*411f0*/  STS.U8 [R2+UR8+0x3400], R89 ;  /* 0x0034005902007988 */ /* 0x0003e80008000008 */
[----:B------:R1:W-:Y:S04]  /*41200*/  STS.U8 [R2+UR8+0x3800], R90 ;  /* 0x0038005a02007988 */ /* 0x0003e80008000008 */
[----:B0-----:R-:W4:Y:S04]  /*41210*/  LDL.LU R92, [R1+0x1b34] ;  /* 0x001b3400015c7983 */ /* 0x001f280000300800 */
[----:B-1----:R-:W4:Y:S04]  /*41220*/  LDL.LU R48, [R1+0x1b18] ;  /* 0x001b180001307983 */ /* 0x002f280000300800 */
[----:B------:R-:W4:Y:S04]  /*41230*/  LDL.LU R47, [R1+0x1af8] ;  /* 0x001af800012f7983 */ /* 0x000f280000300800 */
[----:B------:R-:W4:Y:S04]  /*41240*/  LDL.LU R89, [R1+0x19a4] ;  /* 0x0019a40001597983 */ /* 0x000f280000300800 */
[----:B------:R-:W4:Y:S04]  /*41250*/  LDL.LU R90, [R1+0x16d4] ;  /* 0x0016d400015a7983 */ /* 0x000f280000300800 */
[----:B---3--:R-:W-:Y:S04]  /*41260*/  STS.U8 [R2+UR8+0x3c00], R46 ;  /* 0x003c002e02007988 */ /* 0x008fe80008000008 */
[----:B------:R0:W-:Y:S04]  /*41270*/  STS.U8 [R2+UR8+0x4000], R85 ;  /* 0x0040005502007988 */ /* 0x0001e80008000008 */
[----:B------:R-:W-:Y:S04]  /*41280*/  STS.U8 [R2+UR8+0x4400], R45 ;  /* 0x0044002d02007988 */ /* 0x000fe80008000008 */
[----:B0-----:R-:W3:Y:S04]  /*41290*/  LDL.LU R85, [R1+0x16d0] ;  /* 0x0016d00001557983 */ /* 0x001ee80000300800 */
[----:B------:R-:W3:Y:S04]  /*412a0*/  LDL.LU R46, [R1+0x16cc] ;  /* 0x0016cc00012e7983 */ /* 0x000ee80000300800 */
[----:B--2---:R0:W-:Y:S04]  /*412b0*/  STS.U8 [R2+UR8+0x4800], R88 ;  /* 0x0048005802007988 */ /* 0x0041e80008000008 */
[----:B----4-:R1:W-:Y:S04]  /*412c0*/  STS.U8 [R2+UR8+0x4c00], R86 ;  /* 0x004c005602007988 */ /* 0x0103e80008000008 */
[----:B0-----:R-:W2:Y:S04]  /*412d0*/  LDL.LU R88, [R1+0x16c8] ;  /* 0x0016c80001587983 */ /* 0x001ea80000300800 */
[----:B------:R-:W4:Y:S04]  /*412e0*/  LDL.LU R45, [R1+0x6f4] ;  /* 0x0006f400012d7983 */ /* 0x000f280000300800 */
[----:B------:R0:W-:Y:S04]  /*412f0*/  STS.U8 [R2+UR8+0x5000], R87 ;  /* 0x0050005702007988 */ /* 0x0001e80008000008 */
[----:B-1----:R-:W4:Y:S04]  /*41300*/  LDL.LU R86, [R1+0x6f0] ;  /* 0x0006f00001567983 */ /* 0x002f280000300800 */
[----:B0-----:R-:W4:Y:S04]  /*41310*/  LDL.LU R87, [R1+0x6ec] ;  /* 0x0006ec0001577983 */ /* 0x001f280000300800 */
[----:B------:R0:W-:Y:S04]  /*41320*/  STS.U8 [R2+UR8+0x1400], R55 ;  /* 0x0014003702007988 */ /* 0x0001e80008000008 */
        /* <DEDUP_REMOVED lines=10> */
[----:B------:R0:W-:Y:S04]  /*413d0*/  STS.U8 [R2+UR8+0x5800], R44 ;  /* 0x0058002c02007988 */ /* 0x0001e80008000008 */
[----:B------:R-:W4:Y:S04]  /*413e0*/  LDL.LU R50, [R1+0x378] ;  /* 0x0003780001327983 */ /* 0x000f280000300800 */
[----:B------:R1:W-:Y:S04]  /*413f0*/  STS.U8 [R2+UR8+0x5c00], R93 ;  /* 0x005c005d02007988 */ /* 0x0003e80008000008 */
[----:B------:R1:W-:Y:S04]  /*41400*/  STS.U8 [R2+UR8+0x6000], R91 ;  /* 0x0060005b02007988 */ /* 0x0003e80008000008 */
[----:B0-----:R-:W4:Y:S04]  /*41410*/  LDL.LU R44, [R1+0x360] ;  /* 0x00036000012c7983 */ /* 0x001f280000300800 */
[----:B-1----:R-:W4:Y:S04]  /*41420*/  LDL.LU R93, [R1+0x338] ;  /* 0x00033800015d7983 */ /* 0x002f280000300800 */
[----:B------:R-:W4:Y:S04]  /*41430*/  LDL.LU R91, [R1+0x318] ;  /* 0x00031800015b7983 */ /* 0x000f280000300800 */
[----:B------:R0:W-:Y:S04]  /*41440*/  STS.U8 [R2+UR8+0x6400], R92 ;  /* 0x0064005c02007988 */ /* 0x0001e80008000008 */
[----:B------:R1:W-:Y:S04]  /*41450*/  STS.U8 [R2+UR8+0x5400], R49 ;  /* 0x0054003102007988 */ /* 0x0003e80008000008 */
[----:B------:R0:W-:Y:S04]  /*41460*/  STS.U8 [R2+UR8+0x7000], R89 ;  /* 0x0070005902007988 */ /* 0x0001e80008000008 */
[----:B------:R1:W-:Y:S04]  /*41470*/  STS.U8 [R2+UR8+0x7400], R90 ;  /* 0x0074005a02007988 */ /* 0x0003e80008000008 */
[----:B------:R-:W-:Y:S04]  /*41480*/  STS.U8 [R2+UR8+0x6800], R48 ;  /* 0x0068003002007988 */ /* 0x000fe80008000008 */
[----:B0-----:R-:W4:Y:S04]  /*41490*/  LDL.LU R92, [R1+0x2f8] ;  /* 0x0002f800015c7983 */ /* 0x001f280000300800 */
[----:B-1----:R-:W4:Y:S04]  /*414a0*/  LDL.LU R49, [R1+0x2d8] ;  /* 0x0002d80001317983 */ /* 0x002f280000300800 */
[----:B------:R-:W4:Y:S04]  /*414b0*/  LDL.LU R89, [R1+0x2b8] ;  /* 0x0002b80001597983 */ /* 0x000f280000300800 */
[----:B------:R-:W4:Y:S04]  /*414c0*/  LDL.LU R90, [R1+0x298] ;  /* 0x00029800015a7983 */ /* 0x000f280000300800 */
[----:B------:R-:W-:Y:S04]  /*414d0*/  STS.U8 [R2+UR8+0x6c00], R47 ;  /* 0x006c002f02007988 */ /* 0x000fe80008000008 */
[----:B---3--:R0:W-:Y:S04]  /*414e0*/  STS.U8 [R2+UR8+0x7800], R85 ;  /* 0x0078005502007988 */ /* 0x0081e80008000008 */
[----:B------:R-:W-:Y:S04]  /*414f0*/  STS.U8 [R2+UR8+0x7c00], R46 ;  /* 0x007c002e02007988 */ /* 0x000fe80008000008 */
[----:B0-----:R-:W3:Y:S04]  /*41500*/  LDL.LU R85, [R1+0x280] ;  /* 0x0002800001557983 */ /* 0x001ee80000300800 */
[----:B--2---:R0:W-:Y:S04]  /*41510*/  STS.U8 [R2+UR8+0x8000], R88 ;  /* 0x0080005802007988 */ /* 0x0041e80008000008 */
[----:B----4-:R-:W-:Y:S04]  /*41520*/  STS.U8 [R2+UR8+0x8400], R45 ;  /* 0x0084002d02007988 */ /* 0x010fe80008000008 */
[----:B------:R1:W-:Y:S04]  /*41530*/  STS.U8 [R2+UR8+0x8800], R86 ;  /* 0x0088005602007988 */ /* 0x0003e80008000008 */
[----:B0-----:R-:W2:Y:S04]  /*41540*/  LDL.LU R88, [R1+0x260] ;  /* 0x0002600001587983 */ /* 0x001ea80000300800 */
[----:B------:R0:W-:Y:S04]  /*41550*/  STS.U8 [R2+UR8+0x8c00], R87 ;  /* 0x008c005702007988 */ /* 0x0001e80008000008 */
[----:B-1----:R-:W4:Y:S04]  /*41560*/  LDL.LU R86, [R1+0x240] ;  /* 0x0002400001567983 */ /* 0x002f280000300800 */
[----:B------:R-:W4:Y:S04]  /*41570*/  LDL.LU R48, [R1+0x220] ;  /* 0x0002200001307983 */ /* 0x000f280000300800 */
[----:B------:R-:W4:Y:S04]  /*41580*/  LDL.LU R47, [R1+0x204] ;  /* 0x00020400012f7983 */ /* 0x000f280000300800 */
[----:B------:R-:W4:Y:S04]  /*41590*/  LDL.LU R46, [R1+0x1e8] ;  /* 0x0001e800012e7983 */ /* 0x000f280000300800 */
[----:B------:R-:W4:Y:S04]  /*415a0*/  LDL.LU R45, [R1+0x1dc] ;  /* 0x0001dc00012d7983 */ /* 0x000f280000300800 */
[----:B0-----:R-:W4:Y:S04]  /*415b0*/  LDL.LU R87, [R1+0x1c4] ;  /* 0x0001c40001577983 */ /* 0x001f280000300800 */
[----:B------:R0:W-:Y:S04]  /*415c0*/  STS.U8 [R2+UR8+0xa800], R44 ;  /* 0x00a8002c02007988 */ /* 0x0001e80008000008 */
[----:B------:R1:W-:Y:S04]  /*415d0*/  STS.U8 [R2+UR8+0xac00], R93 ;  /* 0x00ac005d02007988 */ /* 0x0003e80008000008 */
[----:B------:R1:W-:Y:S04]  /*415e0*/  STS.U8 [R2+UR8+0xb000], R91 ;  /* 0x00b0005b02007988 */ /* 0x0003e80008000008 */
[----:B0-----:R-:W4:Y:S04]  /*415f0*/  LDL.LU R44, [R1+0x1f28] ;  /* 0x001f2800012c7983 */ /* 0x001f280000300800 */
[----:B-1----:R-:W4:Y:S04]  /*41600*/  LDL.LU R93, [R1+0x1f08] ;  /* 0x001f0800015d7983 */ /* 0x002f280000300800 */
[----:B------:R-:W4:Y:S04]  /*41610*/  LDL R91, [R1+0x1dc4] ;  /* 0x001dc400015b7983 */ /* 0x000f280000100800 */
[----:B------:R0:W-:Y:S04]  /*41620*/  STS.U8 [R2+UR8+0xb400], R92 ;  /* 0x00b4005c02007988 */ /* 0x0001e80008000008 */
[----:B------:R1:W-:Y:S04]  /*41630*/  STS.U8 [R2+UR8+0xbc00], R89 ;  /* 0x00bc005902007988 */ /* 0x0003e80008000008 */
[----:B------:R1:W-:Y:S04]  /*41640*/  STS.U8 [R2+UR8+0xc000], R90 ;  /* 0x00c0005a02007988 */ /* 0x0003e80008000008 */
[----:B------:R-:W-:Y:S04]  /*41650*/  STS.U8 [R2+UR8+0xe400], R0 ;  /* 0x00e4000002007988 */ /* 0x000fe80008000008 */
[----:B0-----:R-:W4:Y:S04]  /*41660*/  LDL.LU R92, [R1+0x1ee8] ;  /* 0x001ee800015c7983 */ /* 0x001f280000300800 */
[----:B-1----:R-:W4:Y:S04]  /*41670*/  LDL.LU R89, [R1+0x1e64] ;  /* 0x001e640001597983 */ /* 0x002f280000300800 */
[----:B------:R-:W4:Y:S04]  /*41680*/  LDL.LU R90, [R1+0x1de8] ;  /* 0x001de800015a7983 */ /* 0x000f280000300800 */
[----:B---3--:R0:W-:Y:S04]  /*41690*/  STS.U8 [R2+UR8+0xc400], R85 ;  /* 0x00c4005502007988 */ /* 0x0081e80008000008 */
[----:B0-----:R-:W3:Y:S04]  /*416a0*/  LDL.LU R85, [R1+0x1da8] ;  /* 0x001da80001557983 */ /* 0x001ee80000300800 */
[----:B--2---:R0:W-:Y:S04]  /*416b0*/  STS.U8 [R2+UR8+0xc800], R88 ;  /* 0x00c8005802007988 */ /* 0x0041e80008000008 */
[----:B----4-:R1:W-:Y:S04]  /*416c0*/  STS.U8 [R2+UR8+0xcc00], R86 ;  /* 0x00cc005602007988 */ /* 0x0103e80008000008 */
[----:B0-----:R-:W2:Y:S04]  /*416d0*/  LDL.LU R88, [R1+0x1d8c] ;  /* 0x001d8c0001587983 */ /* 0x001ea80000300800 */
[----:B------:R0:W-:Y:S04]  /*416e0*/  STS.U8 [R2+UR8+0xe000], R87 ;  /* 0x00e0005702007988 */ /* 0x0001e80008000008 */
[----:B-1----:R-:W4:Y:S04]  /*416f0*/  LDL.LU R86, [R1+0x1d60] ;  /* 0x001d600001567983 */ /* 0x002f280000300800 */
[----:B------:R-:W4:Y:S04]  /*41700*/  LDL.LU R0, [R1+0x261c] ;  /* 0x00261c0001007983 */ /* 0x000f280000300800 */
[----:B0-----:R-:W4:Y:S01]  /*41710*/  LDL R87, [R1+0x1db8] ;  /* 0x001db80001577983 */ /* 0x001f220000100800 */
[----:B------:R-:W-:-:S13]  /*41720*/  ISETP.GT.U32.AND P3, PT, R15, R63, PT ;  /* 0x0000003f0f00720c */ /* 0x000fda0003f64070 */
[----:B------:R-:W-:Y:S01]  /*41730*/  @!P3 IMAD.IADD R63, R63, 0x1, -R15 ;  /* 0x000000013f3fb824 */ /* 0x000fe200078e0a0f */
[----:B------:R-:W-:-:S04]  /*41740*/  ISETP.GE.AND P4, PT, R91, RZ, PT ;  /* 0x000000ff5b00720c */ /* 0x000fc80003f86270 */
[----:B------:R-:W-:-:S13]  /*41750*/  ISETP.GT.U32.AND P3, PT, R15, R63, PT ;  /* 0x0000003f0f00720c */ /* 0x000fda0003f64070 */
[----:B------:R-:W-:Y:S01]  /*41760*/  @!P3 IMAD.IADD R63, R63, 0x1, -R15 ;  /* 0x000000013f3fb824 */ /* 0x000fe200078e0a0f */
[----:B------:R-:W-:-:S03]  /*41770*/  ISETP.GT.U32.AND P3, PT, R15, R64, PT ;  /* 0x000000400f00720c */ /* 0x000fc60003f64070 */
[----:B------:R-:W-:-:S05]  /*41780*/  @!P4 IMAD.MOV R63, RZ, RZ, -R63 ;  /* 0x000000ffff3fc224 */ /* 0x000fca00078e0a3f */
[----:B------:R-:W-:Y:S01]  /*41790*/  SEL R63, R14, R63, !P1 ;  /* 0x0000003f0e3f7207 */ /* 0x000fe20004800000 */
[----:B------:R0:W-:Y:S04]  /*417a0*/  STS.U8 [R2+UR8+0xf800], R18 ;  /* 0x00f8001202007988 */ /* 0x0001e80008000008 */
[----:B------:R-:W-:Y:S02]  /*417b0*/  IMAD R63, R63, UR4, RZ ;  /* 0x000000043f3f7c24 */ /* 0x000fe4000f8e02ff */
[----:B------:R-:W-:Y:S01]  /*417c0*/  @!P3 IMAD.IADD R64, R64, 0x1, -R15 ;  /* 0x000000014040b824 */ /* 0x000fe200078e0a0f */
[----:B------:R1:W-:Y:S04]  /*417d0*/  STS.U8 [R2+UR8+0xfc00], R17 ;  /* 0x00fc001102007988 */ /* 0x0003e80008000008 */
[----:B------:R1:W-:Y:S01]  /*417e0*/  STS.U8 [R2+UR8+0xf400], R19 ;  /* 0x00f4001302007988 */ /* 0x0003e20008000008 */
[----:B------:R-:W2:Y:S01]  /*417f0*/  LDCU UR4, c[0x0][0x3b0] ;  /* 0x00007600ff0477ac */ /* 0x000ea20008000800 */
[----:B0-----:R-:W-:-:S02]  /*41800*/  IADD3 R18, P4, PT, R63, R13, RZ ;  /* 0x0000000d3f127210 */ /* 0x001fc40007f9e0ff */
[----:B------:R-:W-:Y:S02]  /*41810*/  ISETP.GT.U32.AND P3, PT, R15, R64, PT ;  /* 0x000000400f00720c */ /* 0x000fe40003f64070 */
[----:B-1----:R-:W-:-:S05]  /*41820*/  SHF.R.S32.HI R17, RZ, 0x1f, R63 ;  /* 0x0000001fff117819 */ /* 0x002fca000001143f */
[----:B------:R-:W-:Y:S01]  /*41830*/  IMAD.X R19, R17, 0x1, R12, P4 ;  /* 0x0000000111137824 */ /* 0x000fe200020e060c */
[----:B------:R-:W-:Y:S02]  /*41840*/  PRMT R23, RZ, 0x7610, R23 ;  /* 0x00007610ff177816 */ /* 0x000fe40000000017 */
[----:B------:R-:W-:-:S03]  /*41850*/  PRMT R22, RZ, 0x7610, R22 ;  /* 0x00007610ff167816 */ /* 0x000fc60000000016 */
[----:B------:R-:W-:Y:S01]  /*41860*/  @!P3 IMAD.IADD R64, R64, 0x1, -R15 ;  /* 0x000000014040b824 */ /* 0x000fe200078e0a0f */
[----:B------:R-:W-:Y:S04]  /*41870*/  STS.U8 [R2+UR8+0xdc00], R45 ;  /* 0x00dc002d02007988 */ /* 0x000fe80008000008 */
        /* <DEDUP_REMOVED lines=11> */
[----:B------:R0:W-:Y:S04]  /*41930*/  STS.U8 [R2+UR8+0xec00], R21 ;  /* 0x00ec001502007988 */ /* 0x0001e80008000008 */
[----:B------:R-:W-:Y:S04]  /*41940*/  STS.U8 [R2+UR8+0xf000], R20 ;  /* 0x00f0001402007988 */ /* 0x000fe80008000008 */
[----:B------:R-:W4:Y:S04]  /*41950*/  @P0 LDG.E.U8 R23, desc[UR20][R42.64] ;  /* 0x000000142a170981 */ /* 0x000f28000c1e1100 */
[----:B------:R-:W-:Y:S04]  /*41960*/  STS.U8 [R5+UR8+0x80], R44 ;  /* 0x0000802c05007988 */ /* 0x000fe80008000008 */
[----:B------:R-:W-:Y:S04]  /*41970*/  STS.U8 [R5+UR8+0x480], R93 ;  /* 0x0004805d05007988 */ /* 0x000fe80008000008 */
[----:B------:R-:W-:Y:S04]  /*41980*/  STS.U8 [R5+UR8+0x880], R92 ;  /* 0x0008805c05007988 */ /* 0x000fe80008000008 */
[----:B------:R-:W-:Y:S04]  /*41990*/  STS.U8 [R5+UR8+0xc80], R89 ;  /* 0x000c805905007988 */ /* 0x000fe80008000008 */
[----:B------:R-:W-:Y:S04]  /*419a0*/  STS.U8 [R5+UR8+0x1080], R90 ;  /* 0x0010805a05007988 */ /* 0x000fe80008000008 */
[----:B---3--:R-:W-:Y:S04]  /*419b0*/  STS.U8 [R5+UR8+0x1480], R85 ;  /* 0x0014805505007988 */ /* 0x008fe80008000008 */
[----:B------:R1:W-:Y:S04]  /*419c0*/  STL [R1+0x16cc], R18 ;  /* 0x0016cc1201007387 */ /* 0x0003e80000100800 */
[----:B------:R3:W-:Y:S01]  /*419d0*/  STL [R1+0x16c8], R19 ;  /* 0x0016c81301007387 */ /* 0x0007e20000100800 */
[----:B0-----:R-:W-:-:S03]  /*419e0*/  PRMT R21, RZ, 0x7610, R21 ;  /* 0x00007610ff157816 */ /* 0x001fc60000000015 */
[----:B--2---:R-:W-:Y:S01]  /*419f0*/  STS.U8 [R5+UR8+0x1880], R88 ;  /* 0x0018805805007988 */ /* 0x004fe20008000008 */
[----:B----4-:R-:W-:Y:S01]  /*41a00*/  ISETP.GE.AND P4, PT, R87, RZ, PT ;  /* 0x000000ff5700720c */ /* 0x010fe20003f86270 */
[C---:B------:R-:W-:Y:S02]  /*41a10*/  VIADD R45, R0.reuse, 0x1fc ;  /* 0x000001fc002d7836 */ /* 0x040fe40000000000 */
[----:B------:R-:W-:Y:S04]  /*41a20*/  STS.U8 [R5+UR8+0x1c80], R86 ;  /* 0x001c805605007988 */ /* 0x000fe80008000008 */
[----:B------:R1:W2:Y:S01]  /*41a30*/  @P0 LDG.E.U8 R22, desc[UR20][R18.64] ;  /* 0x0000001412160981 */ /* 0x0002a2000c1e1100 */
[----:B------:R-:W-:-:S05]  /*41a40*/  VIADD R46, R0, 0x1fd ;  /* 0x000001fd002e7836 */ /* 0x000fca0000000000 */
[----:B------:R-:W-:Y:S01]  /*41a50*/  @!P4 IMAD.MOV R64, RZ, RZ, -R64 ;  /* 0x000000ffff40c224 */ /* 0x000fe200078e0a40 */
[----:B-1----:R-:W-:-:S04]  /*41a60*/  IABS R18, R45 ;  /* 0x0000002d00127213 */ /* 0x002fc80000000000 */
[----:B------:R-:W-:Y:S01]  /*41a70*/  SEL R64, R14, R64, !P1 ;  /* 0x000000400e407207 */ /* 0x000fe20004800000 */
[----:B---3--:R-:W-:Y:S01]  /*41a80*/  IMAD.HI.U32 R19, R16, R18, RZ ;  /* 0x0000001210137227 */ /* 0x008fe200078e00ff */
[----:B------:R-:W-:-:S03]  /*41a90*/  IABS R17, R46 ;  /* 0x0000002e00117213 */ /* 0x000fc60000000000 */
[----:B------:R-:W-:Y:S02]  /*41aa0*/  IMAD R64, R64, UR4, RZ ;  /* 0x0000000440407c24 */ /* 0x000fe4000f8e02ff */
[----:B------:R-:W-:Y:S02]  /*41ab0*/  IMAD.MOV R19, RZ, RZ, -R19 ;  /* 0x000000ffff137224 */ /* 0x000fe400078e0a13 */
[----:B------:R-:W-:Y:S01]  /*41ac0*/  VIADD R44, R0, 0x1ff ;  /* 0x000001ff002c7836 */ /* 0x000fe20000000000 */
[----:B------:R0:W-:Y:S01]  /*41ad0*/  STL [R1+0x1b34], R45 ;  /* 0x001b342d01007387 */ /* 0x0001e20000100800 */
[----:B------:R-:W1:Y:S01]  /*41ae0*/  LDCU UR4, c[0x0][0x3b0] ;  /* 0x00007600ff0477ac */ /* 0x000e620008000800 */
[----:B------:R-:W-:Y:S02]  /*41af0*/  SHF.R.S32.HI R20, RZ, 0x1f, R64 ;  /* 0x0000001fff147819 */ /* 0x000fe40000011440 */
[----:B------:R-:W-:Y:S01]  /*41b00*/  IADD3 R42, P3, PT, R64, R13, RZ ;  /* 0x0000000d402a7210 */ /* 0x000fe20007f7e0ff */
[----:B------:R-:W-:-:S02]  /*41b10*/  IMAD R18, R15, R19, R18 ;  /* 0x000000130f127224 */ /* 0x000fc400078e0212 */
[----:B------:R-:W-:-:S04]  /*41b20*/  IMAD.HI.U32 R19, R16, R17, RZ ;  /* 0x0000001110137227 */ /* 0x000fc800078e00ff */
[----:B------:R-:W-:Y:S02]  /*41b30*/  IMAD.X R43, R20, 0x1, R12, P3 ;  /* 0x00000001142b7824 */ /* 0x000fe400018e060c */
[----:B------:R-:W-:Y:S01]  /*41b40*/  IMAD.MOV R19, RZ, RZ, -R19 ;  /* 0x000000ffff137224 */ /* 0x000fe200078e0a13 */
[C---:B------:R-:W-:Y:S01]  /*41b50*/  ISETP.GT.U32.AND P3, PT, R15.reuse, R18, PT ;  /* 0x000000120f00720c */ /* 0x040fe20003f64070 */
[----:B------:R-:W-:Y:S04]  /*41b60*/  STL [R1+0x1b18], R46 ;  /* 0x001b182e01007387 */ /* 0x000fe80000100800 */
[----:B------:R3:W4:Y:S01]  /*41b70*/  @P0 LDG.E.U8 R21, desc[UR20][R42.64] ;  /* 0x000000142a150981 */ /* 0x000722000c1e1100 */
[----:B------:R-:W-:-:S05]  /*41b80*/  IMAD R17, R15, R19, R17 ;  /* 0x000000130f117224 */ /* 0x000fca00078e0211 */
[----:B------:R-:W-:Y:S02]  /*41b90*/  ISETP.GT.U32.AND P4, PT, R15, R17, PT ;  /* 0x000000110f00720c */ /* 0x000fe40003f84070 */
[----:B------:R-:W-:Y:S01]  /*41ba0*/  IABS R19, R44 ;  /* 0x0000002c00137213 */ /* 0x000fe20000000000 */
[----:B------:R-:W-:-:S04]  /*41bb0*/  @!P3 IMAD.IADD R18, R18, 0x1, -R15 ;  /* 0x000000011212b824 */ /* 0x000fc800078e0a0f */
[----:B------:R-:W-:Y:S01]  /*41bc0*/  IMAD.HI.U32 R20, R16, R19, RZ ;  /* 0x0000001310147227 */ /* 0x000fe200078e00ff */
[----:B------:R-:W-:-:S03]  /*41bd0*/  ISETP.GT.U32.AND P3, PT, R15, R18, PT ;  /* 0x000000120f00720c */ /* 0x000fc60003f64070 */
[----:B------:R-:W-:Y:S02]  /*41be0*/  IMAD.MOV R20, RZ, RZ, -R20 ;  /* 0x000000ffff147224 */ /* 0x000fe400078e0a14 */
[----:B------:R-:W-:Y:S01]  /*41bf0*/  @!P4 IMAD.IADD R17, R17, 0x1, -R15 ;  /* 0x000000011111c824 */ /* 0x000fe200078e0a0f */
[----:B------:R-:W-:Y:S01]  /*41c00*/  ISETP.GE.AND P4, PT, R45, RZ, PT ;  /* 0x000000ff2d00720c */ /* 0x000fe20003f86270 */
[----:B0-----:R-:W-:Y:S02]  /*41c10*/  VIADD R45, R0, 0x1fe ;  /* 0x000001fe002d7836 */ /* 0x001fe40000000000 */
[C---:B------:R-:W-:Y:S01]  /*41c20*/  IMAD R19, R15.reuse, R20, R19 ;  /* 0x000000140f137224 */ /* 0x040fe200078e0213 */
[----:B------:R-:W-:Y:S02]  /*41c30*/  ISETP.GT.U32.AND P5, PT, R15, R17, PT ;  /* 0x000000110f00720c */ /* 0x000fe40003fa4070 */
[----:B------:R-:W-:Y:S01]  /*41c40*/  IABS R20, R45 ;  /* 0x0000002d00147213 */ /* 0x000fe20000000000 */
[----:B------:R-:W-:Y:S01]  /*41c50*/  @!P3 IMAD.IADD R18, R18, 0x1, -R15 ;  /* 0x000000011212b824 */ /* 0x000fe200078e0a0f */
[----:B------:R-:W-:-:S03]  /*41c60*/  ISETP.GE.AND P3, PT, R46, RZ, PT ;  /* 0x000000ff2e00720c */ /* 0x000fc60003f66270 */
[----:B------:R-:W-:-:S04]  /*41c70*/  IMAD.HI.U32 R16, R16, R20, RZ ;  /* 0x0000001410107227 */ /* 0x000fc800078e00ff */
[----:B------:R-:W-:Y:S02]  /*41c80*/  @!P4 IMAD.MOV R18, RZ, RZ, -R18 ;  /* 0x000000ffff12c224 */ /* 0x000fe400078e0a12 */
[----:B------:R-:W-:Y:S02]  /*41c90*/  IMAD.MOV R16, RZ, RZ, -R16 ;  /* 0x000000ffff107224 */ /* 0x000fe400078e0a10 */
[----:B------:R-:W-:Y:S02]  /*41ca0*/  @!P5 IMAD.IADD R17, R17, 0x1, -R15 ;  /* 0x000000011111d824 */ /* 0x000fe400078e0a0f */
[C---:B------:R-:W-:Y:S01]  /*41cb0*/  IMAD R16, R15.reuse, R16, R20 ;  /* 0x000000100f107224 */ /* 0x040fe200078e0214 */
[----:B------:R-:W-:Y:S02]  /*41cc0*/  SEL R18, R14, R18, !P1 ;  /* 0x000000120e127207 */ /* 0x000fe40004800000 */
[C---:B------:R-:W-:Y:S01]  /*41cd0*/  ISETP.GT.U32.AND P4, PT, R15.reuse, R19, PT ;  /* 0x000000130f00720c */ /* 0x040fe20003f84070 */
[----:B------:R-:W-:Y:S01]  /*41ce0*/  @!P3 IMAD.MOV R17, RZ, RZ, -R17 ;  /* 0x000000ffff11b224 */ /* 0x000fe200078e0a11 */
[----:B------:R-:W-:Y:S01]  /*41cf0*/  ISETP.GT.U32.AND P3, PT, R15, R16, PT ;  /* 0x000000100f00720c */ /* 0x000fe20003f64070 */
[----:B-1----:R-:W-:Y:S01]  /*41d00*/  IMAD R18, R18, UR4, RZ ;  /* 0x0000000412127c24 */ /* 0x002fe2000f8e02ff */
[----:B------:R3:W-:Y:S01]  /*41d10*/  STL [R1+0x16d4], R42 ;  /* 0x0016d42a01007387 */ /* 0x0007e20000100800 */
[----:B------:R-:W0:Y:S01]  /*41d20*/  LDCU UR4, c[0x0][0x3b0] ;  /* 0x00007600ff0477ac */ /* 0x000e220008000800 */
[----:B------:R-:W-:-:S02]  /*41d30*/  SEL R17, R14, R17, !P1 ;  /* 0x000000110e117207 */ /* 0x000fc40004800000 */
[----:B------:R-:W-:-:S03]  /*41d40*/  SHF.R.S32.HI R20, RZ, 0x1f, R18 ;  /* 0x0000001fff147819 */ /* 0x000fc60000011412 */
[----:B------:R-:W-:Y:S01]  /*41d50*/  IMAD R17, R17, UR5, RZ ;  /* 0x0000000511117c24 */ /* 0x000fe2000f8e02ff */
[-C--:B---3--:R-:W-:Y:S01]  /*41d60*/  IADD3 R42, P5, PT, R18, R13.reuse, RZ ;  /* 0x0000000d122a7210 */ /* 0x088fe20007fbe0ff */
[----:B------:R1:W-:Y:S01]  /*41d70*/  STL [R1+0x16d0], R43 ;  /* 0x0016d02b01007387 */ /* 0x0003e20000100800 */
[--C-:B------:R-:W-:Y:S02]  /*41d80*/  @!P4 IMAD.IADD R19, R19, 0x1, -R15.reuse ;  /* 0x000000011313c824 */ /* 0x100fe400078e0a0f */
[----:B------:R-:W-:Y:S01]  /*41d90*/  @!P3 IMAD.IADD R16, R16, 0x1, -R15 ;  /* 0x000000011010b824 */ /* 0x000fe200078e0a0f */
[----:B------:R-:W-:Y:S01]  /*41da0*/  IADD3 R46, P4, PT, R17, R13, RZ ;  /* 0x0000000d112e7210 */ /* 0x000fe20007f9e0ff */
[----:B------:R-:W-:Y:S01]  /*41db0*/  STL [R1+0x19a4], R44 ;  /* 0x0019a42c01007387 */ /* 0x000fe20000100800 */
[----:B------:R-:W3:Y:S01]  /*41dc0*/  LDCU UR5, c[0x0][0x3b0] ;  /* 0x00007600ff0577ac */ /* 0x000ee20008000800 */
[----:B-1----:R-:W-:Y:S01]  /*41dd0*/  IMAD.X R43, R20, 0x1, R12, P5 ;  /* 0x00000001142b7824 */ /* 0x002fe200028e060c */
[----:B------:R-:W-:-:S02]  /*41de0*/  SHF.R.S32.HI R20, RZ, 0x1f, R17 ;  /* 0x0000001fff147819 */ /* 0x000fc40000011411 */
[----:B------:R-:W-:Y:S01]  /*41df0*/  ISETP.GT.U32.AND P3, PT, R15, R16, PT ;  /* 0x000000100f00720c */ /* 0x000fe20003f64070 */
[----:B------:R-:W-:Y:S04]  /*41e00*/  STL [R1+0x1af8], R45 ;  /* 0x001af82d01007387 */ /* 0x000fe80000100800 */
[----:B------:R-:W-:Y:S01]  /*41e10*/  STL [R1+0x6ec], R42 ;  /* 0x0006ec2a01007387 */ /* 0x000fe20000100800 */
[----:B------:R-:W-:-:S03]  /*41e20*/  IMAD.X R47, R20, 0x1, R12, P4 ;  /* 0x00000001142f7824 */ /* 0x000fc600020e060c */
[----:B------:R1:W-:Y:S01]  /*41e30*/  STL [R1+0x6d8], R43 ;  /* 0x0006d82b01007387 */ /* 0x0003e20000100800 */
[----:B------:R-:W-:-:S03]  /*41e40*/  PRMT R18, RZ, 0x7610, R18 ;  /* 0x00007610ff127816 */ /* 0x000fc60000000012 */
[----:B------:R-:W-:Y:S04]  /*41e50*/  STL [R1+0x6f4], R46 ;  /* 0x0006f42e01007387 */ /* 0x000fe80000100800 */
[----:B------:R0:W-:Y:S04]  /*41e60*/  STL [R1+0x6f0], R47 ;  /* 0x0006f02f01007387 */ /* 0x0001e80000100800 */
[----:B------:R-:W2:Y:S04]  /*41e70*/  LDL.LU R53, [R1+0x1d84] ;  /* 0x001d840001357983 */ /* 0x000ea80000300800 */
[----:B------:R-:W4:Y:S04]  /*41e80*/  LDL.LU R52, [R1+0x1d64] ;  /* 0x001d640001347983 */ /* 0x000f280000300800 */
[----:B------:R-:W4:Y:S04]  /*41e90*/  LDL.LU R51, [R1+0x1d40] ;  /* 0x001d400001337983 */ /* 0x000f280000300800 */
[----:B------:R-:W4:Y:S04]  /*41ea0*/  LDL.LU R50, [R1+0x1d20] ;  /* 0x001d200001327983 */ /* 0x000f280000300800 */
[----:B------:R1:W4:Y:S04]  /*41eb0*/  @P0 LDG.E.U8 R18, desc[UR20][R42.64] ;  /* 0x000000142a120981 */ /* 0x000328000c1e1100 */
[----:B------:R-:W4:Y:S04]  /*41ec0*/  LDL.LU R49, [R1+0x1d00] ;  /* 0x001d000001317983 */ /* 0x000f280000300800 */
[----:B------:R-:W4:Y:S01]  /*41ed0*/  LDL.LU R48, [R1+0x1ce0] ;  /* 0x001ce00001307983 */ /* 0x000f220000300800 */
[----:B------:R-:W-:Y:S01]  /*41ee0*/  ISETP.GE.AND P4, PT, R45, RZ, PT ;  /* 0x000000ff2d00720c */ /* 0x000fe20003f86270 */
[----:B------:R-:W-:Y:S01]  /*41ef0*/  @!P3 IMAD.IADD R16, R16, 0x1, -R15 ;  /* 0x000000011010b824 */ /* 0x000fe200078e0a0f */
[----:B------:R-:W-:Y:S01]  /*41f00*/  ISETP.GE.AND P3, PT, R44, RZ, PT ;  /* 0x000000ff2c00720c */ /* 0x000fe20003f66270 */
[----:B-1----:R-:W-:-:S02]  /*41f10*/  @P0 IMAD.MOV.U32 R43, RZ, RZ, R47 ;  /* 0x000000ffff2b0224 */ /* 0x002fc400078e002f */
[----:B------:R-:W-:Y:S01]  /*41f20*/  @P0 IMAD.MOV.U32 R42, RZ, RZ, R46 ;  /* 0x000000ffff2a0224 */ /* 0x000fe200078e002e */
[----:B0-----:R-:W4:Y:S04]  /*41f30*/  LDL.LU R47, [R1+0x1cc0] ;  /* 0x001cc000012f7983 */ /* 0x001f280000300800 */
[----:B------:R-:W4:Y:S04]  /*41f40*/  LDL.LU R46, [R1+0x1ca0] ;  /* 0x001ca000012e7983 */ /* 0x000f280000300800 */
        /* <DEDUP_REMOVED lines=10> */
[----:B------:R-:W4:Y:S01]  /*41ff0*/  LDL.LU R87, [R1+0x1b40] ;  /* 0x001b400001577983 */ /* 0x000f220000300800 */
[----:B------:R-:W-:Y:S01]  /*42000*/  ISETP.GT.U32.AND P5, PT, R15, R19, PT ;  /* 0x000000130f00720c */ /* 0x000fe20003fa4070 */
[----:B------:R-:W-:-:S05]  /*42010*/  @!P4 IMAD.MOV R16, RZ, RZ, -R16 ;  /* 0x000000ffff10c224 */ /* 0x000fca00078e0a10 */
[----:B------:R-:W-:-:S07]  /*42020*/  SEL R16, R14, R16, !P1 ;  /* 0x000000100e107207 */ /* 0x000fce0004800000 */
[----:B------:R-:W-:-:S04]  /*42030*/  @!P5 IMAD.IADD R19, R19, 0x1, -R15 ;  /* 0x000000011313d824 */ /* 0x000fc800078e0a0f */
[----:B------:R-:W-:Y:S02]  /*42040*/  @!P3 IMAD.MOV R19, RZ, RZ, -R19 ;  /* 0x000000ffff13b224 */ /* 0x000fe400078e0a13 */
[----:B------:R-:W-:Y:S01]  /*42050*/  IMAD R16, R16, UR4, RZ ;  /* 0x0000000410107c24 */ /* 0x000fe2000f8e02ff */
[----:B------:R-:W-:Y:S02]  /*42060*/  PRMT R17, RZ, 0x7610, R17 ;  /* 0x00007610ff117816 */ /* 0x000fe40000000011 */
[----:B------:R-:W-:Y:S02]  /*42070*/  SEL R14, R14, R19, !P1 ;  /* 0x000000130e0e7207 */ /* 0x000fe40004800000 */
[----:B------:R-:W-:Y:S02]  /*42080*/  SHF.R.S32.HI R19, RZ, 0x1f, R16 ;  /* 0x0000001fff137819 */ /* 0x000fe40000011410 */
[----:B------:R-:W-:Y:S01]  /*42090*/  IADD3 R20, P1, PT, R16, R13, RZ ;  /* 0x0000000d10147210 */ /* 0x000fe20007f3e0ff */
[----:B------:R0:W4:Y:S01]  /*420a0*/  @P0 LDG.E.U8 R17, desc[UR20][R42.64] ;  /* 0x000000142a110981 */ /* 0x000122000c1e1100 */
[----:B---3--:R-:W-:-:S03]  /*420b0*/  IMAD R15, R14, UR5, RZ ;  /* 0x000000050e0f7c24 */ /* 0x008fc6000f8e02ff */
[--C-:B0-----:R-:W-:Y:S02]  /*420c0*/  IMAD.X R42, R19, 0x1, R12.reuse, P1 ;  /* 0x00000001132a7824 */ /* 0x101fe400008e060c */
[----:B------:R-:W-:Y:S02]  /*420d0*/  IADD3 R13, P1, PT, R15, R13, RZ ;  /* 0x0000000d0f0d7210 */ /* 0x000fe40007f3e0ff */
[----:B------:R-:W-:Y:S01]  /*420e0*/  SHF.R.S32.HI R15, RZ, 0x1f, R15 ;  /* 0x0000001fff0f7819 */ /* 0x000fe2000001140f */
[----:B------:R-:W-:Y:S04]  /*420f0*/  STL [R1+0x6e0], R20 ;  /* 0x0006e01401007387 */ /* 0x000fe80000100800 */
[----:B------:R-:W-:Y:S01]  /*42100*/  STL [R1+0x6dc], R42 ;  /* 0x0006dc2a01007387 */ /* 0x000fe20000100800 */
[----:B------:R-:W-:-:S03]  /*42110*/  IMAD.X R16, R15, 0x1, R12, P1 ;  /* 0x000000010f107824 */ /* 0x000fc600008e060c */
[----:B------:R-:W-:Y:S04]  /*42120*/  STL [R1+0x6e8], R13 ;  /* 0x0006e80d01007387 */ /* 0x000fe80000100800 */
[----:B------:R-:W-:Y:S04]  /*42130*/  STL [R1+0x6e4], R16 ;  /* 0x0006e41001007387 */ /* 0x000fe80000100800 */
[----:B------:R-:W3:Y:S04]  /*42140*/  LDL.LU R64, [R1+0x1b20] ;  /* 0x001b200001407983 */ /* 0x000ee80000300800 */
        /* <DEDUP_REMOVED lines=11> */
[----:B--2---:R0:W-:Y:S04]  /*42200*/  STS.U8 [R5+UR8+0x2080], R53 ;  /* 0x0020803505007988 */ /* 0x0041e80008000008 */
[----:B----4-:R1:W-:Y:S04]  /*42210*/  STS.U8 [R5+UR8+0x2480], R52 ;  /* 0x0024803405007988 */ /* 0x0103e80008000008 */
[----:B------:R2:W-:Y:S04]  /*42220*/  STS.U8 [R5+UR8+0x2880], R51 ;  /* 0x0028803305007988 */ /* 0x0005e80008000008 */
[----:B------:R4:W-:Y:S04]  /*42230*/  STS.U8 [R5+UR8+0x2c80], R50 ;  /* 0x002c803205007988 */ /* 0x0009e80008000008 */
[----:B------:R1:W-:Y:S04]  /*42240*/  STS.U8 [R5+UR8+0x3080], R49 ;  /* 0x0030803105007988 */ /* 0x0003e80008000008 */
[----:B------:R2:W-:Y:S04]  /*42250*/  STS.U8 [R5+UR8+0x3480], R48 ;  /* 0x0034803005007988 */ /* 0x0005e80008000008 */
[----:B0-----:R-:W3:Y:S04]  /*42260*/  LDL.LU R53, [R1+0x19c8] ;  /* 0x0019c80001357983 */ /* 0x001ee80000300800 */
[----:B-1----:R-:W3:Y:S04]  /*42270*/  LDL.LU R52, [R1+0x19ac] ;  /* 0x0019ac0001347983 */ /* 0x002ee80000300800 */
[----:B--2---:R-:W2:Y:S04]  /*42280*/  LDL.LU R51, [R1+0x3a8] ;  /* 0x0003a80001337983 */ /* 0x004ea80000300800 */
[----:B----4-:R-:W4:Y:S04]  /*42290*/  LDL.LU R50, [R1+0x38c] ;  /* 0x00038c0001327983 */ /* 0x010f280000300800 */
[----:B------:R-:W4:Y:S04]  /*422a0*/  LDL.LU R49, [R1+0x36c] ;  /* 0x00036c0001317983 */ /* 0x000f280000300800 */
[----:B------:R0:W-:Y:S04]  /*422b0*/  STS.U8 [R5+UR8+0x3880], R47 ;  /* 0x0038802f05007988 */ /* 0x0001e80008000008 */
[----:B------:R-:W4:Y:S04]  /*422c0*/  LDL.LU R48, [R1+0x34c] ;  /* 0x00034c0001307983 */ /* 0x000f280000300800 */
        /* <DEDUP_REMOVED lines=24> */
[----:B0-----:R-:W4:Y:S04]  /*42450*/  LDL.LU R87, [R1+0xfc] ;  /* 0x0000fc0001577983 */ /* 0x001f280000300800 */
[----:B---3--:R0:W-:Y:S04]  /*42460*/  STS.U8 [R5+UR8+0x7c80], R60 ;  /* 0x007c803c05007988 */ /* 0x0081e80008000008 */
[----:B------:R1:W-:Y:S04]  /*42470*/  STS.U8 [R5+UR8+0x8080], R61 ;  /* 0x0080803d05007988 */ /* 0x0003e80008000008 */
[----:B------:R3:W-:Y:S04]  /*42480*/  STS.U8 [R5+UR8+0x8480], R59 ;  /* 0x0084803b05007988 */ /* 0x0007e80008000008 */
[----:B------:R0:W-:Y:S04]  /*42490*/  STS.U8 [R5+UR8+0x8880], R58 ;  /* 0x0088803a05007988 */ /* 0x0001e80008000008 */
[----:B------:R1:W-:Y:S04]  /*424a0*/  STS.U8 [R5+UR8+0x8c80], R57 ;  /* 0x008c803905007988 */ /* 0x0003e80008000008 */
[----:B------:R3:W-:Y:S04]  /*424b0*/  STS.U8 [R5+UR8+0x9080], R56 ;  /* 0x0090803805007988 */ /* 0x0007e80008000008 */
[----:B0-----:R-:W4:Y:S04]  /*424c0*/  LDL.LU R60, [R1+0x1f5c] ;  /* 0x001f5c00013c7983 */ /* 0x001f280000300800 */
[----:B-1----:R-:W4:Y:S04]  /*424d0*/  LDL.LU R61, [R1+0x1f44] ;  /* 0x001f4400013d7983 */ /* 0x002f280000300800 */
[----:B---3--:R-:W3:Y:S04]  /*424e0*/  LDL.LU R59, [R1+0x1f24] ;  /* 0x001f2400013b7983 */ /* 0x008ee80000300800 */
[----:B------:R-:W3:Y:S04]  /*424f0*/  LDL.LU R58, [R1+0x1f04] ;  /* 0x001f0400013a7983 */ /* 0x000ee80000300800 */
[----:B------:R-:W3:Y:S04]  /*42500*/  LDL.LU R57, [R1+0x1ee4] ;  /* 0x001ee40001397983 */ /* 0x000ee80000300800 */
[----:B------:R0:W-:Y:S04]  /*42510*/  STS.U8 [R5+UR8+0x9480], R55 ;  /* 0x0094803705007988 */ /* 0x0001e80008000008 */
[----:B------:R-:W3:Y:S04]  /*42520*/  LDL.LU R56, [R1+0x1e60] ;  /* 0x001e600001387983 */ /* 0x000ee80000300800 */
[----:B------:R1:W-:Y:S04]  /*42530*/  STS.U8 [R5+UR8+0x9880], R54 ;  /* 0x0098803605007988 */ /* 0x0003e80008000008 */
[----:B0-----:R-:W3:Y:S04]  /*42540*/  LDL.LU R55, [R1+0x1de4] ;  /* 0x001de40001377983 */ /* 0x001ee80000300800 */
[----:B-1----:R-:W3:Y:S04]  /*42550*/  LDL.LU R54, [R1+0x1da4] ;  /* 0x001da40001367983 */ /* 0x002ee80000300800 */
[----:B------:R0:W-:Y:S04]  /*42560*/  STS.U8 [R5+UR8+0x9c80], R53 ;  /* 0x009c803505007988 */ /* 0x0001e80008000008 */
[----:B------:R1:W-:Y:S04]  /*42570*/  STS.U8 [R5+UR8+0xa080], R52 ;  /* 0x00a0803405007988 */ /* 0x0003e80008000008 */
[----:B--2---:R2:W-:Y:S04]  /*42580*/  STS.U8 [R5+UR8+0xa480], R51 ;  /* 0x00a4803305007988 */ /* 0x0045e80008000008 */
[----:B----4-:R4:W-:Y:S04]  /*42590*/  STS.U8 [R5+UR8+0xa880], R50 ;  /* 0x00a8803205007988 */ /* 0x0109e80008000008 */
        /* <DEDUP_REMOVED lines=34> */
[----:B------:R0:W-:Y:S04]  /*427c0*/  STS.U8 [R5+UR8+0x6c80], R64 ;  /* 0x006c804005007988 */ /* 0x0001e80008000008 */
[----:B------:R1:W-:Y:S04]  /*427d0*/  STS.U8 [R5+UR8+0x7080], R63 ;  /* 0x0070803f05007988 */ /* 0x0003e80008000008 */
[----:B------:R0:W-:Y:S04]  /*427e0*/  STS.U8 [R5+UR8+0x7480], R75 ;  /* 0x0074804b05007988 */ /* 0x0001e80008000008 */
[----:B------:R0:W-:Y:S04]  /*427f0*/  STS.U8 [R5+UR8+0x7880], R62 ;  /* 0x0078803e05007988 */ /* 0x0001e80008000008 */
[----:B------:R-:W-:Y:S04]  /*42800*/  STS.U8 [R5+UR8+0xe880], R82 ;  /* 0x00e8805205007988 */ /* 0x000fe80008000008 */
[----:B------:R-:W-:Y:S04]  /*42810*/  STS.U8 [R5+UR8+0xec80], R74 ;  /* 0x00ec804a05007988 */ /* 0x000fe80008000008 */
[----:B------:R-:W-:Y:S04]  /*42820*/  STS.U8 [R5+UR8+0xf080], R67 ;  /* 0x00f0804305007988 */ /* 0x000fe80008000008 */
[----:B------:R-:W-:Y:S04]  /*42830*/  STS.U8 [R5+UR8+0xf480], R37 ;  /* 0x00f4802505007988 */ /* 0x000fe80008000008 */
[----:B0-----:R-:W4:Y:S04]  /*42840*/  LDL.LU R64, [R1+0x1b1c] ;  /* 0x001b1c0001407983 */ /* 0x001f280000300800 */
[----:B-1----:R-:W4:Y:S04]  /*42850*/  LDL.LU R63, [R1+0x1afc] ;  /* 0x001afc00013f7983 */ /* 0x002f280000300800 */
[----:B------:R-:W-:Y:S04]  /*42860*/  STS.U8 [R5+UR8+0xf880], R30 ;  /* 0x00f8801e05007988 */ /* 0x000fe80008000008 */
[----:B------:R-:W-:Y:S04]  /*42870*/  STS.U8 [R5+UR8+0xfc80], R23 ;  /* 0x00fc801705007988 */ /* 0x000fe80008000008 */
[----:B------:R-:W4:Y:S04]  /*42880*/  LDL.LU R75, [R1+0x1adc] ;  /* 0x001adc00014b7983 */ /* 0x000f280000300800 */
[----:B------:R-:W4:Y:S04]  /*42890*/  LDL.LU R62, [R1+0x1ac0] ;  /* 0x001ac000013e7983 */ /* 0x000f280000300800 */
[----:B------:R0:W-:Y:S04]  /*428a0*/  STS.U8 [R6+UR8+0x100], R60 ;  /* 0x0001003c06007988 */ /* 0x0001e80008000008 */
[----:B------:R1:W-:Y:S04]  /*428b0*/  STS.U8 [R6+UR8+0x500], R61 ;  /* 0x0005003d06007988 */ /* 0x0003e80008000008 */
[----:B---3--:R3:W-:Y:S04]  /*428c0*/  STS.U8 [R6+UR8+0x900], R59 ;  /* 0x0009003b06007988 */ /* 0x0087e80008000008 */
        /* <DEDUP_REMOVED lines=229> */
[----:B------:R0:W-:Y:S04]  /*43720*/  STS.U8 [R7+UR8+0x7d80], R60 ;  /* 0x007d803c07007988 */ /* 0x0001e80008000008 */
[----:B------:R-:W-:Y:S04]  /*43730*/  STS.U8 [R7+UR8+0xe980], R80 ;  /* 0x00e9805007007988 */ /* 0x000fe80008000008 */
[----:B------:R-:W-:Y:S04]  /*43740*/  STS.U8 [R7+UR8+0xed80], R72 ;  /* 0x00ed804807007988 */ /* 0x000fe80008000008 */
[----:B------:R-:W-:Y:S04]  /*43750*/  STS.U8 [R7+UR8+0xf180], R65 ;  /* 0x00f1804107007988 */ /* 0x000fe80008000008 */
[----:B0-----:R-:W4:Y:S04]  /*43760*/  LDL.LU R64, [R1+0x1b30] ;  /* 0x001b300001407983 */ /* 0x001f280000300800 */
[----:B-1----:R-:W4:Y:S04]  /*43770*/  LDL.LU R63, [R1+0x1b10] ;  /* 0x001b1000013f7983 */ /* 0x002f280000300800 */
[----:B------:R-:W-:Y:S04]  /*43780*/  STS.U8 [R7+UR8+0xf580], R35 ;  /* 0x00f5802307007988 */ /* 0x000fe80008000008 */
[----:B------:R-:W4:Y:S04]  /*43790*/  LDL.LU R75, [R1+0x1af0] ;  /* 0x001af000014b7983 */ /* 0x000f280000300800 */
[----:B------:R-:W-:Y:S04]  /*437a0*/  STS.U8 [R7+UR8+0xf980], R28 ;  /* 0x00f9801c07007988 */ /* 0x000fe80008000008 */
[----:B------:R-:W-:Y:S04]  /*437b0*/  STS.U8 [R7+UR8+0xfd80], R21 ;  /* 0x00fd801507007988 */ /* 0x000fe80008000008 */
[----:B------:R-:W4:Y:S04]  /*437c0*/  LDL.LU R62, [R1+0x1ad4] ;  /* 0x001ad400013e7983 */ /* 0x000f280000300800 */
[----:B------:R-:W4:Y:S01]  /*437d0*/  LDL.LU R60, [R1+0x1ab8] ;  /* 0x001ab800013c7983 */ /* 0x000f220000300800 */
[----:B------:R-:W-:Y:S01]  /*437e0*/  PRMT R14, RZ, 0x7610, R14 ;  /* 0x00007610ff0e7816 */ /* 0x000fe2000000000e */
[----:B------:R-:W-:-:S02]  /*437f0*/  @P0 IMAD.MOV.U32 R43, RZ, RZ, R42 ;  /* 0x000000ffff2b0224 */ /* 0x000fc400078e002a */
[----:B------:R-:W-:Y:S01]  /*43800*/  @P0 IMAD.MOV.U32 R42, RZ, RZ, R20 ;  /* 0x000000ffff2a0224 */ /* 0x000fe200078e0014 */
[----:B------:R0:W-:Y:S04]  /*43810*/  STS.U8 [R8+UR8+0x200], R61 ;  /* 0x0002003d08007988 */ /* 0x0001e80008000008 */
[----:B------:R1:W-:Y:S04]  /*43820*/  STS.U8 [R8+UR8+0x600], R59 ;  /* 0x0006003b08007988 */ /* 0x0003e80008000008 */
[----:B---3--:R3:W-:Y:S04]  /*43830*/  STS.U8 [R8+UR8+0xa00], R58 ;  /* 0x000a003a08007988 */ /* 0x0087e80008000008 */
[----:B------:R0:W-:Y:S04]  /*43840*/  STS.U8 [R8+UR8+0xe00], R57 ;  /* 0x000e003908007988 */ /* 0x0001e80008000008 */
[----:B------:R1:W-:Y:S04]  /*43850*/  STS.U8 [R8+UR8+0x1200], R56 ;  /* 0x0012003808007988 */ /* 0x0003e80008000008 */
[----:B------:R3:W4:Y:S04]  /*43860*/  @P0 LDG.E.U8 R14, desc[UR20][R42.64] ;  /* 0x000000142a0e0981 */ /* 0x000728000c1e1100 */
[----:B0-----:R-:W4:Y:S04]  /*43870*/  LDL.LU R61, [R1+0x1a9c] ;  /* 0x001a9c00013d7983 */ /* 0x001f280000300800 */
[----:B-1----:R-:W4:Y:S04]  /*43880*/  LDL.LU R59, [R1+0x1a80] ;  /* 0x001a8000013b7983 */ /* 0x002f280000300800 */
[----:B---3--:R-:W3:Y:S04]  /*43890*/  LDL.LU R58, [R1+0x1a64] ;  /* 0x001a6400013a7983 */ /* 0x008ee80000300800 */
[----:B------:R-:W3:Y:S04]  /*438a0*/  LDL.LU R57, [R1+0x1a48] ;  /* 0x001a480001397983 */ /* 0x000ee80000300800 */
[----:B------:R0:W-:Y:S04]  /*438b0*/  STS.U8 [R8+UR8+0x1600], R55 ;  /* 0x0016003708007988 */ /* 0x0001e80008000008 */
[----:B------:R-:W3:Y:S04]  /*438c0*/  LDL.LU R56, [R1+0x1a2c] ;  /* 0x001a2c0001387983 */ /* 0x000ee80000300800 */
[----:B------:R1:W-:Y:S01]  /*438d0*/  STS.U8 [R8+UR8+0x1a00], R54 ;  /* 0x001a003608007988 */ /* 0x0003e20008000008 */
[----:B------:R-:W-:Y:S01]  /*438e0*/  PRMT R12, RZ, 0x7610, R12 ;  /* 0x00007610ff0c7816 */ /* 0x000fe2000000000c */
[----:B------:R-:W-:-:S02]  /*438f0*/  @P0 IMAD.MOV.U32 R42, RZ, RZ, R13 ;  /* 0x000000ffff2a0224 */ /* 0x000fc400078e000d */
[----:B------:R-:W-:Y:S01]  /*43900*/  @P0 IMAD.MOV.U32 R43, RZ, RZ, R16 ;  /* 0x000000ffff2b0224 */ /* 0x000fe200078e0010 */
[----:B0-----:R-:W3:Y:S04]  /*43910*/  LDL.LU R55, [R1+0x1a10] ;  /* 0x001a100001377983 */ /* 0x001ee80000300800 */
[----:B-1----:R-:W3:Y:S04]  /*43920*/  LDL.LU R54, [R1+0x19f4] ;  /* 0x0019f40001367983 */ /* 0x002ee80000300800 */
[----:B------:R-:W3:Y:S04]  /*43930*/  @P0 LDG.E.U8 R12, desc[UR20][R42.64] ;  /* 0x000000142a0c0981 */ /* 0x000ee8000c1e1100 */
        /* <DEDUP_REMOVED lines=17> */
[----:B0-----:R-:W4:Y:S04]  /*43a50*/  LDL.LU R47, [R1+0x340] ;  /* 0x00034000012f7983 */ /* 0x001f280000300800 */
[----:B-1----:R-:W4:Y:S04]  /*43a60*/  LDL.LU R46, [R1+0x320] ;  /* 0x00032000012e7983 */ /* 0x002f280000300800 */
[----:B------:R-:W4:Y:S04]  /*43a70*/  LDL.LU R45, [R1+0x300] ;  /* 0x00030000012d7983 */ /* 0x000f280000300800 */
[----:B------:R0:W-:Y:S04]  /*43a80*/  STS.U8 [R8+UR8+0x4a00], R91 ;  /* 0x004a005b08007988 */ /* 0x0001e80008000008 */
[----:B------:R-:W4:Y:S04]  /*43a90*/  LDL.LU R44, [R1+0x2e0] ;  /* 0x0002e000012c7983 */ /* 0x000f280000300800 */
[----:B------:R-:W4:Y:S04]  /*43aa0*/  LDL.LU R93, [R1+0x2c0] ;  /* 0x0002c000015d7983 */ /* 0x000f280000300800 */
[----:B------:R1:W-:Y:S04]  /*43ab0*/  STS.U8 [R8+UR8+0x4e00], R92 ;  /* 0x004e005c08007988 */ /* 0x0003e80008000008 */
[----:B------:R0:W-:Y:S04]  /*43ac0*/  STS.U8 [R8+UR8+0x5200], R89 ;  /* 0x0052005908007988 */ /* 0x0001e80008000008 */
[----:B------:R1:W-:Y:S04]  /*43ad0*/  STS.U8 [R8+UR8+0x5600], R90 ;  /* 0x0056005a08007988 */ /* 0x0003e80008000008 */
[----:B------:R1:W-:Y:S04]  /*43ae0*/  STS.U8 [R8+UR8+0x5a00], R85 ;  /* 0x005a005508007988 */ /* 0x0003e80008000008 */
[----:B0-----:R-:W4:Y:S04]  /*43af0*/  LDL.LU R91, [R1+0x2a0] ;  /* 0x0002a000015b7983 */ /* 0x001f280000300800 */
[----:B-1----:R-:W4:Y:S04]  /*43b00*/  LDL.LU R92, [R1+0x27c] ;  /* 0x00027c00015c7983 */ /* 0x002f280000300800 */
[----:B------:R0:W-:Y:S04]  /*43b10*/  STS.U8 [R8+UR8+0x5e00], R88 ;  /* 0x005e005808007988 */ /* 0x0001e80008000008 */
[----:B------:R-:W4:Y:S04]  /*43b20*/  LDL.LU R89, [R1+0x25c] ;  /* 0x00025c0001597983 */ /* 0x000f280000300800 */
[----:B------:R-:W4:Y:S04]  /*43b30*/  LDL.LU R90, [R1+0x23c] ;  /* 0x00023c00015a7983 */ /* 0x000f280000300800 */
[----:B------:R-:W4:Y:S04]  /*43b40*/  LDL.LU R85, [R1+0x21c] ;  /* 0x00021c0001557983 */ /* 0x000f280000300800 */
[----:B------:R1:W-:Y:S04]  /*43b50*/  STS.U8 [R8+UR8+0x6200], R86 ;  /* 0x0062005608007988 */ /* 0x0003e80008000008 */
[----:B------:R1:W-:Y:S04]  /*43b60*/  STS.U8 [R8+UR8+0x6600], R87 ;  /* 0x0066005708007988 */ /* 0x0003e80008000008 */
[----:B0-----:R-:W4:Y:S04]  /*43b70*/  LDL.LU R88, [R1+0x1fc] ;  /* 0x0001fc0001587983 */ /* 0x001f280000300800 */
[----:B-1----:R-:W4:Y:S04]  /*43b80*/  LDL.LU R86, [R1+0x1d8] ;  /* 0x0001d80001567983 */ /* 0x002f280000300800 */
[----:B------:R-:W4:Y:S04]  /*43b90*/  LDL.LU R87, [R1+0x198] ;  /* 0x0001980001577983 */ /* 0x000f280000300800 */
[----:B------:R0:W-:Y:S04]  /*43ba0*/  STS.U8 [R8+UR8+0xe600], R3 ;  /* 0x00e6000308007988 */ /* 0x0001e80008000008 */
[----:B0-----:R-:W4:Y:S04]  /*43bb0*/  LDL.LU R3, [R1+0x2618] ;  /* 0x0026180001037983 */ /* 0x001f280000300800 */
[----:B------:R0:W-:Y:S04]  /*43bc0*/  STS.U8 [R8+UR8+0x7e00], R61 ;  /* 0x007e003d08007988 */ /* 0x0001e80008000008 */
[----:B------:R1:W-:Y:S04]  /*43bd0*/  STS.U8 [R8+UR8+0x8200], R59 ;  /* 0x0082003b08007988 */ /* 0x0003e80008000008 */
[----:B---3--:R3:W-:Y:S04]  /*43be0*/  STS.U8 [R8+UR8+0x8600], R58 ;  /* 0x0086003a08007988 */ /* 0x0087e80008000008 */
        /* <DEDUP_REMOVED lines=120> */
[----:B---3--:R1:W-:Y:S04]  /*44370*/  STS.U8 [R9+UR8+0x8680], R58 ;  /* 0x0086803a09007988 */ /* 0x0083e80008000008 */
[----:B------:R3:W-:Y:S04]  /*44380*/  STS.U8 [R9+UR8+0x8a80], R57 ;  /* 0x008a803909007988 */ /* 0x0007e80008000008 */
[----:B------:R3:W-:Y:S04]  /*44390*/  STS.U8 [R9+UR8+0x8e80], R56 ;  /* 0x008e803809007988 */ /* 0x0007e80008000008 */
[----:B0-----:R-:W4:Y:S04]  /*443a0*/  LDL.LU R59, [R1+0x1f4c] ;  /* 0x001f4c00013b7983 */ /* 0x001f280000300800 */
[----:B-1----:R-:W4:Y:S04]  /*443b0*/  LDL.LU R58, [R1+0x1f30] ;  /* 0x001f3000013a7983 */ /* 0x002f280000300800 */
[----:B---3--:R-:W3:Y:S04]  /*443c0*/  LDL.LU R57, [R1+0x1f14] ;  /* 0x001f140001397983 */ /* 0x008ee80000300800 */
        /* <DEDUP_REMOVED lines=55> */
[----:B------:R-:W-:Y:S04]  /*44740*/  STS.U8 [R9+UR8+0xf280], R40 ;  /* 0x00f2802809007988 */ /* 0x000fe80008000008 */
[----:B------:R-:W-:Y:S04]  /*44750*/  STS.U8 [R9+UR8+0xf680], R33 ;  /* 0x00f6802109007988 */ /* 0x000fe80008000008 */
        /* <DEDUP_REMOVED lines=55> */
[----:B0-----:R0:W5:Y:S04]  /*44ad0*/  LDL.LU R4, [R1+0x2610] ;  /* 0x0026100001047983 */ /* 0x0011680000300800 */
[----:B------:R1:W-:Y:S04]  /*44ae0*/  STS.U8 [R10+UR8+0x7f00], R59 ;  /* 0x007f003b0a007988 */ /* 0x0003e80008000008 */
[----:B------:R0:W-:Y:S04]  /*44af0*/  STS.U8 [R10+UR8+0x8300], R58 ;  /* 0x0083003a0a007988 */ /* 0x0001e80008000008 */
[----:B---3--:R3:W-:Y:S04]  /*44b00*/  STS.U8 [R10+UR8+0x8700], R57 ;  /* 0x008700390a007988 */ /* 0x0087e80008000008 */
[----:B------:R3:W-:Y:S04]  /*44b10*/  STS.U8 [R10+UR8+0x8b00], R56 ;  /* 0x008b00380a007988 */ /* 0x0007e80008000008 */
[----:B-1----:R-:W4:Y:S04]  /*44b20*/  LDL.LU R59, [R1+0x1f48] ;  /* 0x001f4800013b7983 */ /* 0x002f280000300800 */
[----:B0-----:R-:W4:Y:S04]  /*44b30*/  LDL.LU R58, [R1+0x1f2c] ;  /* 0x001f2c00013a7983 */ /* 0x001f280000300800 */
[----:B---3--:R-:W3:Y:S04]  /*44b40*/  LDL.LU R57, [R1+0x1f10] ;  /* 0x001f100001397983 */ /* 0x008ee80000300800 */
[----:B------:R0:W-:Y:S04]  /*44b50*/  STS.U8 [R10+UR8+0x8f00], R55 ;  /* 0x008f00370a007988 */ /* 0x0001e80008000008 */
[----:B------:R-:W3:Y:S04]  /*44b60*/  LDL.LU R56, [R1+0x1eec] ;  /* 0x001eec0001387983 */ /* 0x000ee80000300800 */
[----:B------:R1:W-:Y:S04]  /*44b70*/  STS.U8 [R10+UR8+0x9300], R54 ;  /* 0x009300360a007988 */ /* 0x0003e80008000008 */
[----:B0-----:R-:W3:Y:S04]  /*44b80*/  LDL.LU R55, [R1+0x1e94] ;  /* 0x001e940001377983 */ /* 0x001ee80000300800 */
[----:B-1----:R-:W3:Y:S04]  /*44b90*/  LDL.LU R54, [R1+0x1e00] ;  /* 0x001e000001367983 */ /* 0x002ee80000300800 */
[----:B------:R-:W-:Y:S04]  /*44ba0*/  STS.U8 [R10+UR8+0x6700], R64 ;  /* 0x006700400a007988 */ /* 0x000fe80008000008 */
        /* <DEDUP_REMOVED lines=106> */
[----:B------:R-:W-:Y:S04]  /*45250*/  STS.U8 [R11+UR8+0x6780], R64 ;  /* 0x006780400b007988 */ /* 0x000fe80008000008 */
[----:B------:R0:W-:Y:S04]  /*45260*/  STS.U8 [R11+UR8+0xe380], R3 ;  /* 0x00e380030b007988 */ /* 0x0001e80008000008 */
[----:B0-----:R0:W5:Y:S04]  /*45270*/  LDL.LU R3, [R1+0x260c] ;  /* 0x00260c0001037983 */ /* 0x0011680000300800 */
[----:B------:R0:W-:Y:S04]  /*45280*/  STS.U8 [R11+UR8+0x6b80], R63 ;  /* 0x006b803f0b007988 */ /* 0x0001e80008000008 */
        /* <DEDUP_REMOVED lines=12> */
[----:B---3--:R0:W-:Y:S04]  /*45350*/  STS.U8 [R11+UR8+0x8780], R57 ;  /* 0x008780390b007988 */ /* 0x0081e80008000008 */
[----:B------:R0:W-:Y:S04]  /*45360*/  STS.U8 [R11+UR8+0xff80], R12 ;  /* 0x00ff800c0b007988 */ /* 0x0001e80008000008 */
[----:B------:R0:W-:Y:S04]  /*45370*/  STS.U8 [R11+UR8+0x8b80], R56 ;  /* 0x008b80380b007988 */ /* 0x0001e80008000008 */
[----:B------:R0:W-:Y:S04]  /*45380*/  STS.U8 [R11+UR8+0x8f80], R55 ;  /* 0x008f80370b007988 */ /* 0x0001e80008000008 */
[----:B------:R0:W-:Y:S01]  /*45390*/  STS.U8 [R11+UR8+0x9380], R54 ;  /* 0x009380360b007988 */ /* 0x0001e20008000008 */
[----:B------:R-:W-:-:S04]  /*453a0*/  UISETP.NE.U32.AND UP1, UPT, UR14, URZ, UPT ;  /* 0x000000ff0e00728c */ /* 0x000fc8000bf25070 */
[----:B------:R-:W-:Y:S02]  /*453b0*/  UISETP.LT.OR UP4, UPT, UR11, 0x80, UP1 ;  /* 0x000000800b00788c */ /* 0x000fe40008f81670 */
[----:B------:R-:W-:Y:S02]  /*453c0*/  UISETP.GE.AND UP2, UPT, UR11, 0x80, UPT ;  /* 0x000000800b00788c */ /* 0x000fe4000bf46270 */
[----:B------:R-:W-:Y:S01]  /*453d0*/  UISETP.GE.AND UP3, UPT, UR11, 0x100, UPT ;  /* 0x000001000b00788c */ /* 0x000fe2000bf66270 */
[----:B------:R0:W-:Y:S04]  /*453e0*/  STS.U8 [R11+UR8+0x9780], R53 ;  /* 0x009780350b007988 */ /* 0x0001e80008000008 */
[----:B------:R0:W-:Y:S04]  /*453f0*/  STS.U8 [R11+UR8+0x9b80], R52 ;  /* 0x009b80340b007988 */ /* 0x0001e80008000008 */
[----:B--2---:R0:W-:Y:S04]  /*45400*/  STS.U8 [R11+UR8+0x9f80], R51 ;  /* 0x009f80330b007988 */ /* 0x0041e80008000008 */
[----:B----4-:R0:W-:Y:S04]  /*45410*/  STS.U8 [R11+UR8+0xa380], R50 ;  /* 0x00a380320b007988 */ /* 0x0101e80008000008 */
        /* <DEDUP_REMOVED lines=14> */
[----:B------:R0:W-:Y:S01]  /*45500*/  STS.U8 [R11+UR8+0xdf80], R87 ;  /* 0x00df80570b007988 */ /* 0x0001e20008000008 */
[----:B------:R1:W-:Y:S06]  /*45510*/  MEMBAR.ALL.CTA ;  /* 0x0000000000007992 */ /* 0x0003ec0000008000 */
[----:B-1----:R-:W1:Y:S02]  /*45520*/  FENCE.VIEW.ASYNC.S ;  /* 0x00000000000073c6 */ /* 0x002e640000000000 */
[----:B-1----:R-:W-:Y:S06]  /*45530*/  BAR.SYNC.DEFER_BLOCKING 0x0 ;  /* 0x0000000000007b1d */ /* 0x002fec0000010000 */
[----:B------:R-:W-:Y:S05]  /*45540*/  BRA.U UP4, `(.L_x_6) ;  /* 0x0000000104d87547 */ /* 0x000fea000b800000 */
[----:B------:R-:W-:Y:S02]  /*45550*/  USHF.R.U32.HI UR14, URZ, 0x4, UR8 ;  /* 0x00000004ff0e7899 */ /* 0x000fe40008011608 */
[----:B------:R-:W-:Y:S02]  /*45560*/  UIADD3 UR5, UPT, UPT, UR8, 0x20000, URZ ;  /* 0x0002000008057890 */ /* 0x000fe4000fffe0ff */
[----:B------:R-:W-:Y:S02]  /*45570*/  USGXT.U32 UR14, UR14, 0xe ;  /* 0x0000000e0e0e789a */ /* 0x000fe40008000000 */
[----:B------:R-:W-:Y:S02]  /*45580*/  USHF.R.U32.HI UR5, URZ, 0x4, UR5 ;  /* 0x00000004ff057899 */ /* 0x000fe40008011605 */
[----:B------:R-:W-:Y:S02]  /*45590*/  UIADD3 UR32, UP4, UPT, UR14, 0x2, URZ ;  /* 0x000000020e207890 */ /* 0x000fe4000ff9e0ff */
[----:B------:R-:W-:Y:S01]  /*455a0*/  USGXT.U32 UR16, UR5, 0xe ;  /* 0x0000000e0510789a */ /* 0x000fe20008000000 */
[----:B------:R-:W-:Y:S01]  /*455b0*/  UMOV UR4, URZ ;  /* 0x000000ff00047c82 */ /* 0x000fe20008000000 */
[----:B------:R-:W-:Y:S01]  /*455c0*/  UMOV UR6, URZ ;  /* 0x000000ff00067c82 */ /* 0x000fe20008000000 */
[----:B------:R-:W-:-:S02]  /*455d0*/  UIADD3.X UR33, UPT, UPT, UR4, 0x40004040, URZ, UP4, !UPT ;  /* 0x4000404004217890 */ /* 0x000fc4000a7fe4ff */
[----:B------:R-:W-:Y:S01]  /*455e0*/  UIADD3 UR52, UP4, UPT, UR16, 0x100, URZ ;  /* 0x0000010010347890 */ /* 0x000fe2000ff9e0ff */
[----:B------:R-:W-:Y:S01]  /*455f0*/  UMOV UR4, UR10 ;  /* 0x0000000a00047c82 */ /* 0x000fe20008000000 */
[----:B------:R-:W-:Y:S02]  /*45600*/  UMOV UR5, URZ ;  /* 0x000000ff00057c82 */ /* 0x000fe40008000000 */
[----:B------:R-:W-:Y:S01]  /*45610*/  UIADD3.X UR53, UPT, UPT, UR6, 0x40004040, URZ, UP4, !UPT ;  /* 0x4000404006357890 */ /* 0x000fe2000a7fe4ff */
[----:B------:R-:W-:Y:S01]  /*45620*/  UMOV UR45, UR4 ;  /* 0x00000004002d7c82 */ /* 0x000fe20008000000 */
[----:B------:R-:W-:Y:S02]  /*45630*/  UIADD3.64 UR36, UPT, UPT, UR32, 0x2, URZ ;  /* 0x0000000220247897 */ /* 0x000fe4000fffe0ff */
[----:B------:R-:W-:Y:S02]  /*45640*/  UIADD3.64 UR4, UPT, UPT, UR52, 0x100, URZ ;  /* 0x0000010034047897 */ /* 0x000fe4000fffe0ff */
[----:B------:R-:W-:-:S02]  /*45650*/  UIADD3.64 UR40, UPT, UPT, UR32, 0x4, URZ ;  /* 0x0000000420287897 */ /* 0x000fc4000fffe0ff */
[----:B------:R-:W-:Y:S02]  /*45660*/  UIADD3.64 UR38, UPT, UPT, UR52, 0x200, URZ ;  /* 0x0000020034267897 */ /* 0x000fe4000fffe0ff */
[----:B------:R-:W-:Y:S02]  /*45670*/  UIADD3 UR44, UPT, UPT, UR7, 0x100, URZ ;  /* 0x00000100072c7890 */ /* 0x000fe4000fffe0ff */
[----:B------:R-:W-:Y:S02]  /*45680*/  UIADD3.64 UR42, UPT, UPT, UR32, 0x7fe, URZ ;  /* 0x000007fe202a7897 */ /* 0x000fe4000fffe0ff */
[----:B------:R-:W-:Y:S02]  /*45690*/  UIADD3 UR54, UPT, UPT, UR7, 0x100, URZ ;  /* 0x0000010007367890 */ /* 0x000fe4000fffe0ff */
[----:B------:R-:W-:Y:S02]  /*456a0*/  UIADD3.64 UR46, UPT, UPT, UR32, 0x800, URZ ;  /* 0x00000800202e7897 */ /* 0x000fe4000fffe0ff */
[----:B------:R-:W-:-:S02]  /*456b0*/  UIADD3 UR55, UPT, UPT, UR7, 0x100, URZ ;  /* 0x0000010007377890 */ /* 0x000fc4000fffe0ff */
[----:B------:R-:W-:Y:S01]  /*456c0*/  UIADD3.64 UR48, UPT, UPT, UR32, 0x802, URZ ;  /* 0x0000080220307897 */ /* 0x000fe2000fffe0ff */
[----:B------:R-:W-:Y:S01]  /*456d0*/  UMOV UR26, 0x0 ;  /* 0x00000000001a7882 */ /* 0x000fe20000000000 */
[----:B------:R-:W-:Y:S01]  /*456e0*/  UMOV UR27, 0x8408010 ;  /* 0x08408010001b7882 */ /* 0x000fe20000000000 */
[----:B------:R-:W-:Y:S01]  /*456f0*/  UIADD3 UR56, UPT, UPT, UR7, 0x100, URZ ;  /* 0x0000010007387890 */ /* 0x000fe2000fffe0ff */
[----:B------:R-:W-:Y:S01]  /*45700*/  UMOV UR15, 0x40004040 ;  /* 0x40004040000f7882 */ /* 0x000fe20000000000 */
[----:B------:R-:W-:Y:S01]  /*45710*/  UIADD3.64 UR50, UPT, UPT, UR32, 0x804, URZ ;  /* 0x0000080420327897 */ /* 0x000fe2000fffe0ff */
[----:B------:R-:W-:Y:S01]  /*45720*/  UMOV UR17, 0x40004040 ;  /* 0x4000404000117882 */ /* 0x000fe20000000000 */
[----:B------:R-:W-:Y:S01]  /*45730*/  UMOV UR18, 0x0 ;  /* 0x0000000000127882 */ /* 0x000fe20000000000 */
[----:B------:R-:W-:Y:S01]  /*45740*/  UMOV UR19, 0x8408010 ;  /* 0x0840801000137882 */ /* 0x000fe20000000000 */
[----:B------:R-:W-:Y:S01]  /*45750*/  UMOV UR28, 0x0 ;  /* 0x00000000001c7882 */ /* 0x000fe20000000000 */
[----:B------:R-:W-:Y:S01]  /*45760*/  UMOV UR29, 0x8408010 ;  /* 0x08408010001d7882 */ /* 0x000fe20000000000 */
[----:B------:R1:W-:Y:S01]  /*45770*/  UTCQMMA gdesc[UR16], gdesc[UR14], tmem[UR7], tmem[UR26], idesc[UR27], !UPT ;  /* 0x00ff1a0e100075ea */ /* 0x0003e2000f800307 */
[----:B------:R-:W-:Y:S01]  /*45780*/  UMOV UR22, 0x0 ;  /* 0x0000000000167882 */ /* 0x000fe20000000000 */
[----:B------:R-:W-:Y:S01]  /*45790*/  UMOV UR23, 0x8408010 ;  /* 0x0840801000177882 */ /* 0x000fe20000000000 */
[----:B------:R1:W-:Y:S01]  /*457a0*/  UTCQMMA gdesc[UR52], gdesc[UR32], tmem[UR7], tmem[UR18], idesc[UR19], UPT ;  /* 0x00ff1220340075ea */ /* 0x0003e2000b800307 */
        /* <DEDUP_REMOVED lines=8> */
[----:B------:R1:W-:Y:S01]  /*45830*/  UTCQMMA gdesc[UR16], gdesc[UR42], tmem[UR44], tmem[UR24], idesc[UR25], !UPT ;  /* 0x00ff182a100075ea */ /* 0x0003e2000f80032c */
[----:B------:R-:W-:Y:S01]  /*45840*/  UMOV UR58, 0x0 ;  /* 0x00000000003a7882 */ /* 0x000fe20000000000 */
[----:B------:R-:W-:Y:S01]  /*45850*/  UMOV UR59, 0x8408010 ;  /* 0x08408010003b7882 */ /* 0x000fe20000000000 */
[----:B------:R1:W-:Y:S01]  /*45860*/  UTCQMMA gdesc[UR52], gdesc[UR46], tmem[UR54], tmem[UR30], idesc[UR31], UPT ;  /* 0x00ff1e2e340075ea */ /* 0x0003e2000b800336 */
[----:B------:R1:W-:Y:S01]  /*45870*/  UTCQMMA gdesc[UR4], gdesc[UR48], tmem[UR55], tmem[UR34], idesc[UR35], UPT ;  /* 0x00ff2230040075ea */ /* 0x0003e2000b800337 */
[----:B------:R1:W-:Y:S01]  /*45880*/  UTCQMMA gdesc[UR38], gdesc[UR50], tmem[UR56], tmem[UR58], idesc[UR59], UPT ;  /* 0x00ff3a32260075ea */ /* 0x0003e2000b800338 */
[----:B------:R1:W-:Y:S01]  /*45890*/  UTCBAR [UR45], URZ ;  /* 0x000000ff2d0073e9 */ /* 0x0003e200080000ff */
[----:B------:R-:W-:Y:S01]  /*458a0*/  NOP ;  /* 0x0000000000007918 */ /* 0x000fe20000000000 */
.L_x_6:
[----:B------:R-:W-:Y:S01]  /*458b0*/  UMOV UR6, URZ ;  /* 0x000000ff00067c82 */ /* 0x000fe20008000000 */
[----:B------:R-:W-:Y:S05]  /*458c0*/  BRA.U !UP3, `(.L_x_7) ;  /* 0x000002690b3c7547 */ /* 0x000fea000b800000 */
[----:B------:R2:W-:Y:S01]  /*458d0*/  STL [R1+0x1940], RZ ;  /* 0x001940ff01007387 */ /* 0x0005e20000100800 */
[----:B-1----:R-:W-:Y:S01]  /*458e0*/  USHF.L.U32 UR14, UR13, 0x7, URZ ;  /* 0x000000070d0e7899 */ /* 0x002fe200080006ff */
[----:B0-----:R-:W-:Y:S01]  /*458f0*/  IMAD.MOV.U32 R12, RZ, RZ, RZ ;  /* 0x000000ffff0c7224 */ /* 0x001fe200078e00ff */
[----:B------:R-:W-:Y:S02]  /*45900*/  USHF.L.U32 UR15, UR12, 0x7, URZ ;  /* 0x000000070c0f7899 */ /* 0x000fe400080006ff */
[----:B------:R-:W-:Y:S02]  /*45910*/  USHF.R.S32.HI UR6, URZ, 0x1f, UR11 ;  /* 0x0000001fff067899 */ /* 0x000fe4000801140b */
[----:B------:R-:W-:Y:S02]  /*45920*/  UIADD3 UR12, UPT, UPT, UR8, 0x24000, URZ ;  /* 0x00024000080c7890 */ /* 0x000fe4000fffe0ff */
[----:B------:R-:W-:Y:S02]  /*45930*/  UIADD3 UR13, UPT, UPT, UR8, 0x10000, URZ ;  /* 0x00010000080d7890 */ /* 0x000fe4000fffe0ff */
[----:B------:R-:W-:-:S02]  /*45940*/  ULEA.HI UR6, UR6, UR11, URZ, 0x7 ;  /* 0x0000000b06067291 */ /* 0x000fc4000f8f38ff */
[----:B------:R-:W-:Y:S02]  /*45950*/  USHF.R.U32.HI UR12, URZ, 0x4, UR12 ;  /* 0x00000004ff0c7899 */ /* 0x000fe4000801160c */
[----:B------:R-:W-:Y:S02]  /*45960*/  USHF.R.U32.HI UR13, URZ, 0x4, UR13 ;  /* 0x00000004ff0d7899 */ /* 0x000fe4000801160d */
[----:B------:R-:W-:Y:S02]  /*45970*/  USHF.R.S32.HI UR6, URZ, 0x7, UR6 ;  /* 0x00000007ff067899 */ /* 0x000fe40008011406 */
[----:B------:R-:W-:Y:S02]  /*45980*/  USGXT.U32 UR12, UR12, 0xe ;  /* 0x0000000e0c0c789a */ /* 0x000fe40008000000 */
[----:B------:R-:W-:Y:S02]  /*45990*/  USGXT.U32 UR16, UR13, 0xe ;  /* 0x0000000e0d10789a */ /* 0x000fe40008000000 */
[----:B------:R-:W-:-:S02]  /*459a0*/  UIADD3 UR24, UP3, UPT, UR12, 0x100, URZ ;  /* 0x000001000c187890 */ /* 0x000fc4000ff7e0ff */
[----:B------:R-:W-:Y:S02]  /*459b0*/  UISETP.LT.AND UP5, UPT, UR6, 0x2, UPT ;  /* 0x000000020600788c */ /* 0x000fe4000bfa1270 */
[----:B------:R-:W-:Y:S01]  /*459c0*/  UIADD3 UR26, UP4, UPT, UR16, 0x2, URZ ;  /* 0x00000002101a7890 */ /* 0x000fe2000ff9e0ff */
[----:B------:R-:W-:Y:S01]  /*459d0*/  UMOV UR4, URZ ;  /* 0x000000ff00047c82 */ /* 0x000fe20008000000 */
[----:B------:R-:W-:Y:S01]  /*459e0*/  UMOV UR5, URZ ;  /* 0x000000ff00057c82 */ /* 0x000fe20008000000 */
[----:B------:R-:W-:Y:S02]  /*459f0*/  UIADD3.X UR25, UPT, UPT, UR4, 0x40004040, URZ, UP3, !UPT ;  /* 0x4000404004197890 */ /* 0x000fe40009ffe4ff */
[----:B------:R-:W-:Y:S02]  /*45a00*/  USEL UR6, UR6, 0x2, !UP5 ;  /* 0x0000000206067887 */ /* 0x000fe4000e800000 */
[----:B------:R-:W-:Y:S02]  /*45a10*/  UIADD3.X UR27, UPT, UPT, UR5, 0x40004040, URZ, UP4, !UPT ;  /* 0x40004040051b7890 */ /* 0x000fe4000a7fe4ff */
[----:B------:R-:W-:-:S02]  /*45a20*/  USHF.R.S32.HI UR23, URZ, 0x1f, UR14 ;  /* 0x0000001fff177899 */ /* 0x000fc4000801140e */
[----:B------:R-:W-:Y:S02]  /*45a30*/  USHF.R.S32.HI UR58, URZ, 0x1f, UR15 ;  /* 0x0000001fff3a7899 */ /* 0x000fe4000801140f */
[----:B------:R-:W-:Y:S02]  /*45a40*/  UIADD3 UR11, UPT, UPT, UR6, -0x2, URZ ;  /* 0xfffffffe060b7890 */ /* 0x000fe4000fffe0ff */
[----:B------:R-:W-:Y:S02]  /*45a50*/  UIADD3.64 UR28, UPT, UPT, UR24, 0x100, URZ ;  /* 0x00000100181c7897 */ /* 0x000fe4000fffe0ff */
[----:B------:R-:W-:Y:S02]  /*45a60*/  UIADD3.64 UR30, UPT, UPT, UR26, 0x2, URZ ;  /* 0x000000021a1e7897 */ /* 0x000fe4000fffe0ff */
[----:B------:R-:W-:Y:S02]  /*45a70*/  UIADD3.64 UR32, UPT, UPT, UR24, 0x200, URZ ;  /* 0x0000020018207897 */ /* 0x000fe4000fffe0ff */
[----:B------:R-:W-:-:S02]  /*45a80*/  UIADD3.64 UR34, UPT, UPT, UR26, 0x4, URZ ;  /* 0x000000041a227897 */ /* 0x000fc4000fffe0ff */
[----:B------:R-:W-:Y:S02]  /*45a90*/  UIADD3.64 UR36, UPT, UPT, UR26, 0x7fe, URZ ;  /* 0x000007fe1a247897 */ /* 0x000fe4000fffe0ff */
[----:B------:R-:W-:Y:S02]  /*45aa0*/  UIADD3.64 UR38, UPT, UPT, UR26, 0x800, URZ ;  /* 0x000008001a267897 */ /* 0x000fe4000fffe0ff */
[----:B------:R-:W-:Y:S02]  /*45ab0*/  UIADD3.64 UR40, UPT, UPT, UR26, 0x802, URZ ;  /* 0x000008021a287897 */ /* 0x000fe4000fffe0ff */
[----:B------:R-:W-:Y:S01]  /*45ac0*/  UIADD3.64 UR42, UPT, UPT, UR26, 0x804, URZ ;  /* 0x000008041a2a7897 */ /* 0x000fe2000fffe0ff */
[----:B------:R-:W-:Y:S01]  /*45ad0*/  UMOV UR22, 0x1 ;  /* 0x0000000100167882 */ /* 0x000fe20000000000 */
[----:B--2---:R-:W-:-:S10]  /*45ae0*/  UMOV UR13, 0x40004040 ;  /* 0x40004040000d7882 */ /* 0x004fd40000000000 */
.L_x_10:
[----:B--2---:R-:W2:Y:S01]  /*45af0*/  LDL R17, [R1+0x1940] ;  /* 0x0019400001117983 */ /* 0x004ea20000100800 */
[----:B------:R-:W-:Y:S01]  /*45b00*/  IMAD.U32 R12, R12, -0x80000000, RZ ;  /* 0x800000000c0c7824 */ /* 0x000fe200078e00ff */
[----:B------:R-:W0:Y:S02]  /*45b10*/  LDC R14, c[0x0][0x3a0] ;  /* 0x0000e800ff0e7b82 */ /* 0x000e240000000800 */
[----:B------:R-:W3:Y:S04]  /*45b20*/  LDL.LU R16, [R1+0xad8] ;  /* 0x000ad80001107983 */ /* 0x000ee80000300800 */
[----:B------:R-:W4:Y:S01]  /*45b30*/  LDL.LU R13, [R1+0xad4] ;  /* 0x000ad400010d7983 */ /* 0x000f220000300800 */
[----:B------:R-:W-:Y:S01]  /*45b40*/  PRMT R15, RZ, 0x7610, R15 ;  /* 0x00007610ff0f7816 */ /* 0x000fe2000000000f */
[----:B------:R-:W1:Y:S01]  /*45b50*/  SYNCS.PHASECHK.TRANS64.TRYWAIT P0, [UR10], R12 ;  /* 0x0000000cff0075a7 */ /* 0x000e62000800110a */
[----:B--2---:R-:W-:Y:S01]  /*45b60*/  VIADD R17, R17, 0x1 ;  /* 0x0000000111117836 */ /* 0x004fe20000000000 */
[----:B---3--:R-:W-:-:S04]  /*45b70*/  IADD3 R16, P4, PT, R16, UR14, RZ ;  /* 0x0000000e10107c10 */ /* 0x008fc8000ff9e0ff */
[----:B------:R2:W-:Y:S01]  /*45b80*/  STL [R1+0x1980], R17 ;  /* 0x0019801101007387 */ /* 0x0005e20000100800 */
[----:B0-----:R-:W-:Y:S01]  /*45b90*/  IMAD R14, R17, -0x80, R14 ;  /* 0xffffff80110e7824 */ /* 0x001fe200078e020e */
[----:B----4-:R-:W-:-:S04]  /*45ba0*/  IADD3.X R13, PT, PT, R13, UR23, RZ, P4, !PT ;  /* 0x000000170d0d7c10 */ /* 0x010fc8000a7fe4ff */
[C---:B------:R-:W-:Y:S01]  /*45bb0*/  ISETP.GT.AND P1, PT, R14.reuse, 0x1, PT ;  /* 0x000000010e00780c */ /* 0x040fe20003f24270 */
[----:B------:R2:W-:Y:S01]  /*45bc0*/  STL [R1+0xad4], R13 ;  /* 0x000ad40d01007387 */ /* 0x0005e20000100800 */
[----:B------:R-:W-:-:S03]  /*45bd0*/  ISETP.GT.AND P3, PT, R14, 0x2, PT ;  /* 0x000000020e00780c */ /* 0x000fc60003f64270 */
[----:B------:R2:W-:Y:S04]  /*45be0*/  STL [R1+0xad8], R16 ;  /* 0x000ad81001007387 */ /* 0x0005e80000100800 */
[----:B------:R2:W-:Y:S01]  /*45bf0*/  STL.S16 [R1+0x1d8], R15 ;  /* 0x0001d80f01007387 */ /* 0x0005e20000100600 */
[----:B-1---5:R-:W-:Y:S05]  /*45c00*/  @!P0 BRA `(.L_x_8) ;  /* 0x000003e400a88947 */ /* 0x022fea0003800000 */
.L_x_16:
[----:B------:R-:W3:Y:S04]  /*45c10*/  LDL R12, [R1+0xad4] ;  /* 0x000ad400010c7983 */ /* 0x000ee80000100800 */
[----:B--2---:R-:W3:Y:S04]  /*45c20*/  LDL R13, [R1+0xad8] ;  /* 0x000ad800010d7983 */ /* 0x004ee80000100800 */
        /* <DEDUP_REMOVED lines=8> */
[----:B0-----:R-:W2:Y:S04]  /*45cb0*/  LDL.LU R46, [R1+0xae0] ;  /* 0x000ae000012e7983 */ /* 0x001ea80000300800 */
[----:B------:R-:W-:Y:S04]  /*45cc0*/  STL [R1+0x2d48], R47 ;  /* 0x002d482f01007387 */ /* 0x000fe80000100800 */
[----:B------:R-:W-:Y:S04]  /*45cd0*/  STL [R1+0x2d58], R47 ;  /* 0x002d582f01007387 */ /* 0x000fe80000100800 */
[----:B------:R-:W-:Y:S04]  /*45ce0*/  STL [R1+0x2d7c], R47 ;  /* 0x002d7c2f01007387 */ /* 0x000fe80000100800 */
[----:B------:R0:W-:Y:S04]  /*45cf0*/  STL [R1+0x2d90], R47 ;  /* 0x002d902f01007387 */ /* 0x0001e80000100800 */
[----:B0-----:R-:W4:Y:S04]  /*45d00*/  LDL.LU R47, [R1+0xaf0] ;  /* 0x000af000012f7983 */ /* 0x001f280000300800 */
[----:B----4-:R-:W-:Y:S04]  /*45d10*/  STL [R1+0x2db0], R47 ;  /* 0x002db02f01007387 */ /* 0x010fe80000100800 */
[----:B------:R-:W-:Y:S04]  /*45d20*/  STL [R1+0x2d44], R2 ;  /* 0x002d440201007387 */ /* 0x000fe80000100800 */
[----:B------:R-:W-:Y:S04]  /*45d30*/  STL [R1+0x2d70], R2 ;  /* 0x002d700201007387 */ /* 0x000fe80000100800 */
[----:B------:R-:W-:Y:S04]  /*45d40*/  STL [R1+0x2d74], R2 ;  /* 0x002d740201007387 */ /* 0x000fe80000100800 */
[----:B------:R-:W-:Y:S04]  /*45d50*/  STL [R1+0x2d8c], R2 ;  /* 0x002d8c0201007387 */ /* 0x000fe80000100800 */
[----:B------:R-:W-:Y:S04]  /*45d60*/  STL [R1+0x2d94], R2 ;  /* 0x002d940201007387 */ /* 0x000fe80000100800 */
[----:B------:R0:W-:Y:S04]  /*45d70*/  STL [R1+0x2d98], R2 ;  /* 0x002d980201007387 */ /* 0x0001e80000100800 */
[----:B0-----:R-:W4:Y:S04]  /*45d80*/  LDL.LU R2, [R1+0xae8] ;  /* 0x000ae80001027983 */ /* 0x001f280000300800 */
        /* <DEDUP_REMOVED lines=24> */
[----:B-----5:R-:W-:Y:S04]  /*45f10*/  STL [R1+0x2d08], R3 ;  /* 0x002d080301007387 */ /* 0x020fe80000100800 */
        /* <DEDUP_REMOVED lines=70> */
[----:B------:R-:W4:Y:S01]  /*46380*/  LDL.LU R5, [R1+0x1d8] ;  /* 0x0001d80001057983 */ /* 0x000f220000300800 */
[----:B---3--:R-:W-:-:S02]  /*46390*/  @P1 LOP3.LUT R13, R13, R12, RZ, 0x3c, !PT ;  /* 0x0000000c0d0d1212 */ /* 0x008fc400078e3cff */
[----:B--2---:R-:W-:Y:S01]  /*463a0*/  IADD3 R46, P4, PT, R46, UR14, RZ ;  /* 0x0000000e2e2e7c10 */ /* 0x004fe2000ff9e0ff */
[----:B------:R-:W-:Y:S01]  /*463b0*/  STL [R1+0x260c], R0 ;  /* 0x00260c0001007387 */ /* 0x000fe20000100800 */
[C---:B------:R-:W-:Y:S02]  /*463c0*/  @P1 LOP3.LUT R12, R13.reuse, R12, RZ, 0x3c, !PT ;  /* 0x0000000c0d0c1212 */ /* 0x040fe400078e3cff */
[----:B------:R-:W-:Y:S01]  /*463d0*/  ISETP.GT.AND P0, PT, R14, 0x3, PT ;  /* 0x000000030e00780c */ /* 0x000fe20003f04270 */
[----:B------:R0:W-:Y:S01]  /*463e0*/  STL [R1+0xae0], R46 ;  /* 0x000ae02e01007387 */ /* 0x0001e20000100800 */
[----:B------:R-:W-:-:S03]  /*463f0*/  @P1 LOP3.LUT R13, R13, R12, RZ, 0x3c, !PT ;  /* 0x0000000c0d0d1212 */ /* 0x000fc600078e3cff */
[----:B0-----:R-:W2:Y:S04]  /*46400*/  LDL.LU R46, [R1+0xaf4] ;  /* 0x000af400012e7983 */ /* 0x001ea80000300800 */
[----:B------:R-:W3:Y:S04]  /*46410*/  LDL.LU R6, [R1+0xaf8] ;  /* 0x000af80001067983 */ /* 0x000ee80000300800 */
[----:B----4-:R0:W4:Y:S04]  /*46420*/  @P1 LDG.E.U8 R5, desc[UR20][R12.64] ;  /* 0x000000140c051981 */ /* 0x010128000c1e1100 */
[----:B------:R-:W2:Y:S04]  /*46430*/  LDL R13, [R1+0xae0] ;  /* 0x000ae000010d7983 */ /* 0x000ea80000100800 */
[----:B------:R-:W0:Y:S01]  /*46440*/  LDL.LU R12, [R1+0xadc] ;  /* 0x000adc00010c7983 */ /* 0x000e220000300800 */
[----:B------:R-:W-:-:S02]  /*46450*/  IADD3 R2, P1, PT, R2, UR14, RZ ;  /* 0x0000000e02027c10 */ /* 0x000fc4000ff3e0ff */
[----:B------:R-:W-:Y:S02]  /*46460*/  PRMT R47, RZ, 0x7610, R47 ;  /* 0x00007610ff2f7816 */ /* 0x000fe4000000002f */
[----:B------:R-:W-:Y:S01]  /*46470*/  IADD3.X R7, PT, PT, R7, UR23, RZ, P1, !PT ;  /* 0x0000001707077c10 */ /* 0x000fe20008ffe4ff */
[----:B------:R-:W-:Y:S01]  /*46480*/  STL [R1+0xae8], R2 ;  /* 0x000ae80201007387 */ /* 0x000fe20000100800 */
[----:B------:R-:W-:Y:S02]  /*46490*/  PRMT R26, RZ, 0x7610, R26 ;  /* 0x00007610ff1a7816 */ /* 0x000fe4000000001a */
[----:B------:R-:W-:Y:S02]  /*464a0*/  ISETP.GT.AND P1, PT, R14, 0x4, PT ;  /* 0x000000040e00780c */ /* 0x000fe40003f24270 */
[----:B0-----:R-:W-:-:S04]  /*464b0*/  IADD3.X R12, PT, PT, R12, UR23, RZ, P4, !PT ;  /* 0x000000170c0c7c10 */ /* 0x001fc8000a7fe4ff */
[-C--:B--2---:R-:W-:Y:S01]  /*464c0*/  @P3 LOP3.LUT R13, R13, R12.reuse, RZ, 0x3c, !PT ;  /* 0x0000000c0d0d3212 */ /* 0x084fe200078e3cff */
[----:B------:R0:W-:Y:S03]  /*464d0*/  STL [R1+0xadc], R12 ;  /* 0x000adc0c01007387 */ /* 0x0001e60000100800 */
[----:B0-----:R-:W-:-:S04]  /*464e0*/  @P3 LOP3.LUT R12, R13, R12, RZ, 0x3c, !PT ;  /* 0x0000000c0d0c3212 */ /* 0x001fc800078e3cff */
[----:B------:R-:W-:-:S05]  /*464f0*/  @P3 LOP3.LUT R13, R13, R12, RZ, 0x3c, !PT ;  /* 0x0000000c0d0d3212 */ /* 0x000fca00078e3cff */
[----:B------:R0:W2:Y:S02]  /*46500*/  @P3 LDG.E.U8 R47, desc[UR20][R12.64] ;  /* 0x000000140c2f3981 */ /* 0x0000a4000c1e1100 */
[----:B0-----:R-:W-:Y:S02]  /*46510*/  IMAD.MOV.U32 R12, RZ, RZ, R7 ;  /* 0x000000ffff0c7224 */ /* 0x001fe400078e0007 */
[----:B------:R-:W-:Y:S01]  /*46520*/  IMAD.MOV.U32 R13, RZ, RZ, R2 ;  /* 0x000000ffff0d7224 */ /* 0x000fe200078e0002 */
[----:B--2---:R0:W-:Y:S04]  /*46530*/  STL [R1+0x1d4], R47 ;  /* 0x0001d42f01007387 */ /* 0x0041e80000100800 */
[----:B0-----:R-:W2:Y:S01]  /*46540*/  LDL.LU R47, [R1+0x2db0] ;  /* 0x002db000012f7983 */ /* 0x001ea20000300800 */
[----:B------:R-:W-:-:S03]  /*46550*/  @P0 LOP3.LUT R13, R13, R12, RZ, 0x3c, !PT ;  /* 0x0000000c0d0d0212 */ /* 0x000fc600078e3cff */
[----:B------:R0:W-:Y:S01]  /*46560*/  STL [R1+0xae4], R7 ;  /* 0x000ae40701007387 */ /* 0x0001e20000100800 */
[----:B------:R-:W-:-:S04]  /*46570*/  @P0 LOP3.LUT R12, R13, R12, RZ, 0x3c, !PT ;  /* 0x0000000c0d0c0212 */ /* 0x000fc800078e3cff */
[----:B------:R-:W-:Y:S01]  /*46580*/  @P0 LOP3.LUT R13, R13, R12, RZ, 0x3c, !PT ;  /* 0x0000000c0d0d0212 */ /* 0x000fe200078e3cff */
[----:B0-----:R-:W4:Y:S04]  /*46590*/  LDL.LU R7, [R1+0x2dac] ;  /* 0x002dac0001077983 */ /* 0x001f280000300800 */
[----:B------:R-:W4:Y:S01]  /*465a0*/  LDL.LU R2, [R1+0xb00] ;  /* 0x000b000001027983 */ /* 0x000f220000300800 */
[----:B------:R-:W-:-:S03]  /*465b0*/  ISETP.GT.AND P3, PT, R14, 0x5, PT ;  /* 0x000000050e00780c */ /* 0x000fc60003f64270 */
[----:B------:R0:W4:Y:S01]  /*465c0*/  @P0 LDG.E.U8 R26, desc[UR20][R12.64] ;  /* 0x000000140c1a0981 */ /* 0x000122000c1e1100 */
[----:B--2---:R-:W-:-:S05]  /*465d0*/  IADD3 R47, P4, PT, R47, UR14, RZ ;  /* 0x0000000e2f2f7c10 */ /* 0x004fca000ff9e0ff */
[----:B------:R-:W-:Y:S04]  /*465e0*/  STL [R1+0xaf0], R47 ;  /* 0x000af02f01007387 */ /* 0x000fe80000100800 */
[----:B------:R-:W2:Y:S01]  /*465f0*/  LDL.LU R12, [R1+0xaec] ;  /* 0x000aec00010c7983 */ /* 0x000ea20000300800 */
[----:B0-----:R-:W-:Y:S01]  /*46600*/  IMAD.MOV.U32 R13, RZ, RZ, R47 ;  /* 0x000000ffff0d7224 */ /* 0x001fe200078e002f */
[----:B---3--:R-:W-:Y:S02]  /*46610*/  IADD3 R6, P0, PT, R6, UR14, RZ ;  /* 0x0000000e06067c10 */ /* 0x008fe4000ff1e0ff */
[----:B----4-:R-:W-:Y:S01]  /*46620*/  PRMT R7, RZ, 0x7610, R7 ;  /* 0x00007610ff077816 */ /* 0x010fe20000000007 */
[----:B------:R0:W-:Y:S04]  /*46630*/  STL [R1+0x1d0], R26 ;  /* 0x0001d01a01007387 */ /* 0x0001e80000100800 */
[----:B0-----:R-:W3:Y:S04]  /*46640*/  LDL.LU R26, [R1+0xb04] ;  /* 0x000b0400011a7983 */ /* 0x001ee80000300800 */
[----:B------:R-:W4:Y:S04]  /*46650*/  LDL.LU R47, [R1+0xb08] ;  /* 0x000b0800012f7983 */ /* 0x000f280000300800 */
[----:B------:R-:W-:Y:S01]  /*46660*/  STL [R1+0xaf8], R6 ;  /* 0x000af80601007387 */ /* 0x000fe20000100800 */
[----:B--2---:R-:W-:-:S04]  /*46670*/  IADD3.X R12, PT, PT, R12, UR23, RZ, P4, !PT ;  /* 0x000000170c0c7c10 */ /* 0x004fc8000a7fe4ff */
[-C--:B------:R-:W-:Y:S01]  /*46680*/  @P1 LOP3.LUT R13, R13, R12.reuse, RZ, 0x3c, !PT ;  /* 0x0000000c0d0d1212 */ /* 0x080fe200078e3cff */
[----:B------:R0:W-:Y:S03]  /*46690*/  STL [R1+0xaec], R12 ;  /* 0x000aec0c01007387 */ /* 0x0001e60000100800 */
[----:B0-----:R-:W-:-:S04]  /*466a0*/  @P1 LOP3.LUT R12, R13, R12, RZ, 0x3c, !PT ;  /* 0x0000000c0d0c1212 */ /* 0x001fc800078e3cff */
[----:B------:R-:W-:-:S05]  /*466b0*/  @P1 LOP3.LUT R13, R13, R12, RZ, 0x3c, !PT ;  /* 0x0000000c0d0d1212 */ /* 0x000fca00078e3cff */
[----:B------:R0:W2:Y:S01]  /*466c0*/  @P1 LDG.E.U8 R7, desc[UR20][R12.64] ;  /* 0x000000140c071981 */ /* 0x0000a2000c1e1100 */
[----:B------:R-:W-:-:S05]  /*466d0*/  IADD3.X R46, PT, PT, R46, UR23, RZ, P0, !PT ;  /* 0x000000172e2e7c10 */ /* 0x000fca00087fe4ff */
[----:B0-----:R-:W-:Y:S02]  /*466e0*/  IMAD.MOV.U32 R12, RZ, RZ, R46 ;  /* 0x000000ffff0c7224 */ /* 0x001fe400078e002e */
[----:B------:R-:W-:-:S05]  /*466f0*/  IMAD.MOV.U32 R13, RZ, RZ, R6 ;  /* 0x000000ffff0d7224 */ /* 0x000fca00078e0006 */
[----:B------:R-:W-:-:S04]  /*46700*/  @P3 LOP3.LUT R13, R13, R12, RZ, 0x3c, !PT ;  /* 0x0000000c0d0d3212 */ /* 0x000fc800078e3cff */
[C---:B------:R-:W-:Y:S02]  /*46710*/  @P3 LOP3.LUT R12, R13.reuse, R12, RZ, 0x3c, !PT ;  /* 0x0000000c0d0c3212 */ /* 0x040fe400078e3cff */
[----:B------:R-:W-:Y:S02]  /*46720*/  PRMT R8, RZ, 0x7610, R8 ;  /* 0x00007610ff087816 */ /* 0x000fe40000000008 */
[----:B------:R-:W-:Y:S02]  /*46730*/  IADD3 R2, P4, PT, R2, UR14, RZ ;  /* 0x0000000e02027c10 */ /* 0x000fe4000ff9e0ff */
[----:B------:R-:W-:-:S05]  /*46740*/  @P3 LOP3.LUT R13, R13, R12, RZ, 0x3c, !PT ;  /* 0x0000000c0d0d3212 */ /* 0x000fca00078e3cff */
[----:B------:R0:W3:Y:S04]  /*46750*/  @P3 LDG.E.U8 R8, desc[UR20][R12.64] ;  /* 0x000000140c083981 */ /* 0x0000e8000c1e1100 */
[----:B--2---:R1:W-:Y:S04]  /*46760*/  STL [R1+0x1cc], R7 ;  /* 0x0001cc0701007387 */ /* 0x0043e80000100800 */
[----:B-1----:R-:W2:Y:S04]  /*46770*/  LDL.LU R7, [R1+0x2da8] ;  /* 0x002da80001077983 */ /* 0x002ea80000300800 */
[----:B------:R1:W-:Y:S04]  /*46780*/  STL [R1+0xaf4], R46 ;  /* 0x000af42e01007387 */ /* 0x0003e80000100800 */
[----:B-1----:R-:W2:Y:S04]  /*46790*/  LDL.LU R46, [R1+0x2da4] ;  /* 0x002da400012e7983 */ /* 0x002ea80000300800 */
[----:B------:R-:W2:Y:S04]  /*467a0*/  LDL.LU R6, [R1+0xb10] ;  /* 0x000b100001067983 */ /* 0x000ea80000300800 */
[----:B------:R-:W-:Y:S04]  /*467b0*/  STL [R1+0xb00], R2 ;  /* 0x000b000201007387 */ /* 0x000fe80000100800 */
[----:B------:R-:W2:Y:S01]  /*467c0*/  LDL.LU R12, [R1+0xafc] ;  /* 0x000afc00010c7983 */ /* 0x000ea20000300800 */
[----:B------:R-:W-:Y:S01]  /*467d0*/  ISETP.GT.AND P0, PT, R14, 0x6, PT ;  /* 0x000000060e00780c */ /* 0x000fe20003f04270 */
[----:B0-----:R-:W-:Y:S01]  /*467e0*/  IMAD.MOV.U32 R13, RZ, RZ, R2 ;  /* 0x000000ffff0d7224 */ /* 0x001fe200078e0002 */
[----:B----4-:R-:W-:Y:S01]  /*467f0*/  IADD3 R47, P3, PT, R47, UR14, RZ ;  /* 0x0000000e2f2f7c10 */ /* 0x010fe2000ff7e0ff */
[----:B---3--:R0:W-:Y:S04]  /*46800*/  STL [R1+0x1c8], R8 ;  /* 0x0001c80801007387 */ /* 0x0081e80000100800 */
[----:B0-----:R-:W3:Y:S04]  /*46810*/  LDL.LU R8, [R1+0xb14] ;  /* 0x000b140001087983 */ /* 0x001ee80000300800 */
[----:B------:R-:W4:Y:S04]  /*46820*/  LDL.LU R2, [R1+0xb18] ;  /* 0x000b180001027983 */ /* 0x000f280000300800 */
[----:B------:R-:W-:Y:S01]  /*46830*/  STL [R1+0xb08], R47 ;  /* 0x000b082f01007387 */ /* 0x000fe20000100800 */
[----:B--2---:R-:W-:-:S02]  /*46840*/  PRMT R46, RZ, 0x7610, R46 ;  /* 0x00007610ff2e7816 */ /* 0x004fc4000000002e */
[----:B------:R-:W-:-:S04]  /*46850*/  IADD3.X R12, PT, PT, R12, UR23, RZ, P4, !PT ;  /* 0x000000170c0c7c10 */ /* 0x000fc8000a7fe4ff */
[-C--:B------:R-:W-:Y:S01]  /*46860*/  @P0 LOP3.LUT R13, R13, R12.reuse, RZ, 0x3c, !PT ;  /* 0x0000000c0d0d0212 */ /* 0x080fe200078e3cff */
[----:B------:R0:W-:Y:S03]  /*46870*/  STL [R1+0xafc], R12 ;  /* 0x000afc0c01007387 */ /* 0x0001e60000100800 */
[----:B0-----:R-:W-:-:S04]  /*46880*/  @P0 LOP3.LUT R12, R13, R12, RZ, 0x3c, !PT ;  /* 0x0000000c0d0c0212 */ /* 0x001fc800078e3cff */
[----:B------:R-:W-:-:S05]  /*46890*/  @P0 LOP3.LUT R13, R13, R12, RZ, 0x3c, !PT ;  /* 0x0000000c0d0d0212 */ /* 0x000fca00078e3cff */
[----:B------:R0:W2:Y:S01]  /*468a0*/  @P0 LDG.E.U8 R46, desc[UR20][R12.64] ;  /* 0x000000140c2e0981 */ /* 0x0000a2000c1e1100 */
[----:B------:R-:W-:Y:S02]  /*468b0*/  ISETP.GT.AND P1, PT, R14, 0x7, PT ;  /* 0x000000070e00780c */ /* 0x000fe40003f24270 */
[----:B------:R-:W-:Y:S02]  /*468c0*/  IADD3.X R26, PT, PT, R26, UR23, RZ, P3, !PT ;  /* 0x000000171a1a7c10 */ /* 0x000fe40009ffe4ff */
[----:B------:R-:W-:-:S03]  /*468d0*/  PRMT R7, RZ, 0x7610, R7 ;  /* 0x00007610ff077816 */ /* 0x000fc60000000007 */
[----:B0-----:R-:W-:-:S06]  /*468e0*/  IMAD.MOV.U32 R13, RZ, RZ, R26 ;  /* 0x000000ffff0d7224 */ /* 0x001fcc00078e001a */
[----:B------:R-:W-:-:S05]  /*468f0*/  @P1 IMAD.MOV.U32 R12, RZ, RZ, R47 ;  /* 0x000000ffff0c1224 */ /* 0x000fca00078e002f */
[----:B------:R0:W3:Y:S04]  /*46900*/  @P1 LDG.E.U8 R7, desc[UR20][R12.64] ;  /* 0x000000140c071981 */ /* 0x0000e8000c1e1100 */
[----:B--2---:R1:W-:Y:S04]  /*46910*/  STL [R1+0x1c4], R46 ;  /* 0x0001c42e01007387 */ /* 0x0043e80000100800 */
[----:B-1----:R-:W2:Y:S04]  /*46920*/  LDL.LU R46, [R1+0x2da0] ;  /* 0x002da000012e7983 */ /* 0x002ea80000300800 */
[----:B------:R1:W-:Y:S04]  /*46930*/  STL [R1+0xb04], R26 ;  /* 0x000b041a01007387 */ /* 0x0003e80000100800 */
[----:B-1----:R-:W2:Y:S04]  /*46940*/  LDL.LU R26, [R1+0xb20] ;  /* 0x000b2000011a7983 */ /* 0x002ea80000300800 */
[----:B------:R-:W2:Y:S01]  /*46950*/  LDL.LU R13, [R1+0xb0c] ;  /* 0x000b0c00010d7983 */ /* 0x000ea20000300800 */
[----:B------:R-:W-:-:S02]  /*46960*/  ISETP.GT.AND P3, PT, R14, 0x8, PT ;  /* 0x000000080e00780c */ /* 0x000fc40003f64270 */
[----:B------:R-:W-:Y:S02]  /*46970*/  IADD3 R6, P4, PT, R6, UR14, RZ ;  /* 0x0000000e06067c10 */ /* 0x000fe4000ff9e0ff */
[----:B----4-:R-:W-:Y:S02]  /*46980*/  IADD3 R2, P1, PT, R2, UR14, RZ ;  /* 0x0000000e02027c10 */ /* 0x010fe4000ff3e0ff */
[----:B------:R-:W-:Y:S01]  /*46990*/  ISETP.GT.AND P0, PT, R14, 0x9, PT ;  /* 0x000000090e00780c */ /* 0x000fe20003f04270 */
[----:B------:R-:W-:Y:S01]  /*469a0*/  STL [R1+0xb10], R6 ;  /* 0x000b100601007387 */ /* 0x000fe20000100800 */
[----:B------:R-:W-:Y:S02]  /*469b0*/  PRMT R85, RZ, 0x7610, R85 ;  /* 0x00007610ff557816 */ /* 0x000fe40000000055 */
[----:B---3--:R-:W-:Y:S01]  /*469c0*/  IADD3.X R8, PT, PT, R8, UR23, RZ, P1, !PT ;  /* 0x0000001708087c10 */ /* 0x008fe20008ffe4ff */
[----:B------:R-:W3:Y:S02]  /*469d0*/  LDL.LU R47, [R1+0xb24] ;  /* 0x000b2400012f7983 */ /* 0x000ee40000300800 */
[----:B0-----:R-:W-:-:S02]  /*469e0*/  @P3 IMAD.MOV.U32 R12, RZ, RZ, R6 ;  /* 0x000000ffff0c3224 */ /* 0x001fc400078e0006 */
[----:B------:R0:W-:Y:S04]  /*469f0*/  STL [R1+0x1c0], R7 ;  /* 0x0001c00701007387 */ /* 0x0001e80000100800 */
[----:B0-----:R-:W4:Y:S04]  /*46a00*/  LDL.LU R7, [R1+0xb28] ;  /* 0x000b280001077983 */ /* 0x001f280000300800 */
[----:B------:R-:W-:Y:S01]  /*46a10*/  STL [R1+0xb18], R2 ;  /* 0x000b180201007387 */ /* 0x000fe20000100800 */
[----:B--2---:R-:W-:Y:S02]  /*46a20*/  PRMT R46, RZ, 0x7610, R46 ;  /* 0x00007610ff2e7816 */ /* 0x004fe4000000002e */
[----:B------:R-:W-:-:S05]  /*46a30*/  IADD3.X R13, PT, PT, R13, UR23, RZ, P4, !PT ;  /* 0x000000170d0d7c10 */ /* 0x000fca000a7fe4ff */
[----:B------:R0:W-:Y:S04]  /*46a40*/  STL [R1+0xb0c], R13 ;  /* 0x000b0c0d01007387 */ /* 0x0001e80000100800 */
[----:B------:R1:W2:Y:S01]  /*46a50*/  @P3 LDG.E.U8 R85, desc[UR20][R12.64] ;  /* 0x000000140c553981 */ /* 0x0002a2000c1e1100 */
[----:B------:R-:W-:-:S03]  /*46a60*/  IADD3 R26, P4, PT, R26, UR14, RZ ;  /* 0x0000000e1a1a7c10 */ /* 0x000fc6000ff9e0ff */
[----:B------:R-:W2:Y:S01]  /*46a70*/  LDL.LU R6, [R1+0xb30] ;  /* 0x000b300001067983 */ /* 0x000ea20000300800 */
[----:B-1----:R-:W-:Y:S02]  /*46a80*/  IMAD.MOV.U32 R12, RZ, RZ, R8 ;  /* 0x000000ffff0c7224 */ /* 0x002fe400078e0008 */
[----:B0-----:R-:W-:-:S05]  /*46a90*/  IMAD.MOV.U32 R13, RZ, RZ, R2 ;  /* 0x000000ffff0d7224 */ /* 0x001fca00078e0002 */
[----:B------:R-:W-:-:S04]  /*46aa0*/  @P0 LOP3.LUT R13, R13, R12, RZ, 0x3c, !PT ;  /* 0x0000000c0d0d0212 */ /* 0x000fc800078e3cff */
[C---:B------:R-:W-:Y:S01]  /*46ab0*/  @P0 LOP3.LUT R12, R13.reuse, R12, RZ, 0x3c, !PT ;  /* 0x0000000c0d0c0212 */ /* 0x040fe200078e3cff */
[----:B------:R0:W-:Y:S03]  /*46ac0*/  STL [R1+0xb14], R8 ;  /* 0x000b140801007387 */ /* 0x0001e60000100800 */
[----:B------:R-:W-:-:S05]  /*46ad0*/  @P0 LOP3.LUT R13, R13, R12, RZ, 0x3c, !PT ;  /* 0x0000000c0d0d0212 */ /* 0x000fca00078e3cff */
[----:B------:R1:W2:Y:S04]  /*46ae0*/  @P0 LDG.E.U8 R46, desc[UR20][R12.64] ;  /* 0x000000140c2e0981 */ /* 0x0002a8000c1e1100 */
[----:B0-----:R-:W3:Y:S04]  /*46af0*/  LDL.LU R8, [R1+0x2d9c] ;  /* 0x002d9c0001087983 */ /* 0x001ee80000300800 */
[----:B------:R-:W3:Y:S04]  /*46b00*/  LDL.LU R2, [R1+0x2d98] ;  /* 0x002d980001027983 */ /* 0x000ee80000300800 */
[----:B------:R-:W-:Y:S04]  /*46b10*/  STL [R1+0xb20], R26 ;  /* 0x000b201a01007387 */ /* 0x000fe80000100800 */
[----:B------:R-:W3:Y:S01]  /*46b20*/  LDL.LU R12, [R1+0xb1c] ;  /* 0x000b1c00010c7983 */ /* 0x000ee20000300800 */
[----:B------:R-:W-:Y:S01]  /*46b30*/  ISETP.GT.AND P1, PT, R14, 0xa, PT ;  /* 0x0000000a0e00780c */ /* 0x000fe20003f24270 */
[----:B-1----:R-:W-:Y:S01]  /*46b40*/  IMAD.MOV.U32 R13, RZ, RZ, R26 ;  /* 0x000000ffff0d7224 */ /* 0x002fe200078e001a */
[----:B----4-:R-:W-:Y:S01]  /*46b50*/  IADD3 R7, P0, PT, R7, UR14, RZ ;  /* 0x0000000e07077c10 */ /* 0x010fe2000ff1e0ff */
[----:B--2---:R0:W-:Y:S04]  /*46b60*/  STL [R1+0x1b8], R46 ;  /* 0x0001b82e01007387 */ /* 0x0041e80000100800 */
[----:B0-----:R-:W2:Y:S04]  /*46b70*/  LDL.LU R46, [R1+0xb34] ;  /* 0x000b3400012e7983 */ /* 0x001ea80000300800 */
[----:B------:R-:W4:Y:S01]  /*46b80*/  LDL.LU R26, [R1+0xb38] ;  /* 0x000b3800011a7983 */ /* 0x000f220000300800 */
[----:B---3--:R-:W-:-:S03]  /*46b90*/  IADD3.X R12, PT, PT, R12, UR23, RZ, P4, !PT ;  /* 0x000000170c0c7c10 */ /* 0x008fc6000a7fe4ff */
[----:B------:R-:W-:Y:S01]  /*46ba0*/  STL [R1+0xb28], R7 ;  /* 0x000b280701007387 */ /* 0x000fe20000100800 */
[----:B------:R-:W-:-:S03]  /*46bb0*/  @P1 LOP3.LUT R13, R13, R12, RZ, 0x3c, !PT ;  /* 0x0000000c0d0d1212 */ /* 0x000fc600078e3cff */
[----:B------:R0:W-:Y:S01]  /*46bc0*/  STL [R1+0xb1c], R12 ;  /* 0x000b1c0c01007387 */ /* 0x0001e20000100800 */
[----:B------:R-:W-:Y:S02]  /*46bd0*/  PRMT R2, RZ, 0x7610, R2 ;  /* 0x00007610ff027816 */ /* 0x000fe40000000002 */
[----:B0-----:R-:W-:-:S04]  /*46be0*/  @P1 LOP3.LUT R12, R13, R12, RZ, 0x3c, !PT ;  /* 0x0000000c0d0c1212 */ /* 0x001fc800078e3cff */
[----:B------:R-:W-:-:S05]  /*46bf0*/  @P1 LOP3.LUT R13, R13, R12, RZ, 0x3c, !PT ;  /* 0x0000000c0d0d1212 */ /* 0x000fca00078e3cff */
[----:B------:R0:W3:Y:S01]  /*46c00*/  @P1 LDG.E.U8 R2, desc[UR20][R12.64] ;  /* 0x000000140c021981 */ /* 0x0000e2000c1e1100 */
[----:B------:R-:W-:Y:S02]  /*46c10*/  ISETP.GT.AND P3, PT, R14, 0xb, PT ;  /* 0x0000000b0e00780c */ /* 0x000fe40003f64270 */
        /* <DEDUP_REMOVED lines=8> */
[----:B------:R0:W2:Y:S04]  /*46ca0*/  @P3 LDG.E.U8 R9, desc[UR20][R12.64] ;  /* 0x000000140c093981 */ /* 0x0000a8000c1e1100 */
[----:B---3--:R1:W-:Y:S04]  /*46cb0*/  STL [R1+0x1b4], R2 ;  /* 0x0001b40201007387 */ /* 0x0083e80000100800 */
[----:B-1----:R-:W3:Y:S04]  /*46cc0*/  LDL.LU R2, [R1+0x2d94] ;  /* 0x002d940001027983 */ /* 0x002ee80000300800 */
[----:B------:R1:W-:Y:S04]  /*46cd0*/  STL [R1+0xb24], R47 ;  /* 0x000b242f01007387 */ /* 0x0003e80000100800 */
[----:B-1----:R-:W3:Y:S04]  /*46ce0*/  LDL.LU R47, [R1+0x2d90] ;  /* 0x002d9000012f7983 */ /* 0x002ee80000300800 */
[----:B------:R-:W3:Y:S04]  /*46cf0*/  LDL.LU R7, [R1+0xb40] ;  /* 0x000b400001077983 */ /* 0x000ee80000300800 */
[----:B------:R-:W-:Y:S04]  /*46d00*/  STL [R1+0xb30], R6 ;  /* 0x000b300601007387 */ /* 0x000fe80000100800 */
[----:B------:R-:W3:Y:S01]  /*46d10*/  LDL.LU R12, [R1+0xb2c] ;  /* 0x000b2c00010c7983 */ /* 0x000ee20000300800 */
[----:B------:R-:W-:Y:S01]  /*46d20*/  ISETP.GT.AND P0, PT, R14, 0xc, PT ;  /* 0x0000000c0e00780c */ /* 0x000fe20003f04270 */
[----:B0-----:R-:W-:Y:S01]  /*46d30*/  IMAD.MOV.U32 R13, RZ, RZ, R6 ;  /* 0x000000ffff0d7224 */ /* 0x001fe200078e0006 */
[----:B----4-:R-:W-:Y:S01]  /*46d40*/  IADD3 R26, P3, PT, R26, UR14, RZ ;  /* 0x0000000e1a1a7c10 */ /* 0x010fe2000ff7e0ff */
[----:B--2---:R0:W-:Y:S04]  /*46d50*/  STL [R1+0x1b0], R9 ;  /* 0x0001b00901007387 */ /* 0x0041e80000100800 */
[----:B0-----:R-:W2:Y:S04]  /*46d60*/  LDL.LU R9, [R1+0xb44] ;  /* 0x000b440001097983 */ /* 0x001ea80000300800 */
[----:B------:R-:W4:Y:S04]  /*46d70*/  LDL.LU R6, [R1+0xb48] ;  /* 0x000b480001067983 */ /* 0x000f280000300800 */
[----:B------:R-:W-:Y:S01]  /*46d80*/  STL [R1+0xb38], R26 ;  /* 0x000b381a01007387 */ /* 0x000fe20000100800 */
[----:B---3--:R-:W-:-:S02]  /*46d90*/  PRMT R2, RZ, 0x7610, R2 ;  /* 0x00007610ff027816 */ /* 0x008fc40000000002 */
[----:B------:R-:W-:-:S04]  /*46da0*/  IADD3.X R12, PT, PT, R12, UR23, RZ, P4, !PT ;  /* 0x000000170c0c7c10 */ /* 0x000fc8000a7fe4ff */
[-C--:B------:R-:W-:Y:S01]  /*46db0*/  @P0 LOP3.LUT R13, R13, R12.reuse, RZ, 0x3c, !PT ;  /* 0x0000000c0d0d0212 */ /* 0x080fe200078e3cff */
[----:B------:R0:W-:Y:S03]  /*46dc0*/  STL [R1+0xb2c], R12 ;  /* 0x000b2c0c01007387 */ /* 0x0001e60000100800 */
        /* <DEDUP_REMOVED lines=8> */
[----:B------:R-:W-:Y:S02]  /*46e50*/  @P1 LOP3.LUT R12, R13, R12, RZ, 0x3c, !PT ;  /* 0x0000000c0d0c1212 */ /* 0x000fe400078e3cff */
        /* <DEDUP_REMOVED lines=9> */
[----:B------:R1:W-:Y:S04]  /*46ef0*/  STL [R1+0xb40], R7 ;  /* 0x000b400701007387 */ /* 0x0003e80000100800 */
[----:B------:R-:W3:Y:S01]  /*46f00*/  LDL.LU R12, [R1+0xb3c] ;  /* 0x000b3c00010c7983 */ /* 0x000ee20000300800 */
[----:B------:R-:W-:Y:S01]  /*46f10*/  ISETP.GT.AND P3, PT, R14, 0xe, PT ;  /* 0x0000000e0e00780c */ /* 0x000fe20003f64270 */
[----:B0-----:R-:W-:Y:S01]  /*46f20*/  IMAD.MOV.U32 R13, RZ, RZ, R7 ;  /* 0x000000ffff0d7224 */ /* 0x001fe200078e0007 */
[----:B----4-:R-:W-:Y:S01]  /*46f30*/  IADD3 R6, P1, PT, R6, UR14, RZ ;  /* 0x0000000e06067c10 */ /* 0x010fe2000ff3e0ff */
[----:B-1----:R-:W4:Y:S04]  /*46f40*/  LDL.LU R7, [R1+0xb54] ;  /* 0x000b540001077983 */ /* 0x002f280000300800 */
[----:B--2---:R0:W-:Y:S04]  /*46f50*/  STL [R1+0x1a8], R47 ;  /* 0x0001a82f01007387 */ /* 0x0041e80000100800 */
[----:B0-----:R-:W2:Y:S04]  /*46f60*/  LDL.LU R47, [R1+0xb58] ;  /* 0x000b5800012f7983 */ /* 0x001ea80000300800 */
        /* <DEDUP_REMOVED lines=9> */
[----:B------:R-:W-:Y:S02]  /*47000*/  IADD3.X R9, PT, PT, R9, UR23, RZ, P1, !PT ;  /* 0x0000001709097c10 */ /* 0x000fe40008ffe4ff */
[----:B------:R-:W-:-:S03]  /*47010*/  PRMT R2, RZ, 0x7610, R2 ;  /* 0x00007610ff027816 */ /* 0x000fc60000000002 */
[----:B0-----:R-:W-:-:S06]  /*47020*/  IMAD.MOV.U32 R13, RZ, RZ, R9 ;  /* 0x000000ffff0d7224 */ /* 0x001fcc00078e0009 */
[----:B------:R-:W-:-:S05]  /*47030*/  @P0 IMAD.MOV.U32 R12, RZ, RZ, R6 ;  /* 0x000000ffff0c0224 */ /* 0x000fca00078e0006 */
[----:B------:R-:W2:Y:S04]  /*47040*/  @P0 LDG.E.U8 R2, desc[UR20][R12.64] ;  /* 0x000000140c020981 */ /* 0x000ea8000c1e1100 */
[----:B---3--:R0:W-:Y:S04]  /*47050*/  STL [R1+0x1a4], R46 ;  /* 0x0001a42e01007387 */ /* 0x0081e80000100800 */
[----:B0-----:R-:W3:Y:S04]  /*47060*/  LDL.LU R46, [R1+0x2d84] ;  /* 0x002d8400012e7983 */ /* 0x001ee80000300800 */
[----:B------:R0:W-:Y:S04]  /*47070*/  STL [R1+0xb44], R9 ;  /* 0x000b440901007387 */ /* 0x0001e80000100800 */
[----:B0-----:R-:W3:Y:S04]  /*47080*/  LDL.LU R9, [R1+0xb60] ;  /* 0x000b600001097983 */ /* 0x001ee80000300800 */
[----:B------:R-:W3:Y:S01]  /*47090*/  LDL.LU R13, [R1+0xb4c] ;  /* 0x000b4c00010d7983 */ /* 0x000ee20000300800 */
[----:B------:R-:W-:-:S02]  /*470a0*/  ISETP.GT.AND P1, PT, R14, 0x10, PT ;  /* 0x000000100e00780c */ /* 0x000fc40003f24270 */
[----:B------:R-:W-:Y:S02]  /*470b0*/  IADD3 R26, P4, PT, R26, UR14, RZ ;  /* 0x0000000e1a1a7c10 */ /* 0x000fe4000ff9e0ff */
[----:B--2---:R-:W-:Y:S02]  /*470c0*/  IADD3 R47, P0, PT, R47, UR14, RZ ;  /* 0x0000000e2f2f7c10 */ /* 0x004fe4000ff1e0ff */
[----:B------:R-:W-:Y:S01]  /*470d0*/  ISETP.GT.AND P3, PT, R14, 0x11, PT ;  /* 0x000000110e00780c */ /* 0x000fe20003f64270 */
[----:B------:R-:W-:Y:S01]  /*470e0*/  STL [R1+0xb50], R26 ;  /* 0x000b501a01007387 */ /* 0x000fe20000100800 */
[----:B------:R-:W-:Y:S02]  /*470f0*/  PRMT R81, RZ, 0x7610, R81 ;  /* 0x00007610ff517816 */ /* 0x000fe40000000051 */
[----:B----4-:R-:W-:Y:S01]  /*47100*/  IADD3.X R7, PT, PT, R7, UR23, RZ, P0, !PT ;  /* 0x0000001707077c10 */ /* 0x010fe200087fe4ff */
[----:B------:R0:W-:Y:S02]  /*47110*/  STL [R1+0x1a0], R2 ;  /* 0x0001a00201007387 */ /* 0x0001e40000100800 */
[----:B------:R-:W-:-:S02]  /*47120*/  @P1 IMAD.MOV.U32 R12, RZ, RZ, R26 ;  /* 0x000000ffff0c1224 */ /* 0x000fc400078e001a */
[----:B0-----:R-:W2:Y:S04]  /*47130*/  LDL.LU R2, [R1+0xb64] ;  /* 0x000b640001027983 */ /* 0x001ea80000300800 */
[----:B------:R-:W4:Y:S04]  /*47140*/  LDL.LU R6, [R1+0xb68] ;  /* 0x000b680001067983 */ /* 0x000f280000300800 */
[----:B------:R-:W-:Y:S01]  /*47150*/  STL [R1+0xb58], R47 ;  /* 0x000b582f01007387 */ /* 0x000fe20000100800 */
[----:B---3--:R-:W-:Y:S02]  /*47160*/  PRMT R46, RZ, 0x7610, R46 ;  /* 0x00007610ff2e7816 */ /* 0x008fe4000000002e */
[----:B------:R-:W-:-:S05]  /*47170*/  IADD3.X R13, PT, PT, R13, UR23, RZ, P4, !PT ;  /* 0x000000170d0d7c10 */ /* 0x000fca000a7fe4ff */
[----:B------:R0:W-:Y:S04]  /*47180*/  STL [R1+0xb4c], R13 ;  /* 0x000b4c0d01007387 */ /* 0x0001e80000100800 */
[----:B------:R1:W3:Y:S01]  /*47190*/  @P1 LDG.E.U8 R81, desc[UR20][R12.64] ;  /* 0x000000140c511981 */ /* 0x0002e2000c1e1100 */
        /* <DEDUP_REMOVED lines=72> */
[----:B------:R-:W4:Y:S04]  /*47620*/  LDL.LU R9, [R1+0xb90] ;  /* 0x000b900001097983 */ /* 0x000f280000300800 */
[----:B------:R-:W-:Y:S04]  /*47630*/  STL [R1+0xb80], R6 ;  /* 0x000b800601007387 */ /* 0x000fe80000100800 */
[----:B------:R-:W4:Y:S01]  /*47640*/  LDL.LU R12, [R1+0xb7c] ;  /* 0x000b7c00010c7983 */ /* 0x000f220000300800 */
[----:B------:R-:W-:Y:S01]  /*47650*/  ISETP.GT.AND P1, PT, R14, 0x16, PT ;  /* 0x000000160e00780c */ /* 0x000fe20003f24270 */
[----:B0-----:R-:W-:Y:S01]  /*47660*/  IMAD.MOV.U32 R13, RZ, RZ, R6 ;  /* 0x000000ffff0d7224 */ /* 0x001fe200078e0006 */
[----:B--2---:R-:W-:Y:S01]  /*47670*/  IADD3 R47, P0, PT, R47, UR14, RZ ;  /* 0x0000000e2f2f7c10 */ /* 0x004fe2000ff1e0ff */
[----:B------:R0:W-:Y:S04]  /*47680*/  STL [R1+0x188], R7 ;  /* 0x0001880701007387 */ /* 0x0001e80000100800 */
[----:B0-----:R-:W2:Y:S04]  /*47690*/  LDL.LU R7, [R1+0xb94] ;  /* 0x000b940001077983 */ /* 0x001ea80000300800 */
[----:B------:R-:W2:Y:S04]  /*476a0*/  LDL.LU R6, [R1+0xb98] ;  /* 0x000b980001067983 */ /* 0x000ea80000300800 */
[----:B------:R-:W-:Y:S01]  /*476b0*/  STL [R1+0xb88], R47 ;  /* 0x000b882f01007387 */ /* 0x000fe20000100800 */
[----:B---3--:R-:W-:-:S02]  /*476c0*/  PRMT R46, RZ, 0x7610, R46 ;  /* 0x00007610ff2e7816 */ /* 0x008fc4000000002e */
[----:B----4-:R-:W-:-:S04]  /*476d0*/  IADD3.X R12, PT, PT, R12, UR23, RZ, P4, !PT ;  /* 0x000000170c0c7c10 */ /* 0x010fc8000a7fe4ff */
        /* <DEDUP_REMOVED lines=10> */
[----:B------:R0:W4:Y:S04]  /*47780*/  @P3 LDG.E.U8 R2, desc[UR20][R12.64] ;  /* 0x000000140c023981 */ /* 0x000128000c1e1100 */
[----:B---3--:R1:W-:Y:S04]  /*47790*/  STL [R1+0x184], R46 ;  /* 0x0001842e01007387 */ /* 0x0083e80000100800 */
[----:B-1----:R-:W3:Y:S04]  /*477a0*/  LDL.LU R46, [R1+0x2d68] ;  /* 0x002d6800012e7983 */ /* 0x002ee80000300800 */
[----:B------:R1:W-:Y:S04]  /*477b0*/  STL [R1+0xb84], R26 ;  /* 0x000b841a01007387 */ /* 0x0003e80000100800 */
[----:B-1----:R-:W3:Y:S04]  /*477c0*/  LDL.LU R26, [R1+0xba0] ;  /* 0x000ba000011a7983 */ /* 0x002ee80000300800 */
[----:B------:R-:W3:Y:S01]  /*477d0*/  LDL.LU R13, [R1+0xb8c] ;  /* 0x000b8c00010d7983 */ /* 0x000ee20000300800 */
[----:B------:R-:W-:-:S02]  /*477e0*/  ISETP.GT.AND P0, PT, R14, 0x18, PT ;  /* 0x000000180e00780c */ /* 0x000fc40003f04270 */
[----:B------:R-:W-:Y:S02]  /*477f0*/  IADD3 R9, P4, PT, R9, UR14, RZ ;  /* 0x0000000e09097c10 */ /* 0x000fe4000ff9e0ff */
[----:B--2---:R-:W-:Y:S02]  /*47800*/  IADD3 R6, P3, PT, R6, UR14, RZ ;  /* 0x0000000e06067c10 */ /* 0x004fe4000ff7e0ff */
[----:B------:R-:W-:Y:S01]  /*47810*/  ISETP.GT.AND P1, PT, R14, 0x19, PT ;  /* 0x000000190e00780c */ /* 0x000fe20003f24270 */
[----:B------:R-:W-:Y:S01]  /*47820*/  STL [R1+0xb90], R9 ;  /* 0x000b900901007387 */ /* 0x000fe20000100800 */
[----:B------:R-:W-:Y:S02]  /*47830*/  PRMT R79, RZ, 0x7610, R79 ;  /* 0x00007610ff4f7816 */ /* 0x000fe4000000004f */
[----:B------:R-:W-:Y:S01]  /*47840*/  IADD3.X R7, PT, PT, R7, UR23, RZ, P3, !PT ;  /* 0x0000001707077c10 */ /* 0x000fe20009ffe4ff */
[----:B------:R-:W2:Y:S02]  /*47850*/  LDL.LU R47, [R1+0xba4] ;  /* 0x000ba400012f7983 */ /* 0x000ea40000300800 */
[----:B0-----:R-:W-:-:S02]  /*47860*/  @P0 IMAD.MOV.U32 R12, RZ, RZ, R9 ;  /* 0x000000ffff0c0224 */ /* 0x001fc400078e0009 */
[----:B----4-:R0:W-:Y:S04]  /*47870*/  STL [R1+0x180], R2 ;  /* 0x0001800201007387 */ /* 0x0101e80000100800 */
[----:B0-----:R-:W4:Y:S04]  /*47880*/  LDL.LU R2, [R1+0xba8] ;  /* 0x000ba80001027983 */ /* 0x001f280000300800 */
        /* <DEDUP_REMOVED lines=99> */
[----:B------:R-:W4:Y:S04]  /*47ec0*/  @P1 LDG.E.U8 R7, desc[UR20][R12.64] ;  /* 0x000000140c071981 */ /* 0x000f28000c1e1100 */
        /* <DEDUP_REMOVED lines=10> */
[----:B------:R-:W-:-:S03]  /*47f70*/  IADD3.X R47, PT, PT, R47, UR23, RZ, P1, !PT ;  /* 0x000000172f2f7c10 */ /* 0x000fc60008ffe4ff */
[----:B----4-:R0:W-:Y:S02]  /*47f80*/  STL [R1+0x160], R7 ;  /* 0x0001600701007387 */ /* 0x0101e40000100800 */
[----:B------:R-:W-:Y:S02]  /*47f90*/  @P3 IMAD.MOV.U32 R12, RZ, RZ, R26 ;  /* 0x000000ffff0c3224 */ /* 0x000fe400078e001a */
[----:B0-----:R-:W2:Y:S04]  /*47fa0*/  LDL.LU R7, [R1+0xbe4] ;  /* 0x000be40001077983 */ /* 0x001ea80000300800 */
[----:B------:R-:W4:Y:S04]  /*47fb0*/  LDL.LU R11, [R1+0xbe8] ;  /* 0x000be800010b7983 */ /* 0x000f280000300800 */
[----:B------:R-:W-:Y:S01]  /*47fc0*/  STL [R1+0xbd8], R2 ;  /* 0x000bd80201007387 */ /* 0x000fe20000100800 */
[----:B------:R-:W-:-:S02]  /*47fd0*/  PRMT R19, RZ, 0x7610, R19 ;  /* 0x00007610ff137816 */ /* 0x000fc40000000013 */
        /* <DEDUP_REMOVED lines=15> */
[----:B------:R0:W-:Y:S04]  /*480d0*/  STL [R1+0xbe0], R9 ;  /* 0x000be00901007387 */ /* 0x0001e80000100800 */
[----:B------:R-:W3:Y:S01]  /*480e0*/  LDL.LU R12, [R1+0xbdc] ;  /* 0x000bdc00010c7983 */ /* 0x000ee20000300800 */
[----:B------:R-:W-:Y:S01]  /*480f0*/  ISETP.GT.AND P1, PT, R14, 0x22, PT ;  /* 0x000000220e00780c */ /* 0x000fe20003f24270 */
[----:B-1----:R-:W-:Y:S01]  /*48100*/  IMAD.MOV.U32 R13, RZ, RZ, R9 ;  /* 0x000000ffff0d7224 */ /* 0x002fe200078e0009 */
[----:B----4-:R-:W-:Y:S01]  /*48110*/  IADD3 R11, P0, PT, R11, UR14, RZ ;  /* 0x0000000e0b0b7c10 */ /* 0x010fe2000ff1e0ff */
[----:B0-----:R-:W4:Y:S01]  /*48120*/  LDL.LU R9, [R1+0xbf4] ;  /* 0x000bf40001097983 */ /* 0x001f220000300800 */
[----:B------:R-:W-:-:S03]  /*48130*/  PRMT R6, RZ, 0x7610, R6 ;  /* 0x00007610ff067816 */ /* 0x000fc60000000006 */
[----:B--2---:R0:W-:Y:S04]  /*48140*/  STL [R1+0x158], R19 ;  /* 0x0001581301007387 */ /* 0x0041e80000100800 */
[----:B0-----:R-:W2:Y:S01]  /*48150*/  LDL.LU R19, [R1+0xbf8] ;  /* 0x000bf80001137983 */ /* 0x001ea20000300800 */
[----:B---3--:R-:W-:-:S03]  /*48160*/  IADD3.X R12, PT, PT, R12, UR23, RZ, P4, !PT ;  /* 0x000000170c0c7c10 */ /* 0x008fc6000a7fe4ff */
[----:B------:R-:W-:Y:S01]  /*48170*/  STL [R1+0xbe8], R11 ;  /* 0x000be80b01007387 */ /* 0x000fe20000100800 */
[----:B------:R-:W-:-:S03]  /*48180*/  @P1 LOP3.LUT R13, R13, R12, RZ, 0x3c, !PT ;  /* 0x0000000c0d0d1212 */ /* 0x000fc600078e3cff */
[----:B------:R0:W-:Y:S02]  /*48190*/  STL [R1+0xbdc], R12 ;  /* 0x000bdc0c01007387 */ /* 0x0001e40000100800 */
        /* <DEDUP_REMOVED lines=22> */
[----:B--2---:R-:W-:Y:S01]  /*48300*/  IADD3 R19, P3, PT, R19, UR14, RZ ;  /* 0x0000000e13137c10 */ /* 0x004fe2000ff7e0ff */
[----:B-1----:R-:W2:Y:S04]  /*48310*/  LDL.LU R26, [R1+0xc04] ;  /* 0x000c0400011a7983 */ /* 0x002ea80000300800 */
[----:B------:R0:W-:Y:S01]  /*48320*/  STL [R1+0x150], R91 ;  /* 0x0001505b01007387 */ /* 0x0001e20000100800 */
[----:B------:R-:W-:-:S03]  /*48330*/  PRMT R8, RZ, 0x7610, R8 ;  /* 0x00007610ff087816 */ /* 0x000fc60000000008 */
[----:B0-----:R-:W2:Y:S04]  /*48340*/  LDL.LU R91, [R1+0xc08] ;  /* 0x000c0800015b7983 */ /* 0x001ea80000300800 */
[----:B------:R-:W-:Y:S01]  /*48350*/  STL [R1+0xbf8], R19 ;  /* 0x000bf81301007387 */ /* 0x000fe20000100800 */
[----:B---3--:R-:W-:-:S04]  /*48360*/  IADD3.X R12, PT, PT, R12, UR23, RZ, P4, !PT ;  /* 0x000000170c0c7c10 */ /* 0x008fc8000a7fe4ff */
[-C--:B------:R-:W-:Y:S01]  /*48370*/  @P0 LOP3.LUT R13, R13, R12.reuse, RZ, 0x3c, !PT ;  /* 0x0000000c0d0d0212 */ /* 0x080fe200078e3cff */
[----:B------:R0:W-:Y:S03]  /*48380*/  STL [R1+0xbec], R12 ;  /* 0x000bec0c01007387 */ /* 0x0001e60000100800 */
[----:B0-----:R-:W-:-:S04]  /*48390*/  @P0 LOP3.LUT R12, R13, R12, RZ, 0x3c, !PT ;  /* 0x0000000c0d0c0212 */ /* 0x001fc800078e3cff */
[----:B------:R-:W-:-:S05]  /*483a0*/  @P0 LOP3.LUT R13, R13, R12, RZ, 0x3c, !PT ;  /* 0x0000000c0d0d0212 */ /* 0x000fca00078e3cff */
[----:B------:R0:W3:Y:S01]  /*483b0*/  @P0 LDG.E.U8 R8, desc[UR20][R12.64] ;  /* 0x000000140c080981 */ /* 0x0000e2000c1e1100 */
[----:B------:R-:W-:Y:S02]  /*483c0*/  ISETP.GT.AND P1, PT, R14, 0x25, PT ;  /* 0x000000250e00780c */ /* 0x000fe40003f24270 */
[----:B----4-:R-:W-:-:S05]  /*483d0*/  IADD3.X R9, PT, PT, R9, UR23, RZ, P3, !PT ;  /* 0x0000001709097c10 */ /* 0x010fca0009ffe4ff */
[----:B0-----:R-:W-:Y:S02]  /*483e0*/  IMAD.MOV.U32 R12, RZ, RZ, R9 ;  /* 0x000000ffff0c7224 */ /* 0x001fe400078e0009 */
[----:B------:R-:W-:-:S05]  /*483f0*/  IMAD.MOV.U32 R13, RZ, RZ, R19 ;  /* 0x000000ffff0d7224 */ /* 0x000fca00078e0013 */
[----:B------:R-:W-:-:S04]  /*48400*/  @P1 LOP3.LUT R13, R13, R12, RZ, 0x3c, !PT ;  /* 0x0000000c0d0d1212 */ /* 0x000fc800078e3cff */
[----:B------:R-:W-:Y:S02]  /*48410*/  @P1 LOP3.LUT R12, R13, R12, RZ, 0x3c, !PT ;  /* 0x0000000c0d0c1212 */ /* 0x000fe400078e3cff */
[----:B------:R-:W-:Y:S02]  /*48420*/  PRMT R93, RZ, 0x7610, R93 ;  /* 0x00007610ff5d7816 */ /* 0x000fe4000000005d */
[----:B------:R-:W-:Y:S02]  /*48430*/  IADD3 R11, P4, PT, R11, UR14, RZ ;  /* 0x0000000e0b0b7c10 */ /* 0x000fe4000ff9e0ff */
[----:B------:R-:W-:-:S05]  /*48440*/  @P1 LOP3.LUT R13, R13, R12, RZ, 0x3c, !PT ;  /* 0x0000000c0d0d1212 */ /* 0x000fca00078e3cff */
[----:B------:R0:W4:Y:S04]  /*48450*/  @P1 LDG.E.U8 R93, desc[UR20][R12.64] ;  /* 0x000000140c5d1981 */ /* 0x000128000c1e1100 */
        /* <DEDUP_REMOVED lines=11> */
[----:B----4-:R0:W-:Y:S01]  /*48510*/  STL [R1+0x148], R93 ;  /* 0x0001485d01007387 */ /* 0x0101e20000100800 */
[----:B------:R-:W-:-:S03]  /*48520*/  PRMT R10, RZ, 0x7610, R10 ;  /* 0x00007610ff0a7816 */ /* 0x000fc6000000000a */
[----:B0-----:R-:W4:Y:S04]  /*48530*/  LDL.LU R93, [R1+0xc18] ;  /* 0x000c1800015d7983 */ /* 0x001f280000300800 */
        /* <DEDUP_REMOVED lines=12> */
[----:B------:R0:W2:Y:S04]  /*48600*/  @P0 LDG.E.U8 R83, desc[UR20][R12.64] ;  /* 0x000000140c530981 */ /* 0x0000a8000c1e1100 */
[----:B---3--:R1:W-:Y:S04]  /*48610*/  STL [R1+0x144], R10 ;  /* 0x0001440a01007387 */ /* 0x0083e80000100800 */
[----:B-1----:R-:W3:Y:S04]  /*48620*/  LDL.LU R10, [R1+0x2d30] ;  /* 0x002d3000010a7983 */ /* 0x002ee80000300800 */
[----:B------:R1:W-:Y:S04]  /*48630*/  STL [R1+0xc04], R26 ;  /* 0x000c041a01007387 */ /* 0x0003e80000100800 */
[----:B-1----:R-:W3:Y:S04]  /*48640*/  LDL.LU R26, [R1+0xc20] ;  /* 0x000c2000011a7983 */ /* 0x002ee80000300800 */
[----:B------:R-:W3:Y:S01]  /*48650*/  LDL.LU R13, [R1+0xc0c] ;  /* 0x000c0c00010d7983 */ /* 0x000ee20000300800 */
[----:B------:R-:W-:-:S02]  /*48660*/  ISETP.GT.AND P1, PT, R14, 0x28, PT ;  /* 0x000000280e00780c */ /* 0x000fc40003f24270 */
[----:B------:R-:W-:Y:S02]  /*48670*/  IADD3 R19, P4, PT, R19, UR14, RZ ;  /* 0x0000000e13137c10 */ /* 0x000fe4000ff9e0ff */
[----:B----4-:R-:W-:Y:S02]  /*48680*/  IADD3 R93, P0, PT, R93, UR14, RZ ;  /* 0x0000000e5d5d7c10 */ /* 0x010fe4000ff1e0ff */
[----:B------:R-:W-:Y:S01]  /*48690*/  ISETP.GT.AND P3, PT, R14, 0x29, PT ;  /* 0x000000290e00780c */ /* 0x000fe20003f64270 */
[----:B------:R-:W-:Y:S01]  /*486a0*/  STL [R1+0xc10], R19 ;  /* 0x000c101301007387 */ /* 0x000fe20000100800 */
[----:B------:R-:W-:Y:S02]  /*486b0*/  PRMT R80, RZ, 0x7610, R80 ;  /* 0x00007610ff507816 */ /* 0x000fe40000000050 */
[----:B--2---:R-:W-:Y:S01]  /*486c0*/  IADD3.X R11, PT, PT, R11, UR23, RZ, P0, !PT ;  /* 0x000000170b0b7c10 */ /* 0x004fe200087fe4ff */
[----:B------:R-:W2:Y:S02]  /*486d0*/  LDL.LU R91, [R1+0xc24] ;  /* 0x000c2400015b7983 */ /* 0x000ea40000300800 */
[----:B0-----:R-:W-:-:S02]  /*486e0*/  @P1 IMAD.MOV.U32 R12, RZ, RZ, R19 ;  /* 0x000000ffff0c1224 */ /* 0x001fc400078e0013 */
[----:B------:R0:W-:Y:S04]  /*486f0*/  STL [R1+0x140], R83 ;  /* 0x0001405301007387 */ /* 0x0001e80000100800 */
[----:B0-----:R-:W4:Y:S04]  /*48700*/  LDL.LU R83, [R1+0xc28] ;  /* 0x000c280001537983 */ /* 0x001f280000300800 */
[----:B------:R-:W-:Y:S01]  /*48710*/  STL [R1+0xc18], R93 ;  /* 0x000c185d01007387 */ /* 0x000fe20000100800 */
[----:B------:R-:W-:Y:S02]  /*48720*/  PRMT R89, RZ, 0x7610, R89 ;  /* 0x00007610ff597816 */ /* 0x000fe40000000059 */
[----:B---3--:R-:W-:-:S05]  /*48730*/  IADD3.X R13, PT, PT, R13, UR23, RZ, P4, !PT ;  /* 0x000000170d0d7c10 */ /* 0x008fca000a7fe4ff */
        /* <DEDUP_REMOVED lines=17> */
[----:B----4-:R-:W-:-:S02]  /*48850*/  IADD3 R83, P3, PT, R83, UR14, RZ ;  /* 0x0000000e53537c10 */ /* 0x010fc4000ff7e0ff */
[----:B------:R-:W-:Y:S01]  /*48860*/  PRMT R92, RZ, 0x7610, R92 ;  /* 0x00007610ff5c7816 */ /* 0x000fe2000000005c */
[----:B--2---:R0:W-:Y:S04]  /*48870*/  STL [R1+0x138], R89 ;  /* 0x0001385901007387 */ /* 0x0041e80000100800 */
[----:B0-----:R-:W2:Y:S04]  /*48880*/  LDL.LU R89, [R1+0xc34] ;  /* 0x000c340001597983 */ /* 0x001ea80000300800 */
[----:B------:R-:W4:Y:S01]  /*48890*/  LDL.LU R26, [R1+0xc38] ;  /* 0x000c3800011a7983 */ /* 0x000f220000300800 */
        /* <DEDUP_REMOVED lines=28> */
[----:B--2---:R0:W-:Y:S01]  /*48a60*/  STL [R1+0x130], R82 ;  /* 0x0001305201007387 */ /* 0x0041e20000100800 */
        /* <DEDUP_REMOVED lines=28> */
[----:B--2---:R-:W-:Y:S01]  /*48c30*/  IADD3 R82, P0, PT, R82, UR14, RZ ;  /* 0x0000000e52527c10 */ /* 0x004fe2000ff1e0ff */
[----:B------:R0:W-:Y:S01]  /*48c40*/  STL [R1+0x128], R84 ;  /* 0x0001285401007387 */ /* 0x0001e20000100800 */
[----:B------:R-:W-:-:S03]  /*48c50*/  PRMT R88, RZ, 0x7610, R88 ;  /* 0x00007610ff587816 */ /* 0x000fc60000000058 */
[----:B0-----:R-:W2:Y:S04]  /*48c60*/  LDL.LU R84, [R1+0xc54] ;  /* 0x000c540001547983 */ /* 0x001ea80000300800 */
[----:B------:R-:W2:Y:S04]  /*48c70*/  LDL.LU R83, [R1+0xc58] ;  /* 0x000c580001537983 */ /* 0x000ea80000300800 */
        /* <DEDUP_REMOVED lines=8> */
[----:B----4-:R-:W-:Y:S02]  /*48d00*/  IADD3.X R19, PT, PT, R19, UR23, RZ, P0, !PT ;  /* 0x0000001713137c10 */ /* 0x010fe400087fe4ff */
        /* <DEDUP_REMOVED lines=683> */
[----:B----4-:R0:W-:Y:S01]  /*4b7c0*/  STL [R1+0x64], R24 ;  /* 0x0000641801007387 */ /* 0x0101e20000100800 */
[----:B------:R-:W-:-:S03]  /*4b7d0*/  PRMT R25, RZ, 0x7610, R25 ;  /* 0x00007610ff197816 */ /* 0x000fc60000000019 */
[----:B0-----:R-:W2:Y:S04]  /*4b7e0*/  LDL.LU R24, [R1+0xdd4] ;  /* 0x000dd40001187983 */ /* 0x001ea80000300800 */
[----:B------:R-:W4:Y:S04]  /*4b7f0*/  LDL.LU R23, [R1+0xdd8] ;  /* 0x000dd80001177983 */ /* 0x000f280000300800 */
        /* <DEDUP_REMOVED lines=97> */
[C---:B------:R-:W-:Y:S02]  /*4be10*/  @P3 LOP3.LUT R12, R13.reuse, R12, RZ, 0x3c, !PT ;  /* 0x0000000c0d0c3212 */ /* 0x040fe400078e3cff */
        /* <DEDUP_REMOVED lines=135> */
[----:B------:R-:W-:Y:S02]  /*4c690*/  ISETP.GT.AND P0, PT, R14, 0x6f, PT ;  /* 0x0000006f0e00780c */ /* 0x000fe40003f04270 */
[----:B------:R-:W-:-:S02]  /*4c6a0*/  IADD3.X R74, PT, PT, R74, UR23, RZ, P1, !PT ;  /* 0x000000174a4a7c10 */ /* 0x000fc40008ffe4ff */
[----:B------:R-:W-:Y:S02]  /*4c6b0*/  PRMT R57, RZ, 0x7610, R57 ;  /* 0x00007610ff397816 */ /* 0x000fe40000000039 */
[----:B---3--:R-:W-:-:S04]  /*4c6c0*/  IADD3.X R12, PT, PT, R12, UR23, RZ, P4, !PT ;  /* 0x000000170c0c7c10 */ /* 0x008fc8000a7fe4ff */
[-C--:B------:R-:W-:Y:S01]  /*4c6d0*/  @P3 LOP3.LUT R13, R13, R12.reuse, RZ, 0x3c, !PT ;  /* 0x0000000c0d0d3212 */ /* 0x080fe200078e3cff */
[----:B------:R0:W-:Y:S03]  /*4c6e0*/  STL [R1+0xe3c], R12 ;  /* 0x000e3c0c01007387 */ /* 0x0001e60000100800 */
[----:B0-----:R-:W-:-:S04]  /*4c6f0*/  @P3 LOP3.LUT R12, R13, R12, RZ, 0x3c, !PT ;  /* 0x0000000c0d0c3212 */ /* 0x001fc800078e3cff */
[----:B------:R-:W-:-:S05]  /*4c700*/  @P3 LOP3.LUT R13, R13, R12, RZ, 0x3c, !PT ;  /* 0x0000000c0d0d3212 */ /* 0x000fca00078e3cff */
[----:B------:R0:W3:Y:S02]  /*4c710*/  @P3 LDG.E.U8 R68, desc[UR20][R12.64] ;  /* 0x000000140c443981 */ /* 0x0000e4000c1e1100 */
[----:B0-----:R-:W-:Y:S02]  /*4c720*/  @P0 IMAD.MOV.U32 R12, RZ, RZ, R61 ;  /* 0x000000ffff0c0224 */ /* 0x001fe400078e003d */
[----:B------:R-:W-:-:S05]  /*4c730*/  @P0 IMAD.MOV.U32 R13, RZ, RZ, R74 ;  /* 0x000000ffff0d0224 */ /* 0x000fca00078e004a */
[----:B------:R-:W2:Y:S04]  /*4c740*/  @P0 LDG.E.U8 R57, desc[UR20][R12.64] ;  /* 0x000000140c390981 */ /* 0x000ea8000c1e1100 */
[----:B------:R-:W-:Y:S01]  /*4c750*/  STL [R1+0xe44], R74 ;  /* 0x000e444a01007387 */ /* 0x000fe20000100800 */
[----:B------:R-:W-:-:S03]  /*4c760*/  IADD3 R56, P4, PT, R56, UR14, RZ ;  /* 0x0000000e38387c10 */ /* 0x000fc6000ff9e0ff */
[----:B---3--:R0:W-:Y:S04]  /*4c770*/  STL [R1+0x20], R68 ;  /* 0x0000204401007387 */ /* 0x0081e80000100800 */
[----:B0-----:R-:W3:Y:S04]  /*4c780*/  LDL.LU R68, [R1+0xe60] ;  /* 0x000e600001447983 */ /* 0x001ee80000300800 */
[----:B------:R-:W3:Y:S04]  /*4c790*/  LDL.LU R13, [R1+0xe4c] ;  /* 0x000e4c00010d7983 */ /* 0x000ee80000300800 */
[----:B------:R-:W-:Y:S04]  /*4c7a0*/  STL [R1+0xe50], R56 ;  /* 0x000e503801007387 */ /* 0x000fe80000100800 */
[----:B------:R-:W3:Y:S04]  /*4c7b0*/  LDL.LU R74, [R1+0xe5c] ;  /* 0x000e5c00014a7983 */ /* 0x000ee80000300800 */
[----:B------:R-:W3:Y:S04]  /*4c7c0*/  LDL.LU R61, [R1+0xe64] ;  /* 0x000e6400013d7983 */ /* 0x000ee80000300800 */
[----:B--2---:R0:W-:Y:S04]  /*4c7d0*/  STL [R1+0x1c], R57 ;  /* 0x00001c3901007387 */ /* 0x0041e80000100800 */
[----:B0-----:R-:W2:Y:S01]  /*4c7e0*/  LDL.LU R57, [R1+0xe68] ;  /* 0x000e680001397983 */ /* 0x001ea20000300800 */
[----:B------:R-:W-:-:S02]  /*4c7f0*/  ISETP.GT.AND P1, PT, R14, 0x70, PT ;  /* 0x000000700e00780c */ /* 0x000fc40003f24270 */
[----:B------:R-:W-:Y:S02]  /*4c800*/  ISETP.GT.AND P3, PT, R14, 0x71, PT ;  /* 0x000000710e00780c */ /* 0x000fe40003f64270 */
[----:B----4-:R-:W-:Y:S02]  /*4c810*/  IADD3 R2, P0, PT, R2, UR14, RZ ;  /* 0x0000000e02027c10 */ /* 0x010fe4000ff1e0ff */
[----:B------:R-:W-:Y:S02]  /*4c820*/  PRMT R75, RZ, 0x7610, R75 ;  /* 0x00007610ff4b7816 */ /* 0x000fe4000000004b */
[----:B------:R-:W-:Y:S02]  /*4c830*/  IADD3.X R55, PT, PT, R55, UR23, RZ, P0, !PT ;  /* 0x0000001737377c10 */ /* 0x000fe400087fe4ff */
[----:B------:R-:W-:-:S03]  /*4c840*/  ISETP.GT.AND P0, PT, R14, 0x72, PT ;  /* 0x000000720e00780c */ /* 0x000fc60003f04270 */
[----:B------:R-:W-:Y:S01]  /*4c850*/  @P1 IMAD.MOV.U32 R12, RZ, RZ, R56 ;  /* 0x000000ffff0c1224 */ /* 0x000fe200078e0038 */
[----:B------:R-:W-:Y:S01]  /*4c860*/  STL [R1+0xe58], R2 ;  /* 0x000e580201007387 */ /* 0x000fe20000100800 */
[----:B------:R-:W-:Y:S02]  /*4c870*/  PRMT R6, RZ, 0x7610, R6 ;  /* 0x00007610ff067816 */ /* 0x000fe40000000006 */
[----:B------:R-:W-:Y:S02]  /*4c880*/  PRMT R7, RZ, 0x7610, R7 ;  /* 0x00007610ff077816 */ /* 0x000fe40000000007 */
[----:B------:R-:W-:Y:S02]  /*4c890*/  PRMT R8, RZ, 0x7610, R8 ;  /* 0x00007610ff087816 */ /* 0x000fe40000000008 */
[----:B---3--:R-:W-:Y:S02]  /*4c8a0*/  IADD3.X R13, PT, PT, R13, UR23, RZ, P4, !PT ;  /* 0x000000170d0d7c10 */ /* 0x008fe4000a7fe4ff */
[----:B------:R-:W-:-:S03]  /*4c8b0*/  IADD3 R68, P4, PT, R68, UR14, RZ ;  /* 0x0000000e44447c10 */ /* 0x000fc6000ff9e0ff */
[----:B------:R0:W-:Y:S04]  /*4c8c0*/  STL [R1+0xe4c], R13 ;  /* 0x000e4c0d01007387 */ /* 0x0001e80000100800 */
[----:B------:R0:W3:Y:S01]  /*4c8d0*/  @P1 LDG.E.U8 R75, desc[UR20][R12.64] ;  /* 0x000000140c4b1981 */ /* 0x0000e2000c1e1100 */
[----:B------:R-:W-:-:S03]  /*4c8e0*/  IADD3.X R74, PT, PT, R74, UR23, RZ, P4, !PT ;  /* 0x000000174a4a7c10 */ /* 0x000fc6000a7fe4ff */
[----:B------:R-:W4:Y:S01]  /*4c8f0*/  LDL.LU R56, [R1+0xe70] ;  /* 0x000e700001387983 */ /* 0x000f220000300800 */
[----:B0-----:R-:W-:Y:S02]  /*4c900*/  IMAD.MOV.U32 R13, RZ, RZ, R55 ;  /* 0x000000ffff0d7224 */ /* 0x001fe400078e0037 */
[----:B------:R-:W-:-:S05]  /*4c910*/  @P3 IMAD.MOV.U32 R12, RZ, RZ, R2 ;  /* 0x000000ffff0c3224 */ /* 0x000fca00078e0002 */
[----:B------:R0:W3:Y:S02]  /*4c920*/  @P3 LDG.E.U8 R6, desc[UR20][R12.64] ;  /* 0x000000140c063981 */ /* 0x0000e4000c1e1100 */
[----:B0-----:R-:W-:Y:S02]  /*4c930*/  @P0 IMAD.MOV.U32 R12, RZ, RZ, R68 ;  /* 0x000000ffff0c0224 */ /* 0x001fe400078e0044 */
[----:B------:R-:W-:-:S05]  /*4c940*/  @P0 IMAD.MOV.U32 R13, RZ, RZ, R74 ;  /* 0x000000ffff0d0224 */ /* 0x000fca00078e004a */
[----:B------:R0:W3:Y:S01]  /*4c950*/  @P0 LDG.E.U8 R7, desc[UR20][R12.64] ;  /* 0x000000140c070981 */ /* 0x0000e2000c1e1100 */
[----:B------:R-:W-:Y:S02]  /*4c960*/  ISETP.GT.AND P1, PT, R14, 0x73, PT ;  /* 0x000000730e00780c */ /* 0x000fe40003f24270 */
[----:B--2---:R-:W-:-:S04]  /*4c970*/  IADD3 R57, P3, PT, R57, UR14, RZ ;  /* 0x0000000e39397c10 */ /* 0x004fc8000ff7e0ff */
[----:B------:R-:W-:-:S07]  /*4c980*/  IADD3.X R61, PT, PT, R61, UR23, RZ, P3, !PT ;  /* 0x000000173d3d7c10 */ /* 0x000fce0009ffe4ff */
[----:B0-----:R-:W-:Y:S02]  /*4c990*/  @P1 IMAD.MOV.U32 R12, RZ, RZ, R57 ;  /* 0x000000ffff0c1224 */ /* 0x001fe400078e0039 */
[----:B------:R-:W-:-:S05]  /*4c9a0*/  @P1 IMAD.MOV.U32 R13, RZ, RZ, R61 ;  /* 0x000000ffff0d1224 */ /* 0x000fca00078e003d */
[----:B------:R0:W2:Y:S04]  /*4c9b0*/  @P1 LDG.E.U8 R8, desc[UR20][R12.64] ;  /* 0x000000140c081981 */ /* 0x0000a8000c1e1100 */
[----:B------:R1:W-:Y:S04]  /*4c9c0*/  STL [R1+0xe54], R55 ;  /* 0x000e543701007387 */ /* 0x0003e80000100800 */
[----:B-1----:R-:W2:Y:S04]  /*4c9d0*/  LDL.LU R55, [R1+0x2c34] ;  /* 0x002c340001377983 */ /* 0x002ea80000300800 */
[----:B------:R-:W2:Y:S04]  /*4c9e0*/  LDL.LU R2, [R1+0xe78] ;  /* 0x000e780001027983 */ /* 0x000ea80000300800 */
[----:B------:R-:W-:Y:S01]  /*4c9f0*/  STL [R1+0xe60], R68 ;  /* 0x000e604401007387 */ /* 0x000fe20000100800 */
[----:B----4-:R-:W-:-:S03]  /*4ca00*/  IADD3 R56, P4, PT, R56, UR14, RZ ;  /* 0x0000000e38387c10 */ /* 0x010fc6000ff9e0ff */
[----:B---3--:R-:W-:Y:S04]  /*4ca10*/  STL [R1+0x2be4], R6 ;  /* 0x002be40601007387 */ /* 0x008fe80000100800 */
[----:B------:R-:W-:Y:S04]  /*4ca20*/  STL [R1+0xe68], R57 ;  /* 0x000e683901007387 */ /* 0x000fe80000100800 */
[----:B------:R1:W-:Y:S01]  /*4ca30*/  STL [R1+0xe5c], R74 ;  /* 0x000e5c4a01007387 */ /* 0x0003e20000100800 */
[----:B0-----:R-:W-:-:S03]  /*4ca40*/  IMAD.MOV.U32 R13, RZ, RZ, R56 ;  /* 0x000000ffff0d7224 */ /* 0x001fc600078e0038 */
[----:B-1----:R-:W3:Y:S04]  /*4ca50*/  LDL.LU R74, [R1+0xe74] ;  /* 0x000e7400014a7983 */ /* 0x002ee80000300800 */
[----:B------:R-:W-:Y:S04]  /*4ca60*/  STL [R1+0xe64], R61 ;  /* 0x000e643d01007387 */ /* 0x000fe80000100800 */
[----:B------:R0:W-:Y:S04]  /*4ca70*/  STL [R1+0x2be8], R7 ;  /* 0x002be80701007387 */ /* 0x0001e80000100800 */
[----:B0-----:R-:W4:Y:S04]  /*4ca80*/  LDL.LU R7, [R1+0xe80] ;  /* 0x000e800001077983 */ /* 0x001f280000300800 */
[----:B------:R-:W4:Y:S04]  /*4ca90*/  LDL.LU R57, [R1+0xe84] ;  /* 0x000e840001397983 */ /* 0x000f280000300800 */
[----:B------:R0:W-:Y:S04]  /*4caa0*/  STL [R1+0xe70], R56 ;  /* 0x000e703801007387 */ /* 0x0001e80000100800 */
[----:B------:R-:W4:Y:S04]  /*4cab0*/  LDL.LU R61, [R1+0xe88] ;  /* 0x000e8800013d7983 */ /* 0x000f280000300800 */
[----:B------:R-:W4:Y:S04]  /*4cac0*/  LDL.LU R68, [R1+0xe90] ;  /* 0x000e900001447983 */ /* 0x000f280000300800 */
[----:B0-----:R-:W4:Y:S04]  /*4cad0*/  LDL.LU R56, [R1+0x2c30] ;  /* 0x002c300001387983 */ /* 0x001f280000300800 */
[----:B------:R-:W4:Y:S04]  /*4cae0*/  LDL.LU R12, [R1+0xe6c] ;  /* 0x000e6c00010c7983 */ /* 0x000f280000300800 */
[----:B--2---:R0:W-:Y:S04]  /*4caf0*/  STL [R1+0x2bec], R8 ;  /* 0x002bec0801007387 */ /* 0x0041e80000100800 */
[----:B0-----:R-:W2:Y:S01]  /*4cb00*/  LDL.LU R8, [R1+0xe7c] ;  /* 0x000e7c0001087983 */ /* 0x001ea20000300800 */
[----:B------:R-:W-:-:S02]  /*4cb10*/  ISETP.GT.AND P3, PT, R14, 0x74, PT ;  /* 0x000000740e00780c */ /* 0x000fc40003f64270 */
[----:B------:R-:W-:Y:S02]  /*4cb20*/  IADD3 R2, P1, PT, R2, UR14, RZ ;  /* 0x0000000e02027c10 */ /* 0x000fe4000ff3e0ff */
[----:B------:R-:W-:-:S03]  /*4cb30*/  ISETP.GT.AND P0, PT, R14, 0x75, PT ;  /* 0x000000750e00780c */ /* 0x000fc60003f04270 */
[----:B------:R-:W-:Y:S01]  /*4cb40*/  STL [R1+0xe78], R2 ;  /* 0x000e780201007387 */ /* 0x000fe20000100800 */
[----:B------:R-:W-:Y:S02]  /*4cb50*/  PRMT R9, RZ, 0x7610, R9 ;  /* 0x00007610ff097816 */ /* 0x000fe40000000009 */
[----:B------:R-:W-:Y:S02]  /*4cb60*/  PRMT R10, RZ, 0x7610, R10 ;  /* 0x00007610ff0a7816 */ /* 0x000fe4000000000a */
[----:B------:R-:W-:Y:S02]  /*4cb70*/  PRMT R11, RZ, 0x7610, R11 ;  /* 0x00007610ff0b7816 */ /* 0x000fe4000000000b */
[----:B------:R-:W-:Y:S02]  /*4cb80*/  PRMT R93, RZ, 0x7610, R93 ;  /* 0x00007610ff5d7816 */ /* 0x000fe4000000005d */
[----:B---3--:R-:W-:Y:S02]  /*4cb90*/  IADD3.X R74, PT, PT, R74, UR23, RZ, P1, !PT ;  /* 0x000000174a4a7c10 */ /* 0x008fe40008ffe4ff */
[----:B------:R-:W-:-:S02]  /*4cba0*/  ISETP.GT.AND P1, PT, R14, 0x76, PT ;  /* 0x000000760e00780c */ /* 0x000fc40003f24270 */
[----:B----4-:R-:W-:Y:S02]  /*4cbb0*/  IADD3 R7, P5, PT, R7, UR14, RZ ;  /* 0x0000000e07077c10 */ /* 0x010fe4000ffbe0ff */
[----:B------:R-:W-:-:S04]  /*4cbc0*/  IADD3.X R12, PT, PT, R12, UR23, RZ, P4, !PT ;  /* 0x000000170c0c7c10 */ /* 0x000fc8000a7fe4ff */
[-C--:B------:R-:W-:Y:S01]  /*4cbd0*/  @P3 LOP3.LUT R13, R13, R12.reuse, RZ, 0x3c, !PT ;  /* 0x0000000c0d0d3212 */ /* 0x080fe200078e3cff */
[----:B------:R0:W-:Y:S03]  /*4cbe0*/  STL [R1+0xe6c], R12 ;  /* 0x000e6c0c01007387 */ /* 0x0001e60000100800 */
[----:B0-----:R-:W-:-:S04]  /*4cbf0*/  @P3 LOP3.LUT R12, R13, R12, RZ, 0x3c, !PT ;  /* 0x0000000c0d0c3212 */ /* 0x001fc800078e3cff */
[----:B------:R-:W-:Y:S02]  /*4cc00*/  @P3 LOP3.LUT R13, R13, R12, RZ, 0x3c, !PT ;  /* 0x0000000c0d0d3212 */ /* 0x000fe400078e3cff */
[----:B--2---:R-:W-:-:S03]  /*4cc10*/  IADD3.X R8, PT, PT, R8, UR23, RZ, P5, !PT ;  /* 0x0000001708087c10 */ /* 0x004fc6000affe4ff */
[----:B------:R0:W2:Y:S01]  /*4cc20*/  @P3 LDG.E.U8 R9, desc[UR20][R12.64] ;  /* 0x000000140c093981 */ /* 0x0000a2000c1e1100 */
[----:B------:R-:W-:Y:S02]  /*4cc30*/  ISETP.GT.AND P3, PT, R14, 0x77, PT ;  /* 0x000000770e00780c */ /* 0x000fe40003f64270 */
[----:B------:R-:W-:Y:S01]  /*4cc40*/  IADD3 R61, P4, PT, R61, UR14, RZ ;  /* 0x0000000e3d3d7c10 */ /* 0x000fe2000ff9e0ff */
[----:B0-----:R-:W-:Y:S02]  /*4cc50*/  @P0 IMAD.MOV.U32 R12, RZ, RZ, R2 ;  /* 0x000000ffff0c0224 */ /* 0x001fe400078e0002 */
[----:B------:R-:W-:Y:S01]  /*4cc60*/  @P0 IMAD.MOV.U32 R13, RZ, RZ, R74 ;  /* 0x000000ffff0d0224 */ /* 0x000fe200078e004a */
[----:B------:R-:W-:-:S04]  /*4cc70*/  IADD3.X R57, PT, PT, R57, UR23, RZ, P4, !PT ;  /* 0x0000001739397c10 */ /* 0x000fc8000a7fe4ff */
[----:B------:R0:W3:Y:S04]  /*4cc80*/  @P0 LDG.E.U8 R10, desc[UR20][R12.64] ;  /* 0x000000140c0a0981 */ /* 0x0000e8000c1e1100 */
[----:B------:R1:W-:Y:S01]  /*4cc90*/  STL [R1+0xe74], R74 ;  /* 0x000e744a01007387 */ /* 0x0003e20000100800 */
[----:B0-----:R-:W-:Y:S02]  /*4cca0*/  @P1 IMAD.MOV.U32 R12, RZ, RZ, R7 ;  /* 0x000000ffff0c1224 */ /* 0x001fe400078e0007 */
[----:B------:R-:W-:Y:S01]  /*4ccb0*/  @P1 IMAD.MOV.U32 R13, RZ, RZ, R8 ;  /* 0x000000ffff0d1224 */ /* 0x000fe200078e0008 */
[----:B-1----:R-:W4:Y:S04]  /*4ccc0*/  LDL.LU R74, [R1+0xe8c] ;  /* 0x000e8c00014a7983 */ /* 0x002f280000300800 */
[----:B------:R0:W2:Y:S04]  /*4ccd0*/  @P1 LDG.E.U8 R11, desc[UR20][R12.64] ;  /* 0x000000140c0b1981 */ /* 0x0000a8000c1e1100 */
[----:B------:R-:W3:Y:S01]  /*4cce0*/  LDL.LU R2, [R1+0xe98] ;  /* 0x000e980001027983 */ /* 0x000ee20000300800 */
[----:B0-----:R-:W-:-:S02]  /*4ccf0*/  @P3 IMAD.MOV.U32 R12, RZ, RZ, R61 ;  /* 0x000000ffff0c3224 */ /* 0x001fc400078e003d */
[----:B------:R-:W-:-:S05]  /*4cd00*/  @P3 IMAD.MOV.U32 R13, RZ, RZ, R57 ;  /* 0x000000ffff0d3224 */ /* 0x000fca00078e0039 */
[----:B------:R0:W3:Y:S01]  /*4cd10*/  @P3 LDG.E.U8 R93, desc[UR20][R12.64] ;  /* 0x000000140c5d3981 */ /* 0x0000e2000c1e1100 */
[----:B------:R-:W-:Y:S02]  /*4cd20*/  ISETP.GT.AND P0, PT, R14, 0x78, PT ;  /* 0x000000780e00780c */ /* 0x000fe40003f04270 */
[----:B------:R-:W-:Y:S01]  /*4cd30*/  IADD3 R68, P4, PT, R68, UR14, RZ ;  /* 0x0000000e44447c10 */ /* 0x000fe2000ff9e0ff */
[----:B------:R1:W-:Y:S04]  /*4cd40*/  STL [R1+0xe80], R7 ;  /* 0x000e800701007387 */ /* 0x0003e80000100800 */
[----:B------:R-:W-:Y:S04]  /*4cd50*/  STL [R1+0xe88], R61 ;  /* 0x000e883d01007387 */ /* 0x000fe80000100800 */
[----:B------:R0:W-:Y:S01]  /*4cd60*/  STL [R1+0xe7c], R8 ;  /* 0x000e7c0801007387 */ /* 0x0001e20000100800 */
[----:B-1----:R-:W-:-:S03]  /*4cd70*/  IMAD.MOV.U32 R7, RZ, RZ, R67 ;  /* 0x000000ffff077224 */ /* 0x002fc600078e0043 */
[----:B------:R1:W-:Y:S04]  /*4cd80*/  STL [R1+0xe84], R57 ;  /* 0x000e843901007387 */ /* 0x0003e80000100800 */
[----:B------:R-:W3:Y:S04]  /*4cd90*/  LDL.LU R67, [R1+0xea0] ;  /* 0x000ea00001437983 */ /* 0x000ee80000300800 */
[----:B------:R-:W-:Y:S04]  /*4cda0*/  STL [R1+0xe90], R68 ;  /* 0x000e904401007387 */ /* 0x000fe80000100800 */
[----:B0-----:R-:W3:Y:S01]  /*4cdb0*/  LDL.LU R8, [R1+0xea8] ;  /* 0x000ea80001087983 */ /* 0x001ee20000300800 */
[----:B------:R-:W-:Y:S01]  /*4cdc0*/  PRMT R92, RZ, 0x7610, R92 ;  /* 0x00007610ff5c7816 */ /* 0x000fe2000000005c */
[----:B------:R-:W-:Y:S01]  /*4cdd0*/  @P0 IMAD.MOV.U32 R12, RZ, RZ, R68 ;  /* 0x000000ffff0c0224 */ /* 0x000fe200078e0044 */
[----:B----4-:R-:W-:Y:S01]  /*4cde0*/  IADD3.X R74, PT, PT, R74, UR23, RZ, P4, !PT ;  /* 0x000000174a4a7c10 */ /* 0x010fe2000a7fe4ff */
[----:B--2---:R0:W-:Y:S04]  /*4cdf0*/  STL [R1+0x2bac], R11 ;  /* 0x002bac0b01007387 */ /* 0x0041e80000100800 */
[----:B------:R-:W-:Y:S01]  /*4ce00*/  @P0 IMAD.MOV.U32 R13, RZ, RZ, R74 ;  /* 0x000000ffff0d0224 */ /* 0x000fe200078e004a */
[----:B-1----:R-:W2:Y:S01]  /*4ce10*/  LDL.LU R57, [R1+0x2c2c] ;  /* 0x002c2c0001397983 */ /* 0x002ea20000300800 */
[----:B---3--:R-:W-:-:S03]  /*4ce20*/  IADD3 R2, P5, PT, R2, UR14, RZ ;  /* 0x0000000e02027c10 */ /* 0x008fc6000ffbe0ff */
[----:B------:R-:W3:Y:S04]  /*4ce30*/  LDL.LU R61, [R1+0x2c28] ;  /* 0x002c2800013d7983 */ /* 0x000ee80000300800 */
[----:B0-----:R-:W4:Y:S04]  /*4ce40*/  LDL.LU R11, [R1+0xea4] ;  /* 0x000ea400010b7983 */ /* 0x001f280000300800 */
[----:B------:R0:W2:Y:S04]  /*4ce50*/  @P0 LDG.E.U8 R92, desc[UR20][R12.64] ;  /* 0x000000140c5c0981 */ /* 0x0000a8000c1e1100 */
[----:B------:R1:W-:Y:S04]  /*4ce60*/  STL [R1+0x2b98], R93 ;  /* 0x002b985d01007387 */ /* 0x0003e80000100800 */
[----:B-1----:R-:W2:Y:S04]  /*4ce70*/  LDL.LU R93, [R1+0xe9c] ;  /* 0x000e9c00015d7983 */ /* 0x002ea80000300800 */
[----:B------:R1:W-:Y:S04]  /*4ce80*/  STL [R1+0xe8c], R74 ;  /* 0x000e8c4a01007387 */ /* 0x0003e80000100800 */
[----:B------:R-:W-:Y:S04]  /*4ce90*/  STL [R1+0xe98], R2 ;  /* 0x000e980201007387 */ /* 0x000fe80000100800 */
[----:B-1----:R-:W3:Y:S04]  /*4cea0*/  LDL.LU R74, [R1+0xeb8] ;  /* 0x000eb800014a7983 */ /* 0x002ee80000300800 */
[----:B------:R-:W3:Y:S04]  /*4ceb0*/  LDL.LU R68, [R1+0xec0] ;  /* 0x000ec00001447983 */ /* 0x000ee80000300800 */
[----:B------:R-:W3:Y:S01]  /*4cec0*/  LDL.LU R12, [R1+0xe94] ;  /* 0x000e9400010c7983 */ /* 0x000ee20000300800 */
[----:B------:R-:W-:Y:S01]  /*4ced0*/  ISETP.GT.AND P3, PT, R14, 0x79, PT ;  /* 0x000000790e00780c */ /* 0x000fe20003f64270 */
[----:B0-----:R-:W-:Y:S01]  /*4cee0*/  IMAD.MOV.U32 R13, RZ, RZ, R2 ;  /* 0x000000ffff0d7224 */ /* 0x001fe200078e0002 */
[----:B------:R-:W-:-:S02]  /*4cef0*/  IADD3 R67, P4, PT, R67, UR14, RZ ;  /* 0x0000000e43437c10 */ /* 0x000fc4000ff9e0ff */
[----:B------:R-:W-:-:S03]  /*4cf00*/  ISETP.GT.AND P1, PT, R14, 0x7a, PT ;  /* 0x0000007a0e00780c */ /* 0x000fc60003f24270 */
[----:B------:R-:W-:Y:S01]  /*4cf10*/  STL [R1+0xea0], R67 ;  /* 0x000ea04301007387 */ /* 0x000fe20000100800 */
[----:B------:R-:W-:Y:S02]  /*4cf20*/  ISETP.GT.AND P6, PT, R14, 0x7b, PT ;  /* 0x0000007b0e00780c */ /* 0x000fe40003fc4270 */
[----:B------:R-:W-:Y:S02]  /*4cf30*/  PRMT R91, RZ, 0x7610, R91 ;  /* 0x00007610ff5b7816 */ /* 0x000fe4000000005b */
[----:B------:R-:W-:Y:S02]  /*4cf40*/  IADD3 R8, P0, PT, R8, UR14, RZ ;  /* 0x0000000e08087c10 */ /* 0x000fe4000ff1e0ff */
[----:B------:R-:W-:Y:S02]  /*4cf50*/  PRMT R90, RZ, 0x7610, R90 ;  /* 0x00007610ff5a7816 */ /* 0x000fe4000000005a */
[----:B------:R-:W-:Y:S02]  /*4cf60*/  PRMT R89, RZ, 0x7610, R89 ;  /* 0x00007610ff597816 */ /* 0x000fe40000000059 */
[----:B----4-:R-:W-:-:S02]  /*4cf70*/  IADD3.X R11, PT, PT, R11, UR23, RZ, P0, !PT ;  /* 0x000000170b0b7c10 */ /* 0x010fc400087fe4ff */
[----:B--2---:R-:W-:Y:S02]  /*4cf80*/  IADD3.X R93, PT, PT, R93, UR23, RZ, P4, !PT ;  /* 0x000000175d5d7c10 */ /* 0x004fe4000a7fe4ff */
[----:B---3--:R-:W-:-:S04]  /*4cf90*/  IADD3.X R12, PT, PT, R12, UR23, RZ, P5, !PT ;  /* 0x000000170c0c7c10 */ /* 0x008fc8000affe4ff */
[-C--:B------:R-:W-:Y:S01]  /*4cfa0*/  @P3 LOP3.LUT R13, R13, R12.reuse, RZ, 0x3c, !PT ;  /* 0x0000000c0d0d3212 */ /* 0x080fe200078e3cff */
[----:B------:R0:W-:Y:S03]  /*4cfb0*/  STL [R1+0xe94], R12 ;  /* 0x000e940c01007387 */ /* 0x0001e60000100800 */
[----:B0-----:R-:W-:-:S04]  /*4cfc0*/  @P3 LOP3.LUT R12, R13, R12, RZ, 0x3c, !PT ;  /* 0x0000000c0d0c3212 */ /* 0x001fc800078e3cff */
[----:B------:R-:W-:-:S05]  /*4cfd0*/  @P3 LOP3.LUT R13, R13, R12, RZ, 0x3c, !PT ;  /* 0x0000000c0d0d3212 */ /* 0x000fca00078e3cff */
[----:B------:R0:W2:Y:S04]  /*4cfe0*/  @P3 LDG.E.U8 R91, desc[UR20][R12.64] ;  /* 0x000000140c5b3981 */ /* 0x0000a8000c1e1100 */
[----:B------:R1:W-:Y:S01]  /*4cff0*/  STL [R1+0xea8], R8 ;  /* 0x000ea80801007387 */ /* 0x0003e20000100800 */
[----:B0-----:R-:W-:Y:S02]  /*4d000*/  @P1 IMAD.MOV.U32 R12, RZ, RZ, R67 ;  /* 0x000000ffff0c1224 */ /* 0x001fe400078e0043 */
[----:B------:R-:W-:Y:S01]  /*4d010*/  @P1 IMAD.MOV.U32 R13, RZ, RZ, R93 ;  /* 0x000000ffff0d1224 */ /* 0x000fe200078e005d */
[----:B------:R-:W-:Y:S04]  /*4d020*/  STL [R1+0xe9c], R93 ;  /* 0x000e9c5d01007387 */ /* 0x000fe80000100800 */
[----:B------:R0:W3:Y:S04]  /*4d030*/  @P1 LDG.E.U8 R90, desc[UR20][R12.64] ;  /* 0x000000140c5a1981 */ /* 0x0000e8000c1e1100 */
[----:B------:R4:W-:Y:S04]  /*4d040*/  STL [R1+0xea4], R11 ;  /* 0x000ea40b01007387 */ /* 0x0009e80000100800 */
[----:B------:R-:W2:Y:S01]  /*4d050*/  LDL.LU R67, [R1+0xebc] ;  /* 0x000ebc0001437983 */ /* 0x000ea20000300800 */
[----:B0-----:R-:W-:-:S02]  /*4d060*/  @P6 IMAD.MOV.U32 R12, RZ, RZ, R8 ;  /* 0x000000ffff0c6224 */ /* 0x001fc400078e0008 */
[----:B------:R-:W-:Y:S02]  /*4d070*/  @P6 IMAD.MOV.U32 R13, RZ, RZ, R11 ;  /* 0x000000ffff0d6224 */ /* 0x000fe400078e000b */
[----:B-1----:R-:W-:Y:S02]  /*4d080*/  IMAD.MOV.U32 R8, RZ, RZ, R63 ;  /* 0x000000ffff087224 */ /* 0x002fe400078e003f */
[----:B----4-:R-:W-:Y:S01]  /*4d090*/  IMAD.MOV.U32 R11, RZ, RZ, R7 ;  /* 0x000000ffff0b7224 */ /* 0x010fe200078e0007 */
[----:B------:R-:W4:Y:S01]  /*4d0a0*/  LDL.LU R63, [R1+0xeb4] ;  /* 0x000eb400013f7983 */ /* 0x000f220000300800 */
[----:B------:R-:W-:-:S03]  /*4d0b0*/  IMAD.MOV.U32 R7, RZ, RZ, R75 ;  /* 0x000000ffff077224 */ /* 0x000fc600078e004b */
[----:B------:R-:W3:Y:S04]  /*4d0c0*/  LDL.LU R75, [R1+0xec8] ;  /* 0x000ec800014b7983 */ /* 0x000ee80000300800 */
[----:B------:R-:W3:Y:S04]  /*4d0d0*/  LDL.LU R93, [R1+0xed0] ;  /* 0x000ed000015d7983 */ /* 0x000ee80000300800 */
[----:B------:R0:W3:Y:S04]  /*4d0e0*/  @P6 LDG.E.U8 R89, desc[UR20][R12.64] ;  /* 0x000000140c596981 */ /* 0x0000e8000c1e1100 */
[----:B------:R-:W3:Y:S04]  /*4d0f0*/  LDL.LU R12, [R1+0xeac] ;  /* 0x000eac00010c7983 */ /* 0x000ee80000300800 */
[----:B------:R-:W0:Y:S01]  /*4d100*/  LDL.LU R13, [R1+0xeb0] ;  /* 0x000eb000010d7983 */ /* 0x000e220000300800 */
[----:B------:R-:W1:Y:S01]  /*4d110*/  S2R R2, SR_TID.X ;  /* 0x0000000000027919 */ /* 0x000e620000002100 */
[----:B------:R-:W-:-:S02]  /*4d120*/  ISETP.GT.AND P5, PT, R14, 0x7c, PT ;  /* 0x0000007c0e00780c */ /* 0x000fc40003fa4270 */
[----:B------:R-:W-:Y:S02]  /*4d130*/  IADD3 R68, P0, PT, R68, UR14, RZ ;  /* 0x0000000e44447c10 */ /* 0x000fe4000ff1e0ff */
[----:B------:R-:W-:-:S03]  /*4d140*/  IADD3 R74, P1, PT, R74, UR14, RZ ;  /* 0x0000000e4a4a7c10 */ /* 0x000fc6000ff3e0ff */
[----:B------:R-:W-:Y:S01]  /*4d150*/  STL [R1+0xec0], R68 ;  /* 0x000ec04401007387 */ /* 0x000fe20000100800 */
[----:B------:R-:W-:-:S03]  /*4d160*/  ISETP.GT.AND P6, PT, R14, 0x7d, PT ;  /* 0x0000007d0e00780c */ /* 0x000fc60003fc4270 */
[----:B------:R-:W-:Y:S01]  /*4d170*/  STL [R1+0xeb8], R74 ;  /* 0x000eb84a01007387 */ /* 0x000fe20000100800 */
[----:B------:R-:W-:Y:S02]  /*4d180*/  PRMT R88, RZ, 0x7610, R88 ;  /* 0x00007610ff587816 */ /* 0x000fe40000000058 */
[----:B------:R-:W-:Y:S02]  /*4d190*/  ISETP.GT.AND P4, PT, R14, 0x7e, PT ;  /* 0x0000007e0e00780c */ /* 0x000fe40003f84270 */
[----:B------:R-:W-:Y:S02]  /*4d1a0*/  PRMT R84, RZ, 0x7610, R84 ;  /* 0x00007610ff547816 */ /* 0x000fe40000000054 */
[----:B------:R-:W-:Y:S02]  /*4d1b0*/  PRMT R83, RZ, 0x7610, R83 ;  /* 0x00007610ff537816 */ /* 0x000fe40000000053 */
[----:B-1----:R-:W-:Y:S02]  /*4d1c0*/  LOP3.LUT R2, R2, 0x7f, RZ, 0xc0, !PT ;  /* 0x0000007f02027812 */ /* 0x002fe400078ec0ff */
[----:B--2---:R-:W-:-:S02]  /*4d1d0*/  IADD3.X R67, PT, PT, R67, UR23, RZ, P0, !PT ;  /* 0x0000001743437c10 */ /* 0x004fc400087fe4ff */
[----:B----4-:R-:W-:Y:S02]  /*4d1e0*/  IADD3.X R63, PT, PT, R63, UR23, RZ, P1, !PT ;  /* 0x000000173f3f7c10 */ /* 0x010fe40008ffe4ff */
[----:B0-----:R-:W-:-:S04]  /*4d1f0*/  IADD3 R13, P3, PT, R13, UR14, RZ ;  /* 0x0000000e0d0d7c10 */ /* 0x001fc8000ff7e0ff */
[----:B---3--:R-:W-:Y:S01]  /*4d200*/  IADD3.X R12, PT, PT, R12, UR23, RZ, P3, !PT ;  /* 0x000000170c0c7c10 */ /* 0x008fe20009ffe4ff */
[----:B------:R0:W-:Y:S04]  /*4d210*/  STL [R1+0xeb0], R13 ;  /* 0x000eb00d01007387 */ /* 0x0001e80000100800 */
[----:B------:R-:W-:Y:S04]  /*4d220*/  STL [R1+0xebc], R67 ;  /* 0x000ebc4301007387 */ /* 0x000fe80000100800 */
[----:B------:R-:W-:Y:S01]  /*4d230*/  STL [R1+0xeb4], R63 ;  /* 0x000eb43f01007387 */ /* 0x000fe20000100800 */
[----:B0-----:R-:W-:-:S03]  /*4d240*/  @P5 LOP3.LUT R13, R13, R12, RZ, 0x3c, !PT ;  /* 0x0000000c0d0d5212 */ /* 0x001fc600078e3cff */
[----:B------:R0:W-:Y:S02]  /*4d250*/  STL [R1+0xeac], R12 ;  /* 0x000eac0c01007387 */ /* 0x0001e40000100800 */
[----:B0-----:R-:W-:-:S04]  /*4d260*/  @P5 LOP3.LUT R12, R13, R12, RZ, 0x3c, !PT ;  /* 0x0000000c0d0c5212 */ /* 0x001fc800078e3cff */
[----:B------:R-:W-:-:S05]  /*4d270*/  @P5 LOP3.LUT R13, R13, R12, RZ, 0x3c, !PT ;  /* 0x0000000c0d0d5212 */ /* 0x000fca00078e3cff */
[----:B------:R0:W2:Y:S01]  /*4d280*/  @P5 LDG.E.U8 R88, desc[UR20][R12.64] ;  /* 0x000000140c585981 */ /* 0x0000a2000c1e1100 */
[----:B------:R-:W-:Y:S01]  /*4d290*/  ISETP.GE.AND P0, PT, R2, R14, PT ;  /* 0x0000000e0200720c */ /* 0x000fe20003f06270 */
[----:B------:R-:W-:Y:S02]  /*4d2a0*/  IMAD.MOV.U32 R2, RZ, RZ, R62 ;  /* 0x000000ffff027224 */ /* 0x000fe400078e003e */
[----:B------:R-:W3:Y:S01]  /*4d2b0*/  LDL.LU R62, [R1+0x2c24] ;  /* 0x002c2400013e7983 */ /* 0x000ee20000300800 */
[----:B0-----:R-:W-:Y:S02]  /*4d2c0*/  @P6 IMAD.MOV.U32 R12, RZ, RZ, R74 ;  /* 0x000000ffff0c6224 */ /* 0x001fe400078e004a */
[----:B------:R-:W-:Y:S02]  /*4d2d0*/  @P6 IMAD.MOV.U32 R13, RZ, RZ, R63 ;  /* 0x000000ffff0d6224 */ /* 0x000fe400078e003f */
[----:B------:R-:W4:Y:S04]  /*4d2e0*/  LDL.LU R63, [R1+0x2c20] ;  /* 0x002c2000013f7983 */ /* 0x000f280000300800 */
[----:B------:R0:W2:Y:S04]  /*4d2f0*/  @P6 LDG.E.U8 R84, desc[UR20][R12.64] ;  /* 0x000000140c546981 */ /* 0x0000a8000c1e1100 */
[----:B------:R-:W2:Y:S01]  /*4d300*/  LDL.LU R74, [R1+0x1988] ;  /* 0x00198800014a7983 */ /* 0x000ea20000300800 */
[----:B0-----:R-:W-:-:S02]  /*4d310*/  @P4 IMAD.MOV.U32 R12, RZ, RZ, R68 ;  /* 0x000000ffff0c4224 */ /* 0x001fc400078e0044 */
[----:B------:R-:W-:Y:S02]  /*4d320*/  @P4 IMAD.MOV.U32 R13, RZ, RZ, R67 ;  /* 0x000000ffff0d4224 */ /* 0x000fe400078e0043 */
[----:B------:R-:W2:Y:S04]  /*4d330*/  LDL.LU R67, [R1+0x2c1c] ;  /* 0x002c1c0001437983 */ /* 0x000ea80000300800 */
[----:B------:R-:W2:Y:S04]  /*4d340*/  LDL.LU R68, [R1+0x2c18] ;  /* 0x002c180001447983 */ /* 0x000ea80000300800 */
[----:B------:R0:W2:Y:S04]  /*4d350*/  @P4 LDG.E.U8 R83, desc[UR20][R12.64] ;  /* 0x000000140c534981 */ /* 0x0000a8000c1e1100 */
[----:B------:R-:W2:Y:S01]  /*4d360*/  LDL.LU R13, [R1+0xec4] ;  /* 0x000ec400010d7983 */ /* 0x000ea20000300800 */
[----:B------:R-:W-:-:S02]  /*4d370*/  ISETP.GT.AND P3, PT, R14, 0x7f, PT ;  /* 0x0000007f0e00780c */ /* 0x000fc40003f64270 */
[----:B------:R-:W-:Y:S02]  /*4d380*/  IADD3 R75, P5, PT, R75, UR14, RZ ;  /* 0x0000000e4b4b7c10 */ /* 0x000fe4000ffbe0ff */
[----:B------:R-:W-:-:S09]  /*4d390*/  PRMT R82, RZ, 0x7610, R82 ;  /* 0x00007610ff527816 */ /* 0x000fd20000000052 */
[----:B0-----:R-:W-:Y:S01]  /*4d3a0*/  @P3 IMAD.MOV.U32 R12, RZ, RZ, R75 ;  /* 0x000000ffff0c3224 */ /* 0x001fe200078e004b */
[----:B--2---:R-:W-:-:S05]  /*4d3b0*/  IADD3.X R13, PT, PT, R13, UR23, RZ, P5, !PT ;  /* 0x000000170d0d7c10 */ /* 0x004fca000affe4ff */
[----:B------:R0:W2:Y:S04]  /*4d3c0*/  @P3 LDG.E.U8 R82, desc[UR20][R12.64] ;  /* 0x000000140c523981 */ /* 0x0000a8000c1e1100 */
[----:B------:R1:W-:Y:S04]  /*4d3d0*/  STL [R1+0x2bb0], R83 ;  /* 0x002bb05301007387 */ /* 0x0003e80000100800 */
[----:B------:R0:W-:Y:S04]  /*4d3e0*/  STL [R1+0xec8], R75 ;  /* 0x000ec84b01007387 */ /* 0x0001e80000100800 */
[----:B-1----:R-:W3:Y:S01]  /*4d3f0*/  LDL.LU R83, [R1+0xecc] ;  /* 0x000ecc0001537983 */ /* 0x002ee20000300800 */
[----:B------:R-:W-:-:S02]  /*4d400*/  ISETP.GT.AND P1, PT, R14, RZ, PT ;  /* 0x000000ff0e00720c */ /* 0x000fc40003f24270 */
[----:B------:R-:W-:Y:S02]  /*4d410*/  IADD3 R3, P6, PT, R3, UR14, RZ ;  /* 0x0000000e03037c10 */ /* 0x000fe4000ffde0ff */
[----:B------:R-:W-:Y:S02]  /*4d420*/  IADD3 R93, P4, PT, R93, UR15, RZ ;  /* 0x0000000f5d5d7c10 */ /* 0x000fe4000ff9e0ff */
[----:B------:R-:W-:Y:S01]  /*4d430*/  IADD3.X R4, PT, PT, R4, UR23, RZ, P6, !PT ;  /* 0x0000001704047c10 */ /* 0x000fe2000b7fe4ff */
[----:B------:R1:W-:Y:S01]  /*4d440*/  STL [R1+0xec4], R13 ;  /* 0x000ec40d01007387 */ /* 0x0003e20000100800 */
[----:B------:R-:W-:-:S03]  /*4d450*/  PRMT R6, RZ, 0x7610, R6 ;  /* 0x00007610ff067816 */ /* 0x000fc60000000006 */
[----:B------:R-:W-:Y:S02]  /*4d460*/  STL [R1+0xed0], R93 ;  /* 0x000ed05d01007387 */ /* 0x000fe40000100800 */
[----:B0-----:R-:W-:Y:S02]  /*4d470*/  @P1 IMAD.MOV.U32 R12, RZ, RZ, R3 ;  /* 0x000000ffff0c1224 */ /* 0x001fe400078e0003 */
[----:B------:R-:W4:Y:S01]  /*4d480*/  LDL.LU R75, [R1+0x1968] ;  /* 0x00196800014b7983 */ /* 0x000f220000300800 */
[----:B-1----:R-:W-:-:S05]  /*4d490*/  @P1 IMAD.MOV.U32 R13, RZ, RZ, R4 ;  /* 0x000000ffff0d1224 */ /* 0x002fca00078e0004 */
[----:B------:R0:W4:Y:S01]  /*4d4a0*/  @P1 LDG.E.U8 R6, desc[UR20][R12.64] ;  /* 0x000000140c061981 */ /* 0x000122000c1e1100 */
[----:B------:R-:W-:Y:S01]  /*4d4b0*/  PRMT R78, RZ, 0x7610, R78 ;  /* 0x00007610ff4e7816 */ /* 0x000fe2000000004e */
[----:B0-----:R-:W-:Y:S01]  /*4d4c0*/  @!P0 IMAD.MOV.U32 R12, RZ, RZ, R93 ;  /* 0x000000ffff0c8224 */ /* 0x001fe200078e005d */
[----:B------:R-:W-:Y:S01]  /*4d4d0*/  IADD3 R74, P3, PT, R74, UR15, RZ ;  /* 0x0000000f4a4a7c10 */ /* 0x000fe2000ff7e0ff */
[----:B------:R-:W-:Y:S06]  /*4d4e0*/  BAR.SYNC.DEFER_BLOCKING 0x0 ;  /* 0x0000000000007b1d */ /* 0x000fec0000010000 */
[----:B--2---:R0:W-:Y:S02]  /*4d4f0*/  STL [R1+0x2b9c], R82 ;  /* 0x002b9c5201007387 */ /* 0x0041e40000100800 */
[----:B0-----:R-:W-:-:S02]  /*4d500*/  IMAD.MOV.U32 R82, RZ, RZ, R2 ;  /* 0x000000ffff527224 */ /* 0x001fc400078e0002 */
[----:B------:R-:W-:Y:S02]  /*4d510*/  IMAD.MOV.U32 R2, RZ, RZ, R11 ;  /* 0x000000ffff027224 */ /* 0x000fe400078e000b */
[----:B------:R-:W-:Y:S02]  /*4d520*/  IMAD.MOV.U32 R11, RZ, RZ, R8 ;  /* 0x000000ffff0b7224 */ /* 0x000fe400078e0008 */
[----:B------:R-:W-:Y:S02]  /*4d530*/  IMAD.MOV.U32 R8, RZ, RZ, R73 ;  /* 0x000000ffff087224 */ /* 0x000fe400078e0049 */
[----:B------:R-:W2:Y:S01]  /*4d540*/  LDL.LU R73, [R1+0xef0] ;  /* 0x000ef00001497983 */ /* 0x000ea20000300800 */
[----:B---3--:R-:W-:-:S05]  /*4d550*/  IADD3.X R83, PT, PT, R83, UR58, RZ, P4, !PT ;  /* 0x0000003a53537c10 */ /* 0x008fca000a7fe4ff */
[----:B------:R-:W-:-:S05]  /*4d560*/  @!P0 IMAD.MOV.U32 R13, RZ, RZ, R83 ;  /* 0x000000ffff0d8224 */ /* 0x000fca00078e0053 */
[----:B------:R0:W3:Y:S04]  /*4d570*/  @!P0 LDG.E.U8 R78, desc[UR20][R12.64] ;  /* 0x000000140c4e8981 */ /* 0x0000e8000c1e1100 */
        /* <DEDUP_REMOVED lines=138> */
[----:B--2---:R-:W-:-:S03]  /*4de20*/  IADD3.X R73, PT, PT, R73, UR58, RZ, P3, !PT ;  /* 0x0000003a49497c10 */ /* 0x004fc60009ffe4ff */
[----:B------:R-:W-:Y:S04]  /*4de30*/  STL [R1+0x2a10], R4 ;  /* 0x002a100401007387 */ /* 0x000fe80000100800 */
[----:B------:R-:W-:Y:S04]  /*4de40*/  STL [R1+0x2a1c], R4 ;  /* 0x002a1c0401007387 */ /* 0x000fe80000100800 */
[----:B------:R-:W-:Y:S04]  /*4de50*/  STL [R1+0x2a54], R4 ;  /* 0x002a540401007387 */ /* 0x000fe80000100800 */
[----:B------:R-:W-:Y:S04]  /*4de60*/  STL [R1+0x2a58], R4 ;  /* 0x002a580401007387 */ /* 0x000fe80000100800 */
[----:B------:R-:W-:Y:S01]  /*4de70*/  STL [R1+0x2a64], R4 ;  /* 0x002a640401007387 */ /* 0x000fe20000100800 */
[----:B0-----:R-:W-:-:S03]  /*4de80*/  IMAD.MOV.U32 R12, RZ, RZ, R73 ;  /* 0x000000ffff0c7224 */ /* 0x001fc600078e0049 */
[----:B------:R-:W-:Y:S01]  /*4de90*/  STL [R1+0x2ab0], R4 ;  /* 0x002ab00401007387 */ /* 0x000fe20000100800 */
[----:B------:R-:W-:-:S03]  /*4dea0*/  IMAD.MOV.U32 R13, RZ, RZ, R74 ;  /* 0x000000ffff0d7224 */ /* 0x000fc600078e004a */
[----:B------:R-:W-:Y:S04]  /*4deb0*/  STL [R1+0x2ab8], R4 ;  /* 0x002ab80401007387 */ /* 0x000fe80000100800 */
[----:B------:R-:W-:Y:S04]  /*4dec0*/  STL [R1+0x2ae4], R4 ;  /* 0x002ae40401007387 */ /* 0x000fe80000100800 */
[----:B------:R-:W-:Y:S04]  /*4ded0*/  STL [R1+0x2ae8], R4 ;  /* 0x002ae80401007387 */ /* 0x000fe80000100800 */
[----:B------:R-:W-:Y:S01]  /*4dee0*/  STL [R1+0x2af4], R4 ;  /* 0x002af40401007387 */ /* 0x000fe20000100800 */
[----:B------:R-:W-:-:S03]  /*4def0*/  @!P0 LOP3.LUT R13, R13, R12, RZ, 0x3c, !PT ;  /* 0x0000000c0d0d8212 */ /* 0x000fc600078e3cff */
[----:B------:R-:W-:Y:S04]  /*4df00*/  STL [R1+0x2b28], R4 ;  /* 0x002b280401007387 */ /* 0x000fe80000100800 */
[----:B------:R-:W-:Y:S04]  /*4df10*/  STL [R1+0x2b30], R4 ;  /* 0x002b300401007387 */ /* 0x000fe80000100800 */
[----:B------:R-:W-:Y:S04]  /*4df20*/  STL [R1+0x2b58], R4 ;  /* 0x002b580401007387 */ /* 0x000fe80000100800 */
[----:B------:R-:W-:Y:S01]  /*4df30*/  STL [R1+0x2b60], R4 ;  /* 0x002b600401007387 */ /* 0x000fe20000100800 */
[----:B------:R-:W-:-:S03]  /*4df40*/  @!P0 LOP3.LUT R12, R13, R12, RZ, 0x3c, !PT ;  /* 0x0000000c0d0c8212 */ /* 0x000fc600078e3cff */
[----:B------:R-:W-:Y:S04]  /*4df50*/  STL [R1+0x2b88], R4 ;  /* 0x002b880401007387 */ /* 0x000fe80000100800 */
[----:B------:R0:W-:Y:S01]  /*4df60*/  STL [R1+0x2b90], R4 ;  /* 0x002b900401007387 */ /* 0x0001e20000100800 */
[----:B-1----:R-:W-:Y:S01]  /*4df70*/  IMAD.MOV.U32 R83, RZ, RZ, R81 ;  /* 0x000000ffff537224 */ /* 0x002fe200078e0051 */
[----:B------:R-:W-:Y:S01]  /*4df80*/  PRMT R77, RZ, 0x7610, R77 ;  /* 0x00007610ff4d7816 */ /* 0x000fe2000000004d */
[----:B------:R-:W-:Y:S01]  /*4df90*/  IMAD.MOV.U32 R3, RZ, RZ, R85 ;  /* 0x000000ffff037224 */ /* 0x000fe200078e0055 */
[----:B------:R-:W-:Y:S02]  /*4dfa0*/  @!P0 LOP3.LUT R13, R13, R12, RZ, 0x3c, !PT ;  /* 0x0000000c0d0d8212 */ /* 0x000fe400078e3cff */
[----:B----4-:R-:W-:-:S03]  /*4dfb0*/  IADD3 R75, P4, PT, R75, UR15, RZ ;  /* 0x0000000f4b4b7c10 */ /* 0x010fc6000ff9e0ff */
[----:B------:R1:W2:Y:S01]  /*4dfc0*/  @!P0 LDG.E.U8 R77, desc[UR20][R12.64] ;  /* 0x000000140c4d8981 */ /* 0x0002a2000c1e1100 */
[----:B0-----:R-:W-:-:S03]  /*4dfd0*/  IMAD.MOV.U32 R4, RZ, RZ, R69 ;  /* 0x000000ffff047224 */ /* 0x001fc600078e0045 */
[----:B------:R-:W4:Y:S04]  /*4dfe0*/  LDL.LU R69, [R1+0x2c14] ;  /* 0x002c140001457983 */ /* 0x000f280000300800 */
[----:B------:R-:W4:Y:S04]  /*4dff0*/  LDL.LU R93, [R1+0x1924] ;  /* 0x00192400015d7983 */ /* 0x000f280000300800 */
[----:B------:R0:W-:Y:S04]  /*4e000*/  STL [R1+0xef0], R73 ;  /* 0x000ef04901007387 */ /* 0x0001e80000100800 */
[----:B------:R-:W4:Y:S04]  /*4e010*/  LDL.LU R81, [R1+0xf34] ;  /* 0x000f340001517983 */ /* 0x000f280000300800 */
[----:B------:R-:W4:Y:S04]  /*4e020*/  LDL.LU R85, [R1+0xf50] ;  /* 0x000f500001557983 */ /* 0x000f280000300800 */
[----:B0-----:R-:W4:Y:S04]  /*4e030*/  LDL.LU R73, [R1+0x2c10] ;  /* 0x002c100001497983 */ /* 0x001f280000300800 */
[----:B------:R-:W4:Y:S01]  /*4e040*/  LDL.LU R74, [R1+0x2c0c] ;  /* 0x002c0c00014a7983 */ /* 0x000f220000300800 */
[----:B-1----:R-:W-:-:S03]  /*4e050*/  IMAD.MOV.U32 R13, RZ, RZ, R75 ;  /* 0x000000ffff0d7224 */ /* 0x002fc600078e004b */
[----:B---3--:R0:W-:Y:S02]  /*4e060*/  STL [R1+0x2ba4], R78 ;  /* 0x002ba44e01007387 */ /* 0x0081e40000100800 */
[----:B0-----:R-:W-:Y:S02]  /*4e070*/  IMAD.MOV.U32 R78, RZ, RZ, R80 ;  /* 0x000000ffff4e7224 */ /* 0x001fe400078e0050 */
[----:B------:R-:W3:Y:S04]  /*4e080*/  LDL.LU R80, [R1+0xf30] ;  /* 0x000f300001507983 */ /* 0x000ee80000300800 */
[----:B------:R0:W-:Y:S04]  /*4e090*/  STL [R1+0x1968], R75 ;  /* 0x0019684b01007387 */ /* 0x0001e80000100800 */
[----:B0-----:R-:W3:Y:S04]  /*4e0a0*/  LDL.LU R75, [R1+0x2c08] ;  /* 0x002c0800014b7983 */ /* 0x001ee80000300800 */
[----:B------:R-:W3:Y:S01]  /*4e0b0*/  LDL.LU R12, [R1+0x1964] ;  /* 0x00196400010c7983 */ /* 0x000ee20000300800 */
[----:B------:R-:W-:-:S02]  /*4e0c0*/  PRMT R76, RZ, 0x7610, R76 ;  /* 0x00007610ff4c7816 */ /* 0x000fc4000000004c */
[----:B------:R-:W-:Y:S02]  /*4e0d0*/  PRMT R72, RZ, 0x7610, R72 ;  /* 0x00007610ff487816 */ /* 0x000fe40000000048 */
[----:B------:R-:W-:Y:S01]  /*4e0e0*/  PRMT R71, RZ, 0x7610, R71 ;  /* 0x00007610ff477816 */ /* 0x000fe20000000047 */
[----:B--2---:R0:W-:Y:S01]  /*4e0f0*/  STL [R1+0x2ba8], R77 ;  /* 0x002ba84d01007387 */ /* 0x0041e20000100800 */
[----:B----4-:R-:W-:Y:S01]  /*4e100*/  IADD3 R93, P1, PT, R93, UR15, RZ ;  /* 0x0000000f5d5d7c10 */ /* 0x010fe2000ff3e0ff */
[----:B0-----:R-:W-:Y:S02]  /*4e110*/  IMAD.MOV.U32 R77, RZ, RZ, R79 ;  /* 0x000000ffff4d7224 */ /* 0x001fe400078e004f */
[----:B------:R-:W2:Y:S01]  /*4e120*/  LDL.LU R79, [R1+0x2c04] ;  /* 0x002c0400014f7983 */ /* 0x000ea20000300800 */
[----:B------:R-:W-:-:S03]  /*4e130*/  IADD3 R81, P3, PT, R81, UR15, RZ ;  /* 0x0000000f51517c10 */ /* 0x000fc6000ff7e0ff */
[----:B------:R-:W-:Y:S04]  /*4e140*/  STL [R1+0x1924], R93 ;  /* 0x0019245d01007387 */ /* 0x000fe80000100800 */
[----:B------:R-:W-:Y:S01]  /*4e150*/  STL [R1+0xf34], R81 ;  /* 0x000f345101007387 */ /* 0x000fe20000100800 */
[----:B------:R-:W-:Y:S02]  /*4e160*/  IADD3.X R85, PT, PT, R85, UR58, RZ, P1, !PT ;  /* 0x0000003a55557c10 */ /* 0x000fe40008ffe4ff */
[----:B---3--:R-:W-:Y:S02]  /*4e170*/  IADD3.X R80, PT, PT, R80, UR58, RZ, P3, !PT ;  /* 0x0000003a50507c10 */ /* 0x008fe40009ffe4ff */
[----:B------:R-:W-:-:S04]  /*4e180*/  IADD3.X R12, PT, PT, R12, UR58, RZ, P4, !PT ;  /* 0x0000003a0c0c7c10 */ /* 0x000fc8000a7fe4ff */
[-C--:B------:R-:W-:Y:S01]  /*4e190*/  @!P0 LOP3.LUT R13, R13, R12.reuse, RZ, 0x3c, !PT ;  /* 0x0000000c0d0d8212 */ /* 0x080fe200078e3cff */
[----:B------:R0:W-:Y:S03]  /*4e1a0*/  STL [R1+0x1964], R12 ;  /* 0x0019640c01007387 */ /* 0x0001e60000100800 */
[----:B0-----:R-:W-:-:S04]  /*4e1b0*/  @!P0 LOP3.LUT R12, R13, R12, RZ, 0x3c, !PT ;  /* 0x0000000c0d0c8212 */ /* 0x001fc800078e3cff */
[----:B------:R-:W-:-:S05]  /*4e1c0*/  @!P0 LOP3.LUT R13, R13, R12, RZ, 0x3c, !PT ;  /* 0x0000000c0d0d8212 */ /* 0x000fca00078e3cff */
[----:B------:R0:W3:Y:S02]  /*4e1d0*/  @!P0 LDG.E.U8 R76, desc[UR20][R12.64] ;  /* 0x000000140c4c8981 */ /* 0x0000e4000c1e1100 */
[----:B0-----:R-:W-:Y:S02]  /*4e1e0*/  @!P0 IMAD.MOV.U32 R12, RZ, RZ, R81 ;  /* 0x000000ffff0c8224 */ /* 0x001fe400078e0051 */
[----:B------:R-:W-:-:S05]  /*4e1f0*/  @!P0 IMAD.MOV.U32 R13, RZ, RZ, R80 ;  /* 0x000000ffff0d8224 */ /* 0x000fca00078e0050 */
[----:B------:R0:W4:Y:S02]  /*4e200*/  @!P0 LDG.E.U8 R72, desc[UR20][R12.64] ;  /* 0x000000140c488981 */ /* 0x000124000c1e1100 */
[----:B0-----:R-:W-:Y:S02]  /*4e210*/  @!P0 IMAD.MOV.U32 R12, RZ, RZ, R93 ;  /* 0x000000ffff0c8224 */ /* 0x001fe400078e005d */
[----:B------:R-:W-:-:S05]  /*4e220*/  @!P0 IMAD.MOV.U32 R13, RZ, RZ, R85 ;  /* 0x000000ffff0d8224 */ /* 0x000fca00078e0055 */
[----:B------:R-:W2:Y:S04]  /*4e230*/  @!P0 LDG.E.U8 R71, desc[UR20][R12.64] ;  /* 0x000000140c478981 */ /* 0x000ea8000c1e1100 */
[----:B------:R0:W-:Y:S01]  /*4e240*/  STL [R1+0xf30], R80 ;  /* 0x000f305001007387 */ /* 0x0001e20000100800 */
[----:B------:R-:W-:-:S03]  /*4e250*/  IMAD.MOV.U32 R93, RZ, RZ, R87 ;  /* 0x000000ffff5d7224 */ /* 0x000fc600078e0057 */
[----:B---3--:R1:W-:Y:S04]  /*4e260*/  STL [R1+0x2bb4], R76 ;  /* 0x002bb44c01007387 */ /* 0x0083e80000100800 */
[----:B------:R3:W-:Y:S04]  /*4e270*/  STL [R1+0xf50], R85 ;  /* 0x000f505501007387 */ /* 0x0007e80000100800 */
[----:B0-----:R-:W2:Y:S04]  /*4e280*/  LDL.LU R80, [R1+0x2c00] ;  /* 0x002c000001507983 */ /* 0x001ea80000300800 */
[----:B------:R-:W2:Y:S01]  /*4e290*/  LDL.LU R81, [R1+0x2bfc] ;  /* 0x002bfc0001517983 */ /* 0x000ea20000300800 */
[----:B-1----:R-:W-:-:S03]  /*4e2a0*/  IMAD.MOV.U32 R76, RZ, RZ, R3 ;  /* 0x000000ffff4c7224 */ /* 0x002fc600078e0003 */
[----:B----4-:R0:W-:Y:S01]  /*4e2b0*/  STL [R1+0x2bb8], R72 ;  /* 0x002bb84801007387 */ /* 0x0101e20000100800 */
[----:B------:R-:W-:-:S03]  /*4e2c0*/  IMAD.MOV.U32 R3, RZ, RZ, R2 ;  /* 0x000000ffff037224 */ /* 0x000fc600078e0002 */
[----:B---3--:R-:W3:Y:S04]  /*4e2d0*/  LDL.LU R85, [R1+0x2bf8] ;  /* 0x002bf80001557983 */ /* 0x008ee80000300800 */
[----:B------:R-:W4:Y:S01]  /*4e2e0*/  LDL.LU R87, [R1+0x18bc] ;  /* 0x0018bc0001577983 */ /* 0x000f220000300800 */
[----:B0-----:R-:W-:Y:S02]  /*4e2f0*/  IMAD.MOV.U32 R72, RZ, RZ, R77 ;  /* 0x000000ffff487224 */ /* 0x001fe400078e004d */
[----:B------:R-:W-:Y:S02]  /*4e300*/  IMAD.MOV.U32 R77, RZ, RZ, R83 ;  /* 0x000000ffff4d7224 */ /* 0x000fe400078e0053 */
[----:B------:R-:W-:Y:S02]  /*4e310*/  IMAD.MOV.U32 R83, RZ, RZ, R86 ;  /* 0x000000ffff537224 */ /* 0x000fe400078e0056 */
[----:B------:R-:W3:Y:S04]  /*4e320*/  LDL.LU R86, [R1+0x18a8] ;  /* 0x0018a80001567983 */ /* 0x000ee80000300800 */
[----:B------:R-:W3:Y:S04]  /*4e330*/  LDL.LU R2, [R1+0x1860] ;  /* 0x0018600001027983 */ /* 0x000ee80000300800 */
[----:B------:R-:W3:Y:S04]  /*4e340*/  LDL.LU R12, [R1+0x18e8] ;  /* 0x0018e800010c7983 */ /* 0x000ee80000300800 */
[----:B------:R-:W3:Y:S04]  /*4e350*/  LDL.LU R13, [R1+0x18f4] ;  /* 0x0018f400010d7983 */ /* 0x000ee80000300800 */
[----:B--2---:R0:W-:Y:S04]  /*4e360*/  STL [R1+0x2bbc], R71 ;  /* 0x002bbc4701007387 */ /* 0x0041e80000100800 */
[----:B0-----:R-:W2:Y:S01]  /*4e370*/  LDL.LU R71, [R1+0x1864] ;  /* 0x0018640001477983 */ /* 0x001ea20000300800 */
[----:B------:R-:W-:-:S02]  /*4e380*/  PRMT R70, RZ, 0x7610, R70 ;  /* 0x00007610ff467816 */ /* 0x000fc40000000046 */
[----:B------:R-:W-:Y:S02]  /*4e390*/  PRMT R66, RZ, 0x7610, R66 ;  /* 0x00007610ff427816 */ /* 0x000fe40000000042 */
[----:B------:R-:W-:Y:S02]  /*4e3a0*/  PRMT R65, RZ, 0x7610, R65 ;  /* 0x00007610ff417816 */ /* 0x000fe40000000041 */
[----:B----4-:R-:W-:Y:S02]  /*4e3b0*/  IADD3 R87, P3, PT, R87, UR15, RZ ;  /* 0x0000000f57577c10 */ /* 0x010fe4000ff7e0ff */
[----:B---3--:R-:W-:-:S04]  /*4e3c0*/  IADD3 R13, P4, PT, R13, UR15, RZ ;  /* 0x0000000f0d0d7c10 */ /* 0x008fc8000ff9e0ff */
[----:B------:R-:W-:Y:S01]  /*4e3d0*/  IADD3.X R12, PT, PT, R12, UR58, RZ, P4, !PT ;  /* 0x0000003a0c0c7c10 */ /* 0x000fe2000a7fe4ff */
[----:B------:R0:W-:Y:S01]  /*4e3e0*/  STL [R1+0x18f4], R13 ;  /* 0x0018f40d01007387 */ /* 0x0001e20000100800 */
[----:B--2---:R-:W-:Y:S02]  /*4e3f0*/  IADD3 R71, P1, PT, R71, UR15, RZ ;  /* 0x0000000f47477c10 */ /* 0x004fe4000ff3e0ff */
[----:B0-----:R-:W-:-:S03]  /*4e400*/  @!P0 LOP3.LUT R13, R13, R12, RZ, 0x3c, !PT ;  /* 0x0000000c0d0d8212 */ /* 0x001fc600078e3cff */
[----:B------:R-:W-:Y:S04]  /*4e410*/  STL [R1+0x1864], R71 ;  /* 0x0018644701007387 */ /* 0x000fe80000100800 */
[----:B------:R-:W-:Y:S04]  /*4e420*/  STL [R1+0x18bc], R87 ;  /* 0x0018bc5701007387 */ /* 0x000fe80000100800 */
[----:B------:R0:W-:Y:S01]  /*4e430*/  STL [R1+0x18e8], R12 ;  /* 0x0018e80c01007387 */ /* 0x0001e20000100800 */
[----:B------:R-:W-:Y:S02]  /*4e440*/  IADD3.X R86, PT, PT, R86, UR58, RZ, P3, !PT ;  /* 0x0000003a56567c10 */ /* 0x000fe40009ffe4ff */
[----:B0-----:R-:W-:-:S04]  /*4e450*/  @!P0 LOP3.LUT R12, R13, R12, RZ, 0x3c, !PT ;  /* 0x0000000c0d0c8212 */ /* 0x001fc800078e3cff */
[----:B------:R-:W-:-:S05]  /*4e460*/  @!P0 LOP3.LUT R13, R13, R12, RZ, 0x3c, !PT ;  /* 0x0000000c0d0d8212 */ /* 0x000fca00078e3cff */
[----:B------:R0:W2:Y:S01]  /*4e470*/  @!P0 LDG.E.U8 R70, desc[UR20][R12.64] ;  /* 0x000000140c468981 */ /* 0x0000a2000c1e1100 */
[----:B------:R-:W-:Y:S01]  /*4e480*/  IADD3.X R2, PT, PT, R2, UR58, RZ, P1, !PT ;  /* 0x0000003a02027c10 */ /* 0x000fe20008ffe4ff */
[----:B0-----:R-:W-:Y:S02]  /*4e490*/  @!P0 IMAD.MOV.U32 R12, RZ, RZ, R87 ;  /* 0x000000ffff0c8224 */ /* 0x001fe400078e0057 */
[----:B------:R-:W-:-:S05]  /*4e4a0*/  @!P0 IMAD.MOV.U32 R13, RZ, RZ, R86 ;  /* 0x000000ffff0d8224 */ /* 0x000fca00078e0056 */
[----:B------:R0:W3:Y:S02]  /*4e4b0*/  @!P0 LDG.E.U8 R66, desc[UR20][R12.64] ;  /* 0x000000140c428981 */ /* 0x0000e4000c1e1100 */
[----:B0-----:R-:W-:Y:S02]  /*4e4c0*/  @!P0 IMAD.MOV.U32 R12, RZ, RZ, R71 ;  /* 0x000000ffff0c8224 */ /* 0x001fe400078e0047 */
[----:B------:R-:W-:-:S05]  /*4e4d0*/  @!P0 IMAD.MOV.U32 R13, RZ, RZ, R2 ;  /* 0x000000ffff0d8224 */ /* 0x000fca00078e0002 */
[----:B------:R-:W4:Y:S04]  /*4e4e0*/  @!P0 LDG.E.U8 R65, desc[UR20][R12.64] ;  /* 0x000000140c418981 */ /* 0x000f28000c1e1100 */
[----:B------:R0:W-:Y:S01]  /*4e4f0*/  STL [R1+0x18a8], R86 ;  /* 0x0018a85601007387 */ /* 0x0001e20000100800 */
[----:B------:R-:W-:Y:S02]  /*4e500*/  IMAD.MOV.U32 R71, RZ, RZ, R6 ;  /* 0x000000ffff477224 */ /* 0x000fe400078e0006 */
[----:B------:R-:W-:Y:S01]  /*4e510*/  IMAD.MOV.U32 R6, RZ, RZ, R5 ;  /* 0x000000ffff067224 */ /* 0x000fe200078e0005 */
[----:B--2---:R-:W-:Y:S04]  /*4e520*/  STL [R1+0x2bc0], R70 ;  /* 0x002bc04601007387 */ /* 0x004fe80000100800 */
[----:B------:R-:W-:Y:S04]  /*4e530*/  STL [R1+0x1860], R2 ;  /* 0x0018600201007387 */ /* 0x000fe80000100800 */
[----:B0-----:R-:W2:Y:S04]  /*4e540*/  LDL.LU R86, [R1+0x2bf4] ;  /* 0x002bf40001567983 */ /* 0x001ea80000300800 */
[----:B------:R-:W2:Y:S04]  /*4e550*/  LDL.LU R87, [R1+0x2bf0] ;  /* 0x002bf00001577983 */ /* 0x000ea80000300800 */
[----:B---3--:R0:W-:Y:S04]  /*4e560*/  STL [R1+0x2bc4], R66 ;  /* 0x002bc44201007387 */ /* 0x0081e80000100800 */
[----:B0-----:R-:W3:Y:S04]  /*4e570*/  LDL.LU R66, [R1+0xff4] ;  /* 0x000ff40001427983 */ /* 0x001ee80000300800 */
[----:B------:R-:W2:Y:S04]  /*4e580*/  LDL.LU R5, [R1+0xfb0] ;  /* 0x000fb00001057983 */ /* 0x000ea80000300800 */
[----:B------:R-:W2:Y:S04]  /*4e590*/  LDL.LU R70, [R1+0xff0] ;  /* 0x000ff00001467983 */ /* 0x000ea80000300800 */
[----:B------:R-:W2:Y:S04]  /*4e5a0*/  LDL.LU R12, [R1+0xf70] ;  /* 0x000f7000010c7983 */ /* 0x000ea80000300800 */
[----:B------:R-:W2:Y:S04]  /*4e5b0*/  LDL.LU R13, [R1+0xf74] ;  /* 0x000f7400010d7983 */ /* 0x000ea80000300800 */
[----:B----4-:R0:W-:Y:S04]  /*4e5c0*/  STL [R1+0x2bc8], R65 ;  /* 0x002bc84101007387 */ /* 0x0101e80000100800 */
[----:B0-----:R-:W4:Y:S01]  /*4e5d0*/  LDL.LU R65, [R1+0xfb4] ;  /* 0x000fb40001417983 */ /* 0x001f220000300800 */
[----:B------:R-:W-:-:S02]  /*4e5e0*/  PRMT R64, RZ, 0x7610, R64 ;  /* 0x00007610ff407816 */ /* 0x000fc40000000040 */
[----:B------:R-:W-:Y:S02]  /*4e5f0*/  PRMT R60, RZ, 0x7610, R60 ;  /* 0x00007610ff3c7816 */ /* 0x000fe4000000003c */
[----:B---3--:R-:W-:Y:S02]  /*4e600*/  IADD3 R66, P1, PT, R66, UR15, RZ ;  /* 0x0000000f42427c10 */ /* 0x008fe4000ff3e0ff */
[----:B--2---:R-:W-:-:S04]  /*4e610*/  IADD3 R13, P4, PT, R13, UR15, RZ ;  /* 0x0000000f0d0d7c10 */ /* 0x004fc8000ff9e0ff */
[----:B------:R-:W-:Y:S01]  /*4e620*/  IADD3.X R12, PT, PT, R12, UR58, RZ, P4, !PT ;  /* 0x0000003a0c0c7c10 */ /* 0x000fe2000a7fe4ff */
[----:B------:R0:W-:Y:S04]  /*4e630*/  STL [R1+0xf74], R13 ;  /* 0x000f740d01007387 */ /* 0x0001e80000100800 */
[----:B------:R-:W-:Y:S01]  /*4e640*/  STL [R1+0xff4], R66 ;  /* 0x000ff44201007387 */ /* 0x000fe20000100800 */
[----:B----4-:R-:W-:Y:S02]  /*4e650*/  IADD3 R65, P3, PT, R65, UR15, RZ ;  /* 0x0000000f41417c10 */ /* 0x010fe4000ff7e0ff */
[----:B0-----:R-:W-:-:S03]  /*4e660*/  @!P0 LOP3.LUT R13, R13, R12, RZ, 0x3c, !PT ;  /* 0x0000000c0d0d8212 */ /* 0x001fc600078e3cff */
[----:B------:R-:W-:Y:S04]  /*4e670*/  STL [R1+0xfb4], R65 ;  /* 0x000fb44101007387 */ /* 0x000fe80000100800 */
[----:B------:R0:W-:Y:S01]  /*4e680*/  STL [R1+0xf70], R12 ;  /* 0x000f700c01007387 */ /* 0x0001e20000100800 */
[----:B------:R-:W-:Y:S02]  /*4e690*/  IADD3.X R5, PT, PT, R5, UR58, RZ, P3, !PT ;  /* 0x0000003a05057c10 */ /* 0x000fe40009ffe4ff */
[----:B0-----:R-:W-:-:S04]  /*4e6a0*/  @!P0 LOP3.LUT R12, R13, R12, RZ, 0x3c, !PT ;  /* 0x0000000c0d0c8212 */ /* 0x001fc800078e3cff */
[----:B------:R-:W-:-:S05]  /*4e6b0*/  @!P0 LOP3.LUT R13, R13, R12, RZ, 0x3c, !PT ;  /* 0x0000000c0d0d8212 */ /* 0x000fca00078e3cff */
[----:B------:R0:W2:Y:S02]  /*4e6c0*/  @!P0 LDG.E.U8 R64, desc[UR20][R12.64] ;  /* 0x000000140c408981 */ /* 0x0000a4000c1e1100 */
[----:B0-----:R-:W-:Y:S02]  /*4e6d0*/  @!P0 IMAD.MOV.U32 R12, RZ, RZ, R65 ;  /* 0x000000ffff0c8224 */ /* 0x001fe400078e0041 */
[----:B------:R-:W-:-:S05]  /*4e6e0*/  @!P0 IMAD.MOV.U32 R13, RZ, RZ, R5 ;  /* 0x000000ffff0d8224 */ /* 0x000fca00078e0005 */
[----:B------:R0:W3:Y:S01]  /*4e6f0*/  @!P0 LDG.E.U8 R60, desc[UR20][R12.64] ;  /* 0x000000140c3c8981 */ /* 0x0000e2000c1e1100 */
[----:B------:R-:W-:-:S03]  /*4e700*/  IADD3.X R70, PT, PT, R70, UR58, RZ, P1, !PT ;  /* 0x0000003a46467c10 */ /* 0x000fc60008ffe4ff */
[----:B------:R-:W-:Y:S01]  /*4e710*/  STL [R1+0xfb0], R5 ;  /* 0x000fb00501007387 */ /* 0x000fe20000100800 */
[----:B------:R-:W-:Y:S01]  /*4e720*/  PRMT R59, RZ, 0x7610, R59 ;  /* 0x00007610ff3b7816 */ /* 0x000fe2000000003b */
[----:B0-----:R-:W-:Y:S02]  /*4e730*/  @!P0 IMAD.MOV.U32 R12, RZ, RZ, R66 ;  /* 0x000000ffff0c8224 */ /* 0x001fe400078e0042 */
[----:B------:R-:W-:-:S05]  /*4e740*/  @!P0 IMAD.MOV.U32 R13, RZ, RZ, R70 ;  /* 0x000000ffff0d8224 */ /* 0x000fca00078e0046 */
[----:B------:R-:W4:Y:S04]  /*4e750*/  @!P0 LDG.E.U8 R59, desc[UR20][R12.64] ;  /* 0x000000140c3b8981 */ /* 0x000f28000c1e1100 */
[----:B--2---:R-:W-:Y:S04]  /*4e760*/  STL [R1+0x2bcc], R64 ;  /* 0x002bcc4001007387 */ /* 0x004fe80000100800 */
[----:B------:R-:W-:Y:S04]  /*4e770*/  STL [R1+0xff0], R70 ;  /* 0x000ff04601007387 */ /* 0x000fe80000100800 */
[----:B---3--:R0:W-:Y:S04]  /*4e780*/  STL [R1+0x2bd0], R60 ;  /* 0x002bd03c01007387 */ /* 0x0081e80000100800 */
[----:B0-----:R-:W2:Y:S04]  /*4e790*/  LDL.LU R60, [R1+0x1818] ;  /* 0x00181800013c7983 */ /* 0x001ea80000300800 */
[----:B------:R-:W3:Y:S04]  /*4e7a0*/  LDL.LU R70, [R1+0x1798] ;  /* 0x0017980001467983 */ /* 0x000ee80000300800 */
[----:B------:R-:W3:Y:S04]  /*4e7b0*/  LDL.LU R65, [R1+0x17d8] ;  /* 0x0017d80001417983 */ /* 0x000ee80000300800 */
[----:B------:R-:W3:Y:S04]  /*4e7c0*/  LDL.LU R66, [R1+0x17d4] ;  /* 0x0017d40001427983 */ /* 0x000ee80000300800 */
[----:B------:R-:W3:Y:S04]  /*4e7d0*/  LDL.LU R64, [R1+0x1814] ;  /* 0x0018140001407983 */ /* 0x000ee80000300800 */
[----:B------:R-:W3:Y:S01]  /*4e7e0*/  LDL.LU R13, [R1+0x1794] ;  /* 0x00179400010d7983 */ /* 0x000ee20000300800 */
[----:B------:R-:W-:-:S03]  /*4e7f0*/  PRMT R58, RZ, 0x7610, R58 ;  /* 0x00007610ff3a7816 */ /* 0x000fc6000000003a */
[----:B----4-:R-:W-:Y:S01]  /*4e800*/  STL [R1+0x2bd4], R59 ;  /* 0x002bd43b01007387 */ /* 0x010fe20000100800 */
[----:B------:R-:W-:Y:S02]  /*4e810*/  PRMT R54, RZ, 0x7610, R54 ;  /* 0x00007610ff367816 */ /* 0x000fe40000000036 */
[----:B--2---:R-:W-:Y:S02]  /*4e820*/  IADD3 R60, P1, PT, R60, UR15, RZ ;  /* 0x0000000f3c3c7c10 */ /* 0x004fe4000ff3e0ff */
[----:B---3--:R-:W-:Y:S02]  /*4e830*/  IADD3 R70, P4, PT, R70, UR15, RZ ;  /* 0x0000000f46467c10 */ /* 0x008fe4000ff9e0ff */
[----:B------:R-:W-:-:S03]  /*4e840*/  IADD3 R65, P3, PT, R65, UR15, RZ ;  /* 0x0000000f41417c10 */ /* 0x000fc6000ff7e0ff */
[----:B------:R-:W-:Y:S01]  /*4e850*/  @!P0 IMAD.MOV.U32 R12, RZ, RZ, R70 ;  /* 0x000000ffff0c8224 */ /* 0x000fe200078e0046 */
[----:B------:R-:W-:Y:S01]  /*4e860*/  STL [R1+0x1798], R70 ;  /* 0x0017984601007387 */ /* 0x000fe20000100800 */
[----:B------:R-:W-:-:S03]  /*4e870*/  IADD3.X R66, PT, PT, R66, UR58, RZ, P3, !PT ;  /* 0x0000003a42427c10 */ /* 0x000fc60009ffe4ff */
[----:B------:R-:W-:Y:S01]  /*4e880*/  STL [R1+0x1818], R60 ;  /* 0x0018183c01007387 */ /* 0x000fe20000100800 */
[----:B------:R-:W-:-:S03]  /*4e890*/  IADD3.X R13, PT, PT, R13, UR58, RZ, P4, !PT ;  /* 0x0000003a0d0d7c10 */ /* 0x000fc6000a7fe4ff */
[----:B------:R-:W-:Y:S04]  /*4e8a0*/  STL [R1+0x17d8], R65 ;  /* 0x0017d84101007387 */ /* 0x000fe80000100800 */
[----:B------:R0:W-:Y:S04]  /*4e8b0*/  STL [R1+0x1794], R13 ;  /* 0x0017940d01007387 */ /* 0x0001e80000100800 */
[----:B------:R1:W2:Y:S02]  /*4e8c0*/  @!P0 LDG.E.U8 R58, desc[UR20][R12.64] ;  /* 0x000000140c3a8981 */ /* 0x0002a4000c1e1100 */
[----:B-1----:R-:W-:-:S02]  /*4e8d0*/  @!P0 IMAD.MOV.U32 R12, RZ, RZ, R65 ;  /* 0x000000ffff0c8224 */ /* 0x002fc400078e0041 */
[----:B0-----:R-:W-:-:S05]  /*4e8e0*/  @!P0 IMAD.MOV.U32 R13, RZ, RZ, R66 ;  /* 0x000000ffff0d8224 */ /* 0x001fca00078e0042 */
[----:B------:R0:W3:Y:S01]  /*4e8f0*/  @!P0 LDG.E.U8 R54, desc[UR20][R12.64] ;  /* 0x000000140c368981 */ /* 0x0000e2000c1e1100 */
[----:B------:R-:W-:-:S03]  /*4e900*/  IADD3.X R64, PT, PT, R64, UR58, RZ, P1, !PT ;  /* 0x0000003a40407c10 */ /* 0x000fc60008ffe4ff */
[----:B------:R-:W-:Y:S01]  /*4e910*/  STL [R1+0x17d4], R66 ;  /* 0x0017d44201007387 */ /* 0x000fe20000100800 */
[----:B------:R-:W-:Y:S01]  /*4e920*/  PRMT R53, RZ, 0x7610, R53 ;  /* 0x00007610ff357816 */ /* 0x000fe20000000035 */
[----:B0-----:R-:W-:Y:S02]  /*4e930*/  @!P0 IMAD.MOV.U32 R13, RZ, RZ, R64 ;  /* 0x000000ffff0d8224 */ /* 0x001fe400078e0040 */
[----:B------:R-:W-:-:S05]  /*4e940*/  @!P0 IMAD.MOV.U32 R12, RZ, RZ, R60 ;  /* 0x000000ffff0c8224 */ /* 0x000fca00078e003c */
[----:B------:R-:W4:Y:S04]  /*4e950*/  @!P0 LDG.E.U8 R53, desc[UR20][R12.64] ;  /* 0x000000140c358981 */ /* 0x000f28000c1e1100 */
[----:B--2---:R0:W-:Y:S04]  /*4e960*/  STL [R1+0x2bd8], R58 ;  /* 0x002bd83a01007387 */ /* 0x0041e80000100800 */
[----:B------:R1:W-:Y:S04]  /*4e970*/  STL [R1+0x1814], R64 ;  /* 0x0018144001007387 */ /* 0x0003e80000100800 */
[----:B0-----:R-:W2:Y:S04]  /*4e980*/  LDL.LU R58, [R1+0x16ec] ;  /* 0x0016ec00013a7983 */ /* 0x001ea80000300800 */
[----:B---3--:R0:W-:Y:S04]  /*4e990*/  STL [R1+0x2bdc], R54 ;  /* 0x002bdc3601007387 */ /* 0x0081e80000100800 */
[----:B-1----:R-:W3:Y:S04]  /*4e9a0*/  LDL.LU R64, [R1+0x1770] ;  /* 0x0017700001407983 */ /* 0x002ee80000300800 */
[----:B0-----:R-:W3:Y:S04]  /*4e9b0*/  LDL.LU R54, [R1+0x1720] ;  /* 0x0017200001367983 */ /* 0x001ee80000300800 */
        /* <DEDUP_REMOVED lines=8> */
[----:B------:R-:W-:Y:S02]  /*4ea40*/  IADD3 R54, P3, PT, R54, UR15, RZ ;  /* 0x0000000f36367c10 */ /* 0x000fe4000ff7e0ff */
[----:B------:R-:W-:Y:S01]  /*4ea50*/  IADD3.X R65, PT, PT, R65, UR58, RZ, P4, !PT ;  /* 0x0000003a41417c10 */ /* 0x000fe2000a7fe4ff */
[----:B------:R-:W-:Y:S01]  /*4ea60*/  @!P0 IMAD.MOV.U32 R12, RZ, RZ, R64 ;  /* 0x000000ffff0c8224 */ /* 0x000fe200078e0040 */
[----:B------:R-:W-:Y:S01]  /*4ea70*/  STL [R1+0x1770], R64 ;  /* 0x0017704001007387 */ /* 0x000fe20000100800 */
[----:B------:R-:W-:-:S02]  /*4ea80*/  IADD3.X R60, PT, PT, R60, UR58, RZ, P3, !PT ;  /* 0x0000003a3c3c7c10 */ /* 0x000fc40009ffe4ff */
[----:B------:R-:W-:Y:S01]  /*4ea90*/  @!P0 IMAD.MOV.U32 R13, RZ, RZ, R65 ;  /* 0x000000ffff0d8224 */ /* 0x000fe200078e0041 */
[----:B------:R-:W-:Y:S01]  /*4eaa0*/  STL [R1+0x16ec], R58 ;  /* 0x0016ec3a01007387 */ /* 0x000fe20000100800 */
[----:B------:R-:W-:-:S03]  /*4eab0*/  IADD3.X R59, PT, PT, R59, UR58, RZ, P1, !PT ;  /* 0x0000003a3b3b7c10 */ /* 0x000fc60008ffe4ff */
[----:B------:R0:W-:Y:S04]  /*4eac0*/  STL [R1+0x1720], R54 ;  /* 0x0017203601007387 */ /* 0x0001e80000100800 */
[----:B------:R-:W-:Y:S04]  /*4ead0*/  STL [R1+0x176c], R65 ;  /* 0x00176c4101007387 */ /* 0x000fe80000100800 */
[----:B------:R1:W-:Y:S04]  /*4eae0*/  STL [R1+0x1714], R60 ;  /* 0x0017143c01007387 */ /* 0x0003e80000100800 */
[----:B------:R2:W3:Y:S04]  /*4eaf0*/  @!P0 LDG.E.U8 R52, desc[UR20][R12.64] ;  /* 0x000000140c348981 */ /* 0x0004e8000c1e1100 */
[----:B------:R4:W-:Y:S01]  /*4eb00*/  STL [R1+0x16e8], R59 ;  /* 0x0016e83b01007387 */ /* 0x0009e20000100800 */
[----:B--2---:R-:W-:-:S02]  /*4eb10*/  @!P0 IMAD.MOV.U32 R12, RZ, RZ, R54 ;  /* 0x000000ffff0c8224 */ /* 0x004fc400078e0036 */
[----:B------:R-:W-:Y:S01]  /*4eb20*/  @!P0 IMAD.MOV.U32 R13, RZ, RZ, R60 ;  /* 0x000000ffff0d8224 */ /* 0x000fe200078e003c */
[----:B0-----:R-:W2:Y:S04]  /*4eb30*/  LDL.LU R54, [R1+0x10cc] ;  /* 0x0010cc0001367983 */ /* 0x001ea80000300800 */
[----:B-1----:R-:W2:Y:S04]  /*4eb40*/  LDL.LU R60, [R1+0x104c] ;  /* 0x00104c00013c7983 */ /* 0x002ea80000300800 */
[----:B------:R-:W3:Y:S04]  /*4eb50*/  LDL.LU R53, [R1+0x108c] ;  /* 0x00108c0001357983 */ /* 0x000ee80000300800 */
[----:B------:R-:W3:Y:S04]  /*4eb60*/  LDL.LU R64, [R1+0x1048] ;  /* 0x0010480001407983 */ /* 0x000ee80000300800 */
[----:B------:R0:W3:Y:S02]  /*4eb70*/  @!P0 LDG.E.U8 R48, desc[UR20][R12.64] ;  /* 0x000000140c308981 */ /* 0x0000e4000c1e1100 */
[----:B0-----:R-:W-:-:S02]  /*4eb80*/  @!P0 IMAD.MOV.U32 R13, RZ, RZ, R59 ;  /* 0x000000ffff0d8224 */ /* 0x001fc400078e003b */
[----:B----4-:R-:W4:Y:S01]  /*4eb90*/  LDL.LU R59, [R1+0x1088] ;  /* 0x00108800013b7983 */ /* 0x010f220000300800 */
[----:B------:R-:W-:-:S03]  /*4eba0*/  @!P0 IMAD.MOV.U32 R12, RZ, RZ, R58 ;  /* 0x000000ffff0c8224 */ /* 0x000fc600078e003a */
[----:B------:R-:W4:Y:S01]  /*4ebb0*/  LDL.LU R58, [R1+0x10c8] ;  /* 0x0010c800013a7983 */ /* 0x000f220000300800 */
[----:B------:R-:W-:Y:S02]  /*4ebc0*/  PRMT R45, RZ, 0x7610, R45 ;  /* 0x00007610ff2d7816 */ /* 0x000fe4000000002d */
[----:B------:R-:W-:-:S04]  /*4ebd0*/  PRMT R44, RZ, 0x7610, R44 ;  /* 0x00007610ff2c7816 */ /* 0x000fc8000000002c */
[----:B------:R0:W4:Y:S01]  /*4ebe0*/  @!P0 LDG.E.U8 R45, desc[UR20][R12.64] ;  /* 0x000000140c2d8981 */ /* 0x000122000c1e1100 */
[----:B------:R-:W-:Y:S02]  /*4ebf0*/  PRMT R43, RZ, 0x7610, R43 ;  /* 0x00007610ff2b7816 */ /* 0x000fe4000000002b */
[----:B--2---:R-:W-:Y:S02]  /*4ec00*/  IADD3 R60, P4, PT, R60, UR15, RZ ;  /* 0x0000000f3c3c7c10 */ /* 0x004fe4000ff9e0ff */
[----:B------:R-:W-:Y:S02]  /*4ec10*/  IADD3 R54, P1, PT, R54, UR15, RZ ;  /* 0x0000000f36367c10 */ /* 0x000fe4000ff3e0ff */
[----:B---3--:R-:W-:Y:S02]  /*4ec20*/  IADD3 R53, P3, PT, R53, UR15, RZ ;  /* 0x0000000f35357c10 */ /* 0x008fe4000ff7e0ff */
[----:B------:R-:W-:Y:S01]  /*4ec30*/  IADD3.X R64, PT, PT, R64, UR58, RZ, P4, !PT ;  /* 0x0000003a40407c10 */ /* 0x000fe2000a7fe4ff */
[----:B0-----:R-:W-:Y:S01]  /*4ec40*/  @!P0 IMAD.MOV.U32 R12, RZ, RZ, R60 ;  /* 0x000000ffff0c8224 */ /* 0x001fe200078e003c */
[----:B------:R-:W-:Y:S03]  /*4ec50*/  STL [R1+0x104c], R60 ;  /* 0x00104c3c01007387 */ /* 0x000fe60000100800 */
[----:B------:R-:W-:Y:S01]  /*4ec60*/  @!P0 IMAD.MOV.U32 R13, RZ, RZ, R64 ;  /* 0x000000ffff0d8224 */ /* 0x000fe200078e0040 */
[----:B------:R-:W-:Y:S04]  /*4ec70*/  STL [R1+0x10cc], R54 ;  /* 0x0010cc3601007387 */ /* 0x000fe80000100800 */
[----:B------:R0:W-:Y:S04]  /*4ec80*/  STL [R1+0x108c], R53 ;  /* 0x00108c3501007387 */ /* 0x0001e80000100800 */
[----:B------:R1:W2:Y:S01]  /*4ec90*/  @!P0 LDG.E.U8 R44, desc[UR20][R12.64] ;  /* 0x000000140c2c8981 */ /* 0x0002a2000c1e1100 */
[----:B----4-:R-:W-:-:S02]  /*4eca0*/  IADD3.X R59, PT, PT, R59, UR58, RZ, P3, !PT ;  /* 0x0000003a3b3b7c10 */ /* 0x010fc40009ffe4ff */
[----:B------:R-:W-:Y:S01]  /*4ecb0*/  IADD3.X R58, PT, PT, R58, UR58, RZ, P1, !PT ;  /* 0x0000003a3a3a7c10 */ /* 0x000fe20008ffe4ff */
[----:B------:R3:W-:Y:S01]  /*4ecc0*/  STL [R1+0x1048], R64 ;  /* 0x0010484001007387 */ /* 0x0007e20000100800 */
[----:B-1----:R-:W-:-:S03]  /*4ecd0*/  @!P0 IMAD.MOV.U32 R12, RZ, RZ, R53 ;  /* 0x000000ffff0c8224 */ /* 0x002fc600078e0035 */
[----:B------:R1:W-:Y:S01]  /*4ece0*/  STL [R1+0x1088], R59 ;  /* 0x0010883b01007387 */ /* 0x0003e20000100800 */
[----:B------:R-:W-:-:S03]  /*4ecf0*/  @!P0 IMAD.MOV.U32 R13, RZ, RZ, R59 ;  /* 0x000000ffff0d8224 */ /* 0x000fc600078e003b */
[----:B------:R4:W-:Y:S04]  /*4ed00*/  STL [R1+0x10c8], R58 ;  /* 0x0010c83a01007387 */ /* 0x0009e80000100800 */
[----:B0-----:R-:W2:Y:S04]  /*4ed10*/  LDL.LU R53, [R1+0x118c] ;  /* 0x00118c0001357983 */ /* 0x001ea80000300800 */
[----:B------:R-:W2:Y:S04]  /*4ed20*/  LDL.LU R60, [R1+0x110c] ;  /* 0x00110c00013c7983 */ /* 0x000ea80000300800 */
[----:B------:R0:W2:Y:S02]  /*4ed30*/  @!P0 LDG.E.U8 R43, desc[UR20][R12.64] ;  /* 0x000000140c2b8981 */ /* 0x0000a4000c1e1100 */
[----:B0-----:R-:W-:-:S02]  /*4ed40*/  @!P0 IMAD.MOV.U32 R12, RZ, RZ, R54 ;  /* 0x000000ffff0c8224 */ /* 0x001fc400078e0036 */
[----:B------:R-:W2:Y:S04]  /*4ed50*/  LDL.LU R54, [R1+0x114c] ;  /* 0x00114c0001367983 */ /* 0x000ea80000300800 */
[----:B---3--:R-:W3:Y:S01]  /*4ed60*/  LDL.LU R64, [R1+0x1108] ;  /* 0x0011080001407983 */ /* 0x008ee20000300800 */
[----:B------:R-:W-:-:S03]  /*4ed70*/  @!P0 IMAD.MOV.U32 R13, RZ, RZ, R58 ;  /* 0x000000ffff0d8224 */ /* 0x000fc600078e003a */
[----:B-1----:R-:W3:Y:S04]  /*4ed80*/  LDL.LU R59, [R1+0x1148] ;  /* 0x00114800013b7983 */ /* 0x002ee80000300800 */
[----:B----4-:R-:W4:Y:S01]  /*4ed90*/  LDL.LU R58, [R1+0x1188] ;  /* 0x00118800013a7983 */ /* 0x010f220000300800 */
[----:B------:R-:W-:Y:S02]  /*4eda0*/  PRMT R42, RZ, 0x7610, R42 ;  /* 0x00007610ff2a7816 */ /* 0x000fe4000000002a */
[----:B------:R-:W-:-:S04]  /*4edb0*/  PRMT R41, RZ, 0x7610, R41 ;  /* 0x00007610ff297816 */ /* 0x000fc80000000029 */
[----:B------:R0:W4:Y:S01]  /*4edc0*/  @!P0 LDG.E.U8 R42, desc[UR20][R12.64] ;  /* 0x000000140c2a8981 */ /* 0x000122000c1e1100 */
[----:B------:R-:W-:Y:S02]  /*4edd0*/  PRMT R40, RZ, 0x7610, R40 ;  /* 0x00007610ff287816 */ /* 0x000fe40000000028 */
[----:B--2---:R-:W-:Y:S02]  /*4ede0*/  IADD3 R60, P4, PT, R60, UR15, RZ ;  /* 0x0000000f3c3c7c10 */ /* 0x004fe4000ff9e0ff */
[----:B------:R-:W-:-:S03]  /*4edf0*/  IADD3 R53, P1, PT, R53, UR15, RZ ;  /* 0x0000000f35357c10 */ /* 0x000fc6000ff3e0ff */
[----:B0-----:R-:W-:Y:S01]  /*4ee00*/  @!P0 IMAD.MOV.U32 R12, RZ, RZ, R60 ;  /* 0x000000ffff0c8224 */ /* 0x001fe200078e003c */
[----:B------:R-:W-:Y:S01]  /*4ee10*/  STL [R1+0x110c], R60 ;  /* 0x00110c3c01007387 */ /* 0x000fe20000100800 */
[----:B------:R-:W-:Y:S02]  /*4ee20*/  IADD3 R54, P3, PT, R54, UR15, RZ ;  /* 0x0000000f36367c10 */ /* 0x000fe4000ff7e0ff */
[----:B---3--:R-:W-:Y:S01]  /*4ee30*/  IADD3.X R64, PT, PT, R64, UR58, RZ, P4, !PT ;  /* 0x0000003a40407c10 */ /* 0x008fe2000a7fe4ff */
[----:B------:R-:W-:Y:S01]  /*4ee40*/  STL [R1+0x118c], R53 ;  /* 0x00118c3501007387 */ /* 0x000fe20000100800 */
[----:B------:R-:W-:-:S03]  /*4ee50*/  IADD3.X R59, PT, PT, R59, UR58, RZ, P3, !PT ;  /* 0x0000003a3b3b7c10 */ /* 0x000fc60009ffe4ff */
[----:B------:R-:W-:Y:S01]  /*4ee60*/  @!P0 IMAD.MOV.U32 R13, RZ, RZ, R64 ;  /* 0x000000ffff0d8224 */ /* 0x000fe200078e0040 */
[----:B------:R0:W-:Y:S01]  /*4ee70*/  STL [R1+0x114c], R54 ;  /* 0x00114c3601007387 */ /* 0x0001e20000100800 */
[----:B----4-:R-:W-:-:S03]  /*4ee80*/  IADD3.X R58, PT, PT, R58, UR58, RZ, P1, !PT ;  /* 0x0000003a3a3a7c10 */ /* 0x010fc60008ffe4ff */
[----:B------:R1:W2:Y:S04]  /*4ee90*/  @!P0 LDG.E.U8 R41, desc[UR20][R12.64] ;  /* 0x000000140c298981 */ /* 0x0002a8000c1e1100 */
[----:B------:R3:W-:Y:S04]  /*4eea0*/  STL [R1+0x1108], R64 ;  /* 0x0011084001007387 */ /* 0x0007e80000100800 */
[----:B------:R4:W-:Y:S01]  /*4eeb0*/  STL [R1+0x1148], R59 ;  /* 0x0011483b01007387 */ /* 0x0009e20000100800 */
[----:B-1----:R-:W-:Y:S02]  /*4eec0*/  @!P0 IMAD.MOV.U32 R12, RZ, RZ, R54 ;  /* 0x000000ffff0c8224 */ /* 0x002fe400078e0036 */
[----:B------:R-:W-:Y:S01]  /*4eed0*/  @!P0 IMAD.MOV.U32 R13, RZ, RZ, R59 ;  /* 0x000000ffff0d8224 */ /* 0x000fe200078e003b */
        /* <DEDUP_REMOVED lines=8> */
[----:B----4-:R-:W4:Y:S04]  /*4ef60*/  LDL.LU R59, [R1+0x1208] ;  /* 0x00120800013b7983 */ /* 0x010f280000300800 */
[----:B-1----:R-:W4:Y:S01]  /*4ef70*/  LDL.LU R58, [R1+0x1248] ;  /* 0x00124800013a7983 */ /* 0x002f220000300800 */
        /* <DEDUP_REMOVED lines=11> */
[----:B----4-:R-:W-:-:S03]  /*4f030*/  IADD3.X R59, PT, PT, R59, UR58, RZ, P3, !PT ;  /* 0x0000003a3b3b7c10 */ /* 0x010fc60009ffe4ff */
[----:B------:R-:W-:Y:S01]  /*4f040*/  @!P0 IMAD.MOV.U32 R13, RZ, RZ, R64 ;  /* 0x000000ffff0d8224 */ /* 0x000fe200078e0040 */
[----:B------:R0:W-:Y:S01]  /*4f050*/  STL [R1+0x120c], R53 ;  /* 0x00120c3501007387 */ /* 0x0001e20000100800 */
[----:B------:R-:W-:-:S03]  /*4f060*/  IADD3.X R58, PT, PT, R58, UR58, RZ, P1, !PT ;  /* 0x0000003a3a3a7c10 */ /* 0x000fc60008ffe4ff */
        /* <DEDUP_REMOVED lines=101> */
[----:B---3--:R-:W3:Y:S04]  /*4f6c0*/  LDL.LU R64, [R1+0x14c8] ;  /* 0x0014c80001407983 */ /* 0x008ee80000300800 */
[----:B----4-:R-:W4:Y:S01]  /*4f6d0*/  LDL.LU R59, [R1+0x1508] ;  /* 0x00150800013b7983 */ /* 0x010f220000300800 */
[----:B------:R-:W-:-:S03]  /*4f6e0*/  @!P0 IMAD.MOV.U32 R13, RZ, RZ, R58 ;  /* 0x000000ffff0d8224 */ /* 0x000fc600078e003a */
        /* <DEDUP_REMOVED lines=10> */
[----:B---3--:R-:W-:Y:S02]  /*4f790*/  IADD3.X R64, PT, PT, R64, UR58, RZ, P4, !PT ;  /* 0x0000003a40407c10 */ /* 0x008fe4000a7fe4ff */
[----:B----4-:R-:W-:-:S03]  /*4f7a0*/  IADD3.X R59, PT, PT, R59, UR58, RZ, P3, !PT ;  /* 0x0000003a3b3b7c10 */ /* 0x010fc60009ffe4ff */
[----:B------:R-:W-:Y:S01]  /*4f7b0*/  @!P0 IMAD.MOV.U32 R13, RZ, RZ, R64 ;  /* 0x000000ffff0d8224 */ /* 0x000fe200078e0040 */
[----:B------:R-:W-:Y:S01]  /*4f7c0*/  STL [R1+0xaa8], R54 ;  /* 0x000aa83601007387 */ /* 0x000fe20000100800 */
[----:B------:R-:W-:-:S03]  /*4f7d0*/  IADD3.X R58, PT, PT, R58, UR58, RZ, P1, !PT ;  /* 0x0000003a3a3a7c10 */ /* 0x000fc60008ffe4ff */
[----:B------:R0:W2:Y:S04]  /*4f7e0*/  @!P0 LDG.E.U8 R26, desc[UR20][R12.64] ;  /* 0x000000140c1a8981 */ /* 0x0000a8000c1e1100 */
[----:B------:R1:W-:Y:S01]  /*4f7f0*/  STL [R1+0x150c], R53 ;  /* 0x00150c3501007387 */ /* 0x0003e20000100800 */
[----:B0-----:R-:W-:Y:S02]  /*4f800*/  @!P0 IMAD.MOV.U32 R12, RZ, RZ, R53 ;  /* 0x000000ffff0c8224 */ /* 0x001fe400078e0035 */
[----:B------:R-:W-:Y:S01]  /*4f810*/  @!P0 IMAD.MOV.U32 R13, RZ, RZ, R59 ;  /* 0x000000ffff0d8224 */ /* 0x000fe200078e003b */
[----:B------:R-:W-:Y:S04]  /*4f820*/  STL [R1+0x14c8], R64 ;  /* 0x0014c84001007387 */ /* 0x000fe80000100800 */
[----:B------:R0:W-:Y:S04]  /*4f830*/  STL [R1+0x1508], R59 ;  /* 0x0015083b01007387 */ /* 0x0001e80000100800 */
[----:B------:R3:W-:Y:S04]  /*4f840*/  STL [R1+0xaa4], R58 ;  /* 0x000aa43a01007387 */ /* 0x0007e80000100800 */
[----:B------:R4:W2:Y:S04]  /*4f850*/  @!P0 LDG.E.U8 R25, desc[UR20][R12.64] ;  /* 0x000000140c198981 */ /* 0x0008a8000c1e1100 */
[----:B-1----:R-:W2:Y:S01]  /*4f860*/  LDL.LU R53, [R1+0xa28] ;  /* 0x000a280001357983 */ /* 0x002ea20000300800 */
[----:B----4-:R-:W-:-:S03]  /*4f870*/  @!P0 IMAD.MOV.U32 R12, RZ, RZ, R54 ;  /* 0x000000ffff0c8224 */ /* 0x010fc600078e0036 */
[----:B------:R-:W4:Y:S04]  /*4f880*/  LDL.LU R54, [R1+0xa80] ;  /* 0x000a800001367983 */ /* 0x000f280000300800 */
[----:B0-----:R-:W4:Y:S04]  /*4f890*/  LDL.LU R59, [R1+0x154c] ;  /* 0x00154c00013b7983 */ /* 0x001f280000300800 */
[----:B------:R-:W4:Y:S01]  /*4f8a0*/  LDL.LU R64, [R1+0xa7c] ;  /* 0x000a7c0001407983 */ /* 0x000f220000300800 */
[----:B------:R-:W-:-:S03]  /*4f8b0*/  @!P0 IMAD.MOV.U32 R13, RZ, RZ, R58 ;  /* 0x000000ffff0d8224 */ /* 0x000fc600078e003a */
[----:B------:R-:W4:Y:S04]  /*4f8c0*/  LDL.LU R60, [R1+0x1548] ;  /* 0x00154800013c7983 */ /* 0x000f280000300800 */
[----:B---3--:R-:W3:Y:S01]  /*4f8d0*/  LDL.LU R58, [R1+0xa24] ;  /* 0x000a2400013a7983 */ /* 0x008ee20000300800 */
[----:B------:R-:W-:Y:S02]  /*4f8e0*/  PRMT R24, RZ, 0x7610, R24 ;  /* 0x00007610ff187816 */ /* 0x000fe40000000018 */
[----:B------:R-:W-:-:S04]  /*4f8f0*/  PRMT R23, RZ, 0x7610, R23 ;  /* 0x00007610ff177816 */ /* 0x000fc80000000017 */
[----:B------:R0:W3:Y:S01]  /*4f900*/  @!P0 LDG.E.U8 R24, desc[UR20][R12.64] ;  /* 0x000000140c188981 */ /* 0x0000e2000c1e1100 */
[----:B------:R-:W-:Y:S02]  /*4f910*/  PRMT R22, RZ, 0x7610, R22 ;  /* 0x00007610ff167816 */ /* 0x000fe40000000016 */
[----:B--2---:R-:W-:Y:S02]  /*4f920*/  IADD3 R53, P1, PT, R53, UR15, RZ ;  /* 0x0000000f35357c10 */ /* 0x004fe4000ff3e0ff */
[----:B----4-:R-:W-:Y:S02]  /*4f930*/  IADD3 R54, P4, PT, R54, UR15, RZ ;  /* 0x0000000f36367c10 */ /* 0x010fe4000ff9e0ff */
[----:B------:R-:W-:Y:S02]  /*4f940*/  IADD3 R59, P3, PT, R59, UR15, RZ ;  /* 0x0000000f3b3b7c10 */ /* 0x000fe4000ff7e0ff */
[----:B------:R-:W-:Y:S01]  /*4f950*/  IADD3.X R64, PT, PT, R64, UR58, RZ, P4, !PT ;  /* 0x0000003a40407c10 */ /* 0x000fe2000a7fe4ff */
[----:B0-----:R-:W-:Y:S01]  /*4f960*/  @!P0 IMAD.MOV.U32 R12, RZ, RZ, R54 ;  /* 0x000000ffff0c8224 */ /* 0x001fe200078e0036 */
[----:B------:R0:W-:Y:S01]  /*4f970*/  STL [R1+0xa80], R54 ;  /* 0x000a803601007387 */ /* 0x0001e20000100800 */
[----:B------:R-:W-:-:S02]  /*4f980*/  IADD3.X R60, PT, PT, R60, UR58, RZ, P3, !PT ;  /* 0x0000003a3c3c7c10 */ /* 0x000fc40009ffe4ff */
[----:B------:R-:W-:Y:S01]  /*4f990*/  @!P0 IMAD.MOV.U32 R13, RZ, RZ, R64 ;  /* 0x000000ffff0d8224 */ /* 0x000fe200078e0040 */
[----:B------:R-:W-:Y:S01]  /*4f9a0*/  STL [R1+0xa28], R53 ;  /* 0x000a283501007387 */ /* 0x000fe20000100800 */
[----:B---3--:R-:W-:-:S03]  /*4f9b0*/  IADD3.X R58, PT, PT, R58, UR58, RZ, P1, !PT ;  /* 0x0000003a3a3a7c10 */ /* 0x008fc60008ffe4ff */
[----:B------:R-:W-:Y:S04]  /*4f9c0*/  STL [R1+0x154c], R59 ;  /* 0x00154c3b01007387 */ /* 0x000fe80000100800 */
[----:B------:R1:W2:Y:S04]  /*4f9d0*/  @!P0 LDG.E.U8 R23, desc[UR20][R12.64] ;  /* 0x000000140c178981 */ /* 0x0002a8000c1e1100 */
[----:B------:R-:W-:Y:S04]  /*4f9e0*/  STL [R1+0xa7c], R64 ;  /* 0x000a7c4001007387 */ /* 0x000fe80000100800 */
[----:B------:R3:W-:Y:S01]  /*4f9f0*/  STL [R1+0x1548], R60 ;  /* 0x0015483c01007387 */ /* 0x0007e20000100800 */
[----:B-1----:R-:W-:-:S02]  /*4fa00*/  @!P0 IMAD.MOV.U32 R12, RZ, RZ, R59 ;  /* 0x000000ffff0c8224 */ /* 0x002fc400078e003b */
[----:B------:R-:W-:Y:S01]  /*4fa10*/  @!P0 IMAD.MOV.U32 R13, RZ, RZ, R60 ;  /* 0x000000ffff0d8224 */ /* 0x000fe200078e003c */
[----:B0-----:R-:W4:Y:S04]  /*4fa20*/  LDL.LU R54, [R1+0x9a8] ;  /* 0x0009a80001367983 */ /* 0x001f280000300800 */
[----:B------:R0:W-:Y:S04]  /*4fa30*/  STL [R1+0xa24], R58 ;  /* 0x000a243a01007387 */ /* 0x0001e80000100800 */
[----:B---3--:R-:W3:Y:S04]  /*4fa40*/  LDL.LU R60, [R1+0xa00] ;  /* 0x000a0000013c7983 */ /* 0x008ee80000300800 */
[----:B------:R1:W2:Y:S02]  /*4fa50*/  @!P0 LDG.E.U8 R22, desc[UR20][R12.64] ;  /* 0x000000140c168981 */ /* 0x0002a4000c1e1100 */
[----:B-1----:R-:W-:-:S02]  /*4fa60*/  @!P0 IMAD.MOV.U32 R12, RZ, RZ, R53 ;  /* 0x000000ffff0c8224 */ /* 0x002fc400078e0035 */
[----:B------:R-:W2:Y:S04]  /*4fa70*/  LDL.LU R53, [R1+0x158c] ;  /* 0x00158c0001357983 */ /* 0x000ea80000300800 */
[----:B------:R-:W2:Y:S01]  /*4fa80*/  LDL.LU R64, [R1+0x9fc] ;  /* 0x0009fc0001407983 */ /* 0x000ea20000300800 */
[----:B------:R-:W-:-:S03]  /*4fa90*/  @!P0 IMAD.MOV.U32 R13, RZ, RZ, R58 ;  /* 0x000000ffff0d8224 */ /* 0x000fc600078e003a */
[----:B0-----:R-:W2:Y:S04]  /*4faa0*/  LDL.LU R58, [R1+0x1588] ;  /* 0x00158800013a7983 */ /* 0x001ea80000300800 */
[----:B------:R-:W2:Y:S01]  /*4fab0*/  LDL.LU R59, [R1+0x9a4] ;  /* 0x0009a400013b7983 */ /* 0x000ea20000300800 */
[----:B------:R-:W-:Y:S02]  /*4fac0*/  PRMT R21, RZ, 0x7610, R21 ;  /* 0x00007610ff157816 */ /* 0x000fe40000000015 */
[----:B------:R-:W-:-:S04]  /*4fad0*/  PRMT R20, RZ, 0x7610, R20 ;  /* 0x00007610ff147816 */ /* 0x000fc80000000014 */
[----:B------:R0:W2:Y:S01]  /*4fae0*/  @!P0 LDG.E.U8 R21, desc[UR20][R12.64] ;  /* 0x000000140c158981 */ /* 0x0000a2000c1e1100 */
[----:B------:R-:W-:Y:S02]  /*4faf0*/  PRMT R19, RZ, 0x7610, R19 ;  /* 0x00007610ff137816 */ /* 0x000fe40000000013 */
[----:B----4-:R-:W-:Y:S02]  /*4fb00*/  IADD3 R54, P1, PT, R54, UR15, RZ ;  /* 0x0000000f36367c10 */ /* 0x010fe4000ff3e0ff */
[----:B---3--:R-:W-:-:S05]  /*4fb10*/  IADD3 R60, P4, PT, R60, UR15, RZ ;  /* 0x0000000f3c3c7c10 */ /* 0x008fca000ff9e0ff */
[----:B0-----:R-:W-:Y:S01]  /*4fb20*/  @!P0 IMAD.MOV.U32 R12, RZ, RZ, R60 ;  /* 0x000000ffff0c8224 */ /* 0x001fe200078e003c */
[----:B------:R-:W-:Y:S04]  /*4fb30*/  STL [R1+0xa00], R60 ;  /* 0x000a003c01007387 */ /* 0x000fe80000100800 */
[----:B------:R-:W-:Y:S01]  /*4fb40*/  STL [R1+0x9a8], R54 ;  /* 0x0009a83601007387 */ /* 0x000fe20000100800 */
[----:B--2---:R-:W-:Y:S02]  /*4fb50*/  IADD3 R53, P3, PT, R53, UR15, RZ ;  /* 0x0000000f35357c10 */ /* 0x004fe4000ff7e0ff */
[----:B------:R-:W-:-:S03]  /*4fb60*/  IADD3.X R64, PT, PT, R64, UR58, RZ, P4, !PT ;  /* 0x0000003a40407c10 */ /* 0x000fc6000a7fe4ff */
[----:B------:R0:W-:Y:S01]  /*4fb70*/  STL [R1+0x158c], R53 ;  /* 0x00158c3501007387 */ /* 0x0001e20000100800 */
[----:B------:R-:W-:Y:S01]  /*4fb80*/  IADD3.X R58, PT, PT, R58, UR58, RZ, P3, !PT ;  /* 0x0000003a3a3a7c10 */ /* 0x000fe20009ffe4ff */
[----:B------:R-:W-:Y:S01]  /*4fb90*/  @!P0 IMAD.MOV.U32 R13, RZ, RZ, R64 ;  /* 0x000000ffff0d8224 */ /* 0x000fe200078e0040 */
[----:B------:R-:W-:Y:S01]  /*4fba0*/  IADD3.X R59, PT, PT, R59, UR58, RZ, P1, !PT ;  /* 0x0000003a3b3b7c10 */ /* 0x000fe20008ffe4ff */
[----:B------:R-:W-:Y:S04]  /*4fbb0*/  STL [R1+0x9fc], R64 ;  /* 0x0009fc4001007387 */ /* 0x000fe80000100800 */
[----:B------:R1:W-:Y:S04]  /*4fbc0*/  STL [R1+0x1588], R58 ;  /* 0x0015883a01007387 */ /* 0x0003e80000100800 */
[----:B------:R2:W3:Y:S04]  /*4fbd0*/  @!P0 LDG.E.U8 R20, desc[UR20][R12.64] ;  /* 0x000000140c148981 */ /* 0x0004e8000c1e1100 */
[----:B------:R4:W-:Y:S01]  /*4fbe0*/  STL [R1+0x9a4], R59 ;  /* 0x0009a43b01007387 */ /* 0x0009e20000100800 */
[----:B--2---:R-:W-:-:S03]  /*4fbf0*/  @!P0 IMAD.MOV.U32 R12, RZ, RZ, R53 ;  /* 0x000000ffff0c8224 */ /* 0x004fc600078e0035 */
[----:B0-----:R-:W2:Y:S01]  /*4fc00*/  LDL.LU R53, [R1+0x640] ;  /* 0x0006400001357983 */ /* 0x001ea20000300800 */
[----:B------:R-:W-:-:S03]  /*4fc10*/  @!P0 IMAD.MOV.U32 R13, RZ, RZ, R58 ;  /* 0x000000ffff0d8224 */ /* 0x000fc600078e003a */
[----:B------:R-:W2:Y:S04]  /*4fc20*/  LDL.LU R60, [R1+0x5c0] ;  /* 0x0005c000013c7983 */ /* 0x000ea80000300800 */
[----:B-1----:R-:W3:Y:S04]  /*4fc30*/  LDL.LU R58, [R1+0x600] ;  /* 0x00060000013a7983 */ /* 0x002ee80000300800 */
        /* <DEDUP_REMOVED lines=9> */
[----:B------:R-:W-:Y:S01]  /*4fcd0*/  PRMT R16, RZ, 0x7610, R16 ;  /* 0x00007610ff107816 */ /* 0x000fe20000000010 */
[----:B------:R-:W-:Y:S02]  /*4fce0*/  IMAD.MOV.U32 R70, RZ, RZ, R76 ;  /* 0x000000ffff467224 */ /* 0x000fe400078e004c */
[----:B------:R-:W-:Y:S02]  /*4fcf0*/  IMAD.MOV.U32 R76, RZ, RZ, R46 ;  /* 0x000000ffff4c7224 */ /* 0x000fe400078e002e */
[----:B------:R-:W-:Y:S02]  /*4fd00*/  IMAD.MOV.U32 R66, RZ, RZ, R71 ;  /* 0x000000ffff427224 */ /* 0x000fe400078e0047 */
[----:B------:R-:W-:Y:S02]  /*4fd10*/  IMAD.MOV.U32 R71, RZ, RZ, R77 ;  /* 0x000000ffff477224 */ /* 0x000fe400078e004d */
[----:B------:R-:W-:-:S02]  /*4fd20*/  IMAD.MOV.U32 R77, RZ, RZ, R78 ;  /* 0x000000ffff4d7224 */ /* 0x000fc400078e004e */
[----:B------:R-:W-:Y:S01]  /*4fd30*/  IMAD.MOV.U32 R78, RZ, RZ, R47 ;  /* 0x000000ffff4e7224 */ /* 0x000fe200078e002f */
[----:B--2---:R-:W-:Y:S02]  /*4fd40*/  IADD3 R60, P4, PT, R60, UR15, RZ ;  /* 0x0000000f3c3c7c10 */ /* 0x004fe4000ff9e0ff */
[----:B---3--:R-:W-:Y:S02]  /*4fd50*/  IADD3 R58, P3, PT, R58, UR15, RZ ;  /* 0x0000000f3a3a7c10 */ /* 0x008fe4000ff7e0ff */
[----:B------:R-:W-:Y:S01]  /*4fd60*/  IADD3.X R64, PT, PT, R64, UR58, RZ, P4, !PT ;  /* 0x0000003a40407c10 */ /* 0x000fe2000a7fe4ff */
[----:B0-----:R-:W-:Y:S01]  /*4fd70*/  @!P0 IMAD.MOV.U32 R12, RZ, RZ, R60 ;  /* 0x000000ffff0c8224 */ /* 0x001fe200078e003c */
[----:B------:R-:W-:-:S03]  /*4fd80*/  IADD3 R53, P1, PT, R53, UR15, RZ ;  /* 0x0000000f35357c10 */ /* 0x000fc6000ff3e0ff */
[----:B------:R-:W-:Y:S01]  /*4fd90*/  @!P0 IMAD.MOV.U32 R13, RZ, RZ, R64 ;  /* 0x000000ffff0d8224 */ /* 0x000fe200078e0040 */
[----:B------:R-:W-:Y:S04]  /*4fda0*/  STL [R1+0x5c0], R60 ;  /* 0x0005c03c01007387 */ /* 0x000fe80000100800 */
[----:B------:R0:W2:Y:S01]  /*4fdb0*/  @!P0 LDG.E.U8 R17, desc[UR20][R12.64] ;  /* 0x000000140c118981 */ /* 0x0000a2000c1e1100 */
[----:B----4-:R-:W-:-:S03]  /*4fdc0*/  IADD3.X R59, PT, PT, R59, UR58, RZ, P3, !PT ;  /* 0x0000003a3b3b7c10 */ /* 0x010fc60009ffe4ff */
[----:B------:R1:W-:Y:S01]  /*4fdd0*/  STL [R1+0x640], R53 ;  /* 0x0006403501007387 */ /* 0x0003e20000100800 */
[----:B0-----:R-:W-:Y:S01]  /*4fde0*/  @!P0 IMAD.MOV.U32 R12, RZ, RZ, R58 ;  /* 0x000000ffff0c8224 */ /* 0x001fe200078e003a */
[----:B------:R-:W-:Y:S01]  /*4fdf0*/  IADD3.X R54, PT, PT, R54, UR58, RZ, P1, !PT ;  /* 0x0000003a36367c10 */ /* 0x000fe20008ffe4ff */
[----:B------:R-:W-:Y:S01]  /*4fe00*/  @!P0 IMAD.MOV.U32 R13, RZ, RZ, R59 ;  /* 0x000000ffff0d8224 */ /* 0x000fe200078e003b */
[----:B------:R0:W-:Y:S04]  /*4fe10*/  STL [R1+0x600], R58 ;  /* 0x0006003a01007387 */ /* 0x0001e80000100800 */
[----:B------:R-:W-:Y:S04]  /*4fe20*/  STL [R1+0x5bc], R64 ;  /* 0x0005bc4001007387 */ /* 0x000fe80000100800 */
[----:B------:R3:W-:Y:S04]  /*4fe30*/  STL [R1+0x5fc], R59 ;  /* 0x0005fc3b01007387 */ /* 0x0007e80000100800 */
[----:B------:R4:W2:Y:S04]  /*4fe40*/  @!P0 LDG.E.U8 R16, desc[UR20][R12.64] ;  /* 0x000000140c108981 */ /* 0x0008a8000c1e1100 */
[----:B------:R0:W-:Y:S01]  /*4fe50*/  STL [R1+0x63c], R54 ;  /* 0x00063c3601007387 */ /* 0x0001e20000100800 */
[----:B----4-:R-:W-:-:S03]  /*4fe60*/  @!P0 IMAD.MOV.U32 R12, RZ, RZ, R53 ;  /* 0x000000ffff0c8224 */ /* 0x010fc600078e0035 */
[----:B-1----:R-:W4:Y:S04]  /*4fe70*/  LDL.LU R53, [R1+0x720] ;  /* 0x0007200001357983 */ /* 0x002f280000300800 */
[----:B------:R-:W2:Y:S04]  /*4fe80*/  LDL.LU R46, [R1+0x680] ;  /* 0x00068000012e7983 */ /* 0x000ea80000300800 */
[----:B0-----:R-:W2:Y:S04]  /*4fe90*/  LDL.LU R58, [R1+0x6c0] ;  /* 0x0006c000013a7983 */ /* 0x001ea80000300800 */
[----:B------:R-:W2:Y:S04]  /*4fea0*/  LDL.LU R47, [R1+0x67c] ;  /* 0x00067c00012f7983 */ /* 0x000ea80000300800 */
[----:B---3--:R-:W3:Y:S01]  /*4feb0*/  LDL.LU R59, [R1+0x6bc] ;  /* 0x0006bc00013b7983 */ /* 0x008ee20000300800 */
[----:B------:R-:W-:-:S03]  /*4fec0*/  @!P0 IMAD.MOV.U32 R13, RZ, RZ, R54 ;  /* 0x000000ffff0d8224 */ /* 0x000fc600078e0036 */
[----:B------:R-:W3:Y:S01]  /*4fed0*/  LDL.LU R54, [R1+0x71c] ;  /* 0x00071c0001367983 */ /* 0x000ee20000300800 */
[----:B------:R-:W-:Y:S02]  /*4fee0*/  PRMT R15, RZ, 0x7610, R15 ;  /* 0x00007610ff0f7816 */ /* 0x000fe4000000000f */
[----:B------:R-:W-:-:S04]  /*4fef0*/  PRMT R14, RZ, 0x7610, R14 ;  /* 0x00007610ff0e7816 */ /* 0x000fc8000000000e */
[----:B------:R0:W3:Y:S02]  /*4ff00*/  @!P0 LDG.E.U8 R15, desc[UR20][R12.64] ;  /* 0x000000140c0f8981 */ /* 0x0000e4000c1e1100 */
[----:B0-----:R-:W-:Y:S02]  /*4ff10*/  PRMT R13, RZ, 0x7610, R13 ;  /* 0x00007610ff0d7816 */ /* 0x001fe4000000000d */
[----:B----4-:R-:W-:Y:S02]  /*4ff20*/  IADD3 R53, P1, PT, R53, UR15, RZ ;  /* 0x0000000f35357c10 */ /* 0x010fe4000ff3e0ff */
[----:B--2---:R-:W-:Y:S02]  /*4ff30*/  IADD3 R46, P4, PT, R46, UR15, RZ ;  /* 0x0000000f2e2e7c10 */ /* 0x004fe4000ff9e0ff */
[----:B------:R-:W-:-:S03]  /*4ff40*/  IADD3 R58, P3, PT, R58, UR15, RZ ;  /* 0x0000000f3a3a7c10 */ /* 0x000fc6000ff7e0ff */
[----:B------:R0:W-:Y:S01]  /*4ff50*/  STL [R1+0x680], R46 ;  /* 0x0006802e01007387 */ /* 0x0001e20000100800 */
[----:B------:R-:W-:-:S03]  /*4ff60*/  IADD3.X R47, PT, PT, R47, UR58, RZ, P4, !PT ;  /* 0x0000003a2f2f7c10 */ /* 0x000fc6000a7fe4ff */
[----:B------:R-:W-:Y:S01]  /*4ff70*/  STL [R1+0x720], R53 ;  /* 0x0007203501007387 */ /* 0x000fe20000100800 */
[----:B---3--:R-:W-:-:S03]  /*4ff80*/  IADD3.X R59, PT, PT, R59, UR58, RZ, P3, !PT ;  /* 0x0000003a3b3b7c10 */ /* 0x008fc60009ffe4ff */
[----:B------:R-:W-:Y:S04]  /*4ff90*/  STL [R1+0x6c0], R58 ;  /* 0x0006c03a01007387 */ /* 0x000fe80000100800 */
[----:B------:R1:W-:Y:S01]  /*4ffa0*/  STL [R1+0x67c], R47 ;  /* 0x00067c2f01007387 */ /* 0x0003e20000100800 */
[----:B------:R-:W-:-:S03]  /*4ffb0*/  IADD3.X R54, PT, PT, R54, UR58, RZ, P1, !PT ;  /* 0x0000003a36367c10 */ /* 0x000fc60008ffe4ff */
[----:B------:R0:W2:Y:S04]  /*4ffc0*/  @!P0 LDG.E.U8 R14, desc[UR20][R46.64] ;  /* 0x000000142e0e8981 */ /* 0x0000a8000c1e1100 */
[----:B------:R3:W-:Y:S01]  /*4ffd0*/  STL [R1+0x6bc], R59 ;  /* 0x0006bc3b01007387 */ /* 0x0007e20000100800 */
[----:B0-----:R-:W-:Y:S02]  /*4ffe0*/  @!P0 IMAD.MOV.U32 R46, RZ, RZ, R58 ;  /* 0x000000ffff2e8224 */ /* 0x001fe400078e003a */
[----:B-1----:R-:W-:Y:S01]  /*4fff0*/  @!P0 IMAD.MOV.U32 R47, RZ, RZ, R59 ;  /* 0x000000ffff2f8224 */ /* 0x002fe200078e003b */
[----:B------:R0:W-:Y:S04]  /*50000*/  STL [R1+0x71c], R54 ;  /* 0x00071c3601007387 */ /* 0x0001e80000100800 */
[----:B------:R1:W4:Y:S02]  /*50010*/  @!P0 LDG.E.U8 R13, desc[UR20][R46.64] ;  /* 0x000000142e0d8981 */ /* 0x000324000c1e1100 */
[----:B-1----:R-:W-:-:S02]  /*50020*/  @!P0 IMAD.MOV.U32 R46, RZ, RZ, R53 ;  /* 0x000000ffff2e8224 */ /* 0x002fc400078e0035 */
[----:B------:R-:W2:Y:S04]  /*50030*/  LDL.LU R53, [R1+0x7e0] ;  /* 0x0007e00001357983 */ /* 0x000ea80000300800 */
[----:B------:R-:W2:Y:S04]  /*50040*/  LDL.LU R60, [R1+0x760] ;  /* 0x00076000013c7983 */ /* 0x000ea80000300800 */
[----:B------:R-:W4:Y:S04]  /*50050*/  LDL.LU R58, [R1+0x7a0] ;  /* 0x0007a000013a7983 */ /* 0x000f280000300800 */
[----:B------:R-:W4:Y:S04]  /*50060*/  LDL.LU R64, [R1+0x75c] ;  /* 0x00075c0001407983 */ /* 0x000f280000300800 */
[----:B---3--:R-:W3:Y:S01]  /*50070*/  LDL.LU R59, [R1+0x79c] ;  /* 0x00079c00013b7983 */ /* 0x008ee20000300800 */
[----:B------:R-:W-:-:S03]  /*50080*/  @!P0 IMAD.MOV.U32 R47, RZ, RZ, R54 ;  /* 0x000000ffff2f8224 */ /* 0x000fc600078e0036 */
[----:B0-----:R-:W3:Y:S01]  /*50090*/  LDL.LU R54, [R1+0x7dc] ;  /* 0x0007dc0001367983 */ /* 0x001ee20000300800 */
[----:B------:R-:W-:Y:S02]  /*500a0*/  PRMT R12, RZ, 0x7610, R12 ;  /* 0x00007610ff0c7816 */ /* 0x000fe4000000000c */
[----:B------:R-:W-:-:S04]  /*500b0*/  PRMT R49, RZ, 0x7610, R49 ;  /* 0x00007610ff317816 */ /* 0x000fc80000000031 */
[----:B------:R0:W3:Y:S01]  /*500c0*/  @!P0 LDG.E.U8 R12, desc[UR20][R46.64] ;  /* 0x000000142e0c8981 */ /* 0x0000e2000c1e1100 */
[----:B------:R-:W-:Y:S02]  /*500d0*/  PRMT R50, RZ, 0x7610, R50 ;  /* 0x00007610ff327816 */ /* 0x000fe40000000032 */
[----:B--2---:R-:W-:Y:S02]  /*500e0*/  IADD3 R60, P4, PT, R60, UR15, RZ ;  /* 0x0000000f3c3c7c10 */ /* 0x004fe4000ff9e0ff */
[----:B----4-:R-:W-:Y:S02]  /*500f0*/  IADD3 R58, P3, PT, R58, UR15, RZ ;  /* 0x0000000f3a3a7c10 */ /* 0x010fe4000ff7e0ff */
[----:B------:R-:W-:Y:S01]  /*50100*/  IADD3.X R64, PT, PT, R64, UR58, RZ, P4, !PT ;  /* 0x0000003a40407c10 */ /* 0x000fe2000a7fe4ff */
[----:B0-----:R-:W-:Y:S01]  /*50110*/  @!P0 IMAD.MOV.U32 R46, RZ, RZ, R60 ;  /* 0x000000ffff2e8224 */ /* 0x001fe200078e003c */
[----:B------:R-:W-:Y:S02]  /*50120*/  IADD3 R53, P1, PT, R53, UR15, RZ ;  /* 0x0000000f35357c10 */ /* 0x000fe4000ff3e0ff */
[----:B---3--:R-:W-:Y:S01]  /*50130*/  IADD3.X R59, PT, PT, R59, UR58, RZ, P3, !PT ;  /* 0x0000003a3b3b7c10 */ /* 0x008fe20009ffe4ff */
[----:B------:R-:W-:Y:S01]  /*50140*/  @!P0 IMAD.MOV.U32 R47, RZ, RZ, R64 ;  /* 0x000000ffff2f8224 */ /* 0x000fe200078e0040 */
[----:B------:R-:W-:Y:S01]  /*50150*/  STL [R1+0x760], R60 ;  /* 0x0007603c01007387 */ /* 0x000fe20000100800 */
[----:B------:R-:W-:-:S03]  /*50160*/  IADD3.X R54, PT, PT, R54, UR58, RZ, P1, !PT ;  /* 0x0000003a36367c10 */ /* 0x000fc60008ffe4ff */
[----:B------:R0:W2:Y:S04]  /*50170*/  @!P0 LDG.E.U8 R49, desc[UR20][R46.64] ;  /* 0x000000142e318981 */ /* 0x0000a8000c1e1100 */
[----:B------:R1:W-:Y:S01]  /*50180*/  STL [R1+0x7e0], R53 ;  /* 0x0007e03501007387 */ /* 0x0003e20000100800 */
[----:B0-----:R-:W-:Y:S02]  /*50190*/  @!P0 IMAD.MOV.U32 R46, RZ, RZ, R58 ;  /* 0x000000ffff2e8224 */ /* 0x001fe400078e003a */
[----:B------:R-:W-:Y:S01]  /*501a0*/  @!P0 IMAD.MOV.U32 R47, RZ, RZ, R59 ;  /* 0x000000ffff2f8224 */ /* 0x000fe200078e003b */
[----:B------:R0:W-:Y:S04]  /*501b0*/  STL [R1+0x7a0], R58 ;  /* 0x0007a03a01007387 */ /* 0x0001e80000100800 */
[----:B------:R3:W-:Y:S04]  /*501c0*/  STL [R1+0x75c], R64 ;  /* 0x00075c4001007387 */ /* 0x0007e80000100800 */
[----:B------:R4:W-:Y:S04]  /*501d0*/  STL [R1+0x79c], R59 ;  /* 0x00079c3b01007387 */ /* 0x0009e80000100800 */
[----:B------:R0:W2:Y:S04]  /*501e0*/  @!P0 LDG.E.U8 R50, desc[UR20][R46.64] ;  /* 0x000000142e328981 */ /* 0x0000a8000c1e1100 */
[----:B------:R3:W-:Y:S01]  /*501f0*/  STL [R1+0x7dc], R54 ;  /* 0x0007dc3601007387 */ /* 0x0007e20000100800 */
[----:B0-----:R-:W-:-:S03]  /*50200*/  @!P0 IMAD.MOV.U32 R46, RZ, RZ, R53 ;  /* 0x000000ffff2e8224 */ /* 0x001fc600078e0035 */
[----:B-1----:R-:W2:Y:S04]  /*50210*/  LDL.LU R53, [R1+0x8a0] ;  /* 0x0008a00001357983 */ /* 0x002ea80000300800 */
[----:B------:R-:W2:Y:S04]  /*50220*/  LDL.LU R60, [R1+0x820] ;  /* 0x00082000013c7983 */ /* 0x000ea80000300800 */
[----:B------:R-:W2:Y:S04]  /*50230*/  LDL.LU R58, [R1+0x860] ;  /* 0x00086000013a7983 */ /* 0x000ea80000300800 */
[----:B---3--:R-:W3:Y:S04]  /*50240*/  LDL.LU R64, [R1+0x81c] ;  /* 0x00081c0001407983 */ /* 0x008ee80000300800 */
        /* <DEDUP_REMOVED lines=9> */
[----:B---3--:R-:W-:Y:S01]  /*502e0*/  IADD3.X R64, PT, PT, R64, UR58, RZ, P4, !PT ;  /* 0x0000003a40407c10 */ /* 0x008fe2000a7fe4ff */
[----:B0-----:R-:W-:Y:S01]  /*502f0*/  @!P0 IMAD.MOV.U32 R46, RZ, RZ, R60 ;  /* 0x000000ffff2e8224 */ /* 0x001fe200078e003c */
[----:B------:R-:W-:Y:S02]  /*50300*/  IADD3 R53, P1, PT, R53, UR15, RZ ;  /* 0x0000000f35357c10 */ /* 0x000fe4000ff3e0ff */
[----:B----4-:R-:W-:Y:S01]  /*50310*/  IADD3.X R59, PT, PT, R59, UR58, RZ, P3, !PT ;  /* 0x0000003a3b3b7c10 */ /* 0x010fe20009ffe4ff */
        /* <DEDUP_REMOVED lines=46> */
[----:B---3--:R-:W3:Y:S01]  /*50600*/  LDL.LU R64, [R1+0x15b8] ;  /* 0x0015b80001407983 */ /* 0x008ee20000300800 */
[----:B------:R-:W-:-:S03]  /*50610*/  @!P0 IMAD.MOV.U32 R47, RZ, RZ, R54 ;  /* 0x000000ffff2f8224 */ /* 0x000fc600078e0036 */
[----:B----4-:R-:W4:Y:S04]  /*50620*/  LDL.LU R59, [R1+0x15f8] ;  /* 0x0015f800013b7983 */ /* 0x010f280000300800 */
        /* <DEDUP_REMOVED lines=12> */
[----:B------:R0:W-:Y:S01]  /*506f0*/  STL [R1+0x15bc], R60 ;  /* 0x0015bc3c01007387 */ /* 0x0001e20000100800 */
[----:B------:R-:W-:-:S03]  /*50700*/  IADD3.X R54, PT, PT, R54, UR58, RZ, P1, !PT ;  /* 0x0000003a36367c10 */ /* 0x000fc60008ffe4ff */
[----:B------:R-:W-:Y:S04]  /*50710*/  STL [R1+0x163c], R53 ;  /* 0x00163c3501007387 */ /* 0x000fe80000100800 */
[----:B------:R1:W2:Y:S04]  /*50720*/  @!P0 LDG.E.U8 R67, desc[UR20][R46.64] ;  /* 0x000000142e438981 */ /* 0x0002a8000c1e1100 */
[----:B------:R3:W-:Y:S04]  /*50730*/  STL [R1+0x15fc], R58 ;  /* 0x0015fc3a01007387 */ /* 0x0007e80000100800 */
[----:B------:R4:W-:Y:S01]  /*50740*/  STL [R1+0x15b8], R64 ;  /* 0x0015b84001007387 */ /* 0x0009e20000100800 */
[----:B-1----:R-:W-:-:S02]  /*50750*/  @!P0 IMAD.MOV.U32 R46, RZ, RZ, R58 ;  /* 0x000000ffff2e8224 */ /* 0x002fc400078e003a */
[----:B------:R-:W-:Y:S01]  /*50760*/  @!P0 IMAD.MOV.U32 R47, RZ, RZ, R59 ;  /* 0x000000ffff2f8224 */ /* 0x000fe200078e003b */
[----:B------:R1:W-:Y:S04]  /*50770*/  STL [R1+0x15f8], R59 ;  /* 0x0015f83b01007387 */ /* 0x0003e80000100800 */
[----:B------:R1:W-:Y:S04]  /*50780*/  STL [R1+0x1638], R54 ;  /* 0x0016383601007387 */ /* 0x0003e80000100800 */
[----:B0-----:R-:W2:Y:S04]  /*50790*/  LDL.LU R60, [R1+0x167c] ;  /* 0x00167c00013c7983 */ /* 0x001ea80000300800 */
[----:B------:R0:W2:Y:S04]  /*507a0*/  @!P0 LDG.E.U8 R68, desc[UR20][R46.64] ;  /* 0x000000142e448981 */ /* 0x0000a8000c1e1100 */
[----:B---3--:R-:W3:Y:S01]  /*507b0*/  LDL.LU R58, [R1+0x16bc] ;  /* 0x0016bc00013a7983 */ /* 0x008ee20000300800 */
[----:B0-----:R-:W-:-:S03]  /*507c0*/  @!P0 IMAD.MOV.U32 R46, RZ, RZ, R53 ;  /* 0x000000ffff2e8224 */ /* 0x001fc600078e0035 */
[----:B------:R-:W3:Y:S04]  /*507d0*/  LDL.LU R53, [R1+0x199c] ;  /* 0x00199c0001357983 */ /* 0x000ee80000300800 */
[----:B----4-:R-:W4:Y:S04]  /*507e0*/  LDL.LU R64, [R1+0x1678] ;  /* 0x0016780001407983 */ /* 0x010f280000300800 */
[----:B-1----:R-:W4:Y:S01]  /*507f0*/  LDL.LU R59, [R1+0x16b8] ;  /* 0x0016b800013b7983 */ /* 0x002f220000300800 */
[----:B------:R-:W-:-:S03]  /*50800*/  @!P0 IMAD.MOV.U32 R47, RZ, RZ, R54 ;  /* 0x000000ffff2f8224 */ /* 0x000fc600078e0036 */
[----:B------:R-:W4:Y:S01]  /*50810*/  LDL.LU R54, [R1+0xed4] ;  /* 0x000ed40001367983 */ /* 0x000f220000300800 */
[----:B------:R-:W-:Y:S02]  /*50820*/  PRMT R69, RZ, 0x7610, R69 ;  /* 0x00007610ff457816 */ /* 0x000fe40000000045 */
[----:B------:R-:W-:-:S04]  /*50830*/  PRMT R73, RZ, 0x7610, R73 ;  /* 0x00007610ff497816 */ /* 0x000fc80000000049 */
[----:B------:R0:W4:Y:S01]  /*50840*/  @!P0 LDG.E.U8 R69, desc[UR20][R46.64] ;  /* 0x000000142e458981 */ /* 0x000122000c1e1100 */
[----:B------:R-:W-:Y:S02]  /*50850*/  PRMT R74, RZ, 0x7610, R74 ;  /* 0x00007610ff4a7816 */ /* 0x000fe4000000004a */
[----:B--2---:R-:W-:-:S05]  /*50860*/  IADD3 R60, P3, PT, R60, UR15, RZ ;  /* 0x0000000f3c3c7c10 */ /* 0x004fca000ff7e0ff */
[----:B0-----:R-:W-:Y:S01]  /*50870*/  @!P0 IMAD.MOV.U32 R46, RZ, RZ, R60 ;  /* 0x000000ffff2e8224 */ /* 0x001fe200078e003c */
[----:B---3--:R-:W-:Y:S02]  /*50880*/  IADD3 R58, P1, PT, R58, UR15, RZ ;  /* 0x0000000f3a3a7c10 */ /* 0x008fe4000ff3e0ff */
[----:B----4-:R-:W-:Y:S02]  /*50890*/  IADD3.X R64, PT, PT, R64, UR58, RZ, P3, !PT ;  /* 0x0000003a40407c10 */ /* 0x010fe40009ffe4ff */
[----:B------:R-:W-:Y:S02]  /*508a0*/  IADD3 R53, P4, PT, R53, UR15, RZ ;  /* 0x0000000f35357c10 */ /* 0x000fe4000ff9e0ff */
[----:B------:R-:W-:Y:S01]  /*508b0*/  IADD3.X R59, PT, PT, R59, UR58, RZ, P1, !PT ;  /* 0x0000003a3b3b7c10 */ /* 0x000fe20008ffe4ff */
[----:B------:R-:W-:Y:S01]  /*508c0*/  @!P0 IMAD.MOV.U32 R47, RZ, RZ, R64 ;  /* 0x000000ffff2f8224 */ /* 0x000fe200078e0040 */
[----:B------:R-:W-:Y:S01]  /*508d0*/  STL [R1+0x167c], R60 ;  /* 0x00167c3c01007387 */ /* 0x000fe20000100800 */
[----:B------:R-:W-:-:S03]  /*508e0*/  IADD3.X R54, PT, PT, R54, UR58, RZ, P4, !PT ;  /* 0x0000003a36367c10 */ /* 0x000fc6000a7fe4ff */
[----:B------:R0:W2:Y:S04]  /*508f0*/  @!P0 LDG.E.U8 R73, desc[UR20][R46.64] ;  /* 0x000000142e498981 */ /* 0x0000a8000c1e1100 */
[----:B------:R-:W-:Y:S01]  /*50900*/  STL [R1+0x16bc], R58 ;  /* 0x0016bc3a01007387 */ /* 0x000fe20000100800 */
[----:B0-----:R-:W-:Y:S02]  /*50910*/  @!P0 IMAD.MOV.U32 R46, RZ, RZ, R58 ;  /* 0x000000ffff2e8224 */ /* 0x001fe400078e003a */
[----:B------:R-:W-:Y:S01]  /*50920*/  @!P0 IMAD.MOV.U32 R47, RZ, RZ, R59 ;  /* 0x000000ffff2f8224 */ /* 0x000fe200078e003b */
[----:B------:R0:W-:Y:S04]  /*50930*/  STL [R1+0x199c], R53 ;  /* 0x00199c3501007387 */ /* 0x0001e80000100800 */
[----:B------:R1:W-:Y:S04]  /*50940*/  STL [R1+0x1678], R64 ;  /* 0x0016784001007387 */ /* 0x0003e80000100800 */
[----:B------:R3:W-:Y:S04]  /*50950*/  STL [R1+0x16b8], R59 ;  /* 0x0016b83b01007387 */ /* 0x0007e80000100800 */
[----:B------:R4:W2:Y:S04]  /*50960*/  @!P0 LDG.E.U8 R74, desc[UR20][R46.64] ;  /* 0x000000142e4a8981 */ /* 0x0008a8000c1e1100 */
[----:B------:R1:W-:Y:S01]  /*50970*/  STL [R1+0xed4], R54 ;  /* 0x000ed43601007387 */ /* 0x0003e20000100800 */
[----:B----4-:R-:W-:-:S03]  /*50980*/  @!P0 IMAD.MOV.U32 R46, RZ, RZ, R53 ;  /* 0x000000ffff2e8224 */ /* 0x010fc600078e0035 */
[----:B0-----:R-:W4:Y:S04]  /*50990*/  LDL.LU R53, [R1+0x193c] ;  /* 0x00193c0001357983 */ /* 0x001f280000300800 */
[----:B------:R-:W2:Y:S04]  /*509a0*/  LDL.LU R60, [R1+0xef8] ;  /* 0x000ef800013c7983 */ /* 0x000ea80000300800 */
[----:B------:R-:W4:Y:S04]  /*509b0*/  LDL.LU R58, [R1+0x195c] ;  /* 0x00195c00013a7983 */ /* 0x000f280000300800 */
[----:B-1----:R-:W4:Y:S01]  /*509c0*/  LDL.LU R64, [R1+0xef4] ;  /* 0x000ef40001407983 */ /* 0x002f220000300800 */
[----:B------:R-:W-:-:S03]  /*509d0*/  @!P0 IMAD.MOV.U32 R47, RZ, RZ, R54 ;  /* 0x000000ffff2f8224 */ /* 0x000fc600078e0036 */
[----:B---3--:R-:W3:Y:S04]  /*509e0*/  LDL.LU R59, [R1+0xf14] ;  /* 0x000f1400013b7983 */ /* 0x008ee80000300800 */
[----:B------:R-:W3:Y:S01]  /*509f0*/  LDL.LU R54, [R1+0xf38] ;  /* 0x000f380001367983 */ /* 0x000ee20000300800 */
[----:B------:R-:W-:Y:S02]  /*50a00*/  PRMT R75, RZ, 0x7610, R75 ;  /* 0x00007610ff4b7816 */ /* 0x000fe4000000004b */
[----:B------:R-:W-:-:S04]  /*50a10*/  PRMT R79, RZ, 0x7610, R79 ;  /* 0x00007610ff4f7816 */ /* 0x000fc8000000004f */
[----:B------:R0:W3:Y:S01]  /*50a20*/  @!P0 LDG.E.U8 R75, desc[UR20][R46.64] ;  /* 0x000000142e4b8981 */ /* 0x0000e2000c1e1100 */
[----:B------:R-:W-:Y:S02]  /*50a30*/  PRMT R80, RZ, 0x7610, R80 ;  /* 0x00007610ff507816 */ /* 0x000fe40000000050 */
[----:B------:R-:W-:Y:S02]  /*50a40*/  PRMT R81, RZ, 0x7610, R81 ;  /* 0x00007610ff517816 */ /* 0x000fe40000000051 */
[----:B--2---:R-:W-:Y:S02]  /*50a50*/  IADD3 R60, P4, PT, R60, UR15, RZ ;  /* 0x0000000f3c3c7c10 */ /* 0x004fe4000ff9e0ff */
[----:B----4-:R-:W-:Y:S02]  /*50a60*/  IADD3 R58, P3, PT, R58, UR15, RZ ;  /* 0x0000000f3a3a7c10 */ /* 0x010fe4000ff7e0ff */
[----:B------:R-:W-:Y:S01]  /*50a70*/  IADD3.X R64, PT, PT, R64, UR58, RZ, P4, !PT ;  /* 0x0000003a40407c10 */ /* 0x000fe2000a7fe4ff */
[----:B0-----:R-:W-:Y:S01]  /*50a80*/  @!P0 IMAD.MOV.U32 R46, RZ, RZ, R60 ;  /* 0x000000ffff2e8224 */ /* 0x001fe200078e003c */
[----:B------:R-:W-:-:S02]  /*50a90*/  IADD3 R53, P1, PT, R53, UR15, RZ ;  /* 0x0000000f35357c10 */ /* 0x000fc4000ff3e0ff */
[----:B---3--:R-:W-:Y:S01]  /*50aa0*/  IADD3.X R59, PT, PT, R59, UR58, RZ, P3, !PT ;  /* 0x0000003a3b3b7c10 */ /* 0x008fe20009ffe4ff */
[----:B------:R-:W-:Y:S01]  /*50ab0*/  @!P0 IMAD.MOV.U32 R47, RZ, RZ, R64 ;  /* 0x000000ffff2f8224 */ /* 0x000fe200078e0040 */
[----:B------:R-:W-:Y:S01]  /*50ac0*/  STL [R1+0xef8], R60 ;  /* 0x000ef83c01007387 */ /* 0x000fe20000100800 */
[----:B------:R-:W-:-:S03]  /*50ad0*/  IADD3.X R54, PT, PT, R54, UR58, RZ, P1, !PT ;  /* 0x0000003a36367c10 */ /* 0x000fc60008ffe4ff */
[----:B------:R0:W2:Y:S04]  /*50ae0*/  @!P0 LDG.E.U8 R79, desc[UR20][R46.64] ;  /* 0x000000142e4f8981 */ /* 0x0000a8000c1e1100 */
[----:B------:R-:W-:Y:S04]  /*50af0*/  STL [R1+0x193c], R53 ;  /* 0x00193c3501007387 */ /* 0x000fe80000100800 */
[----:B------:R1:W-:Y:S01]  /*50b00*/  STL [R1+0x195c], R58 ;  /* 0x00195c3a01007387 */ /* 0x0003e20000100800 */
[----:B0-----:R-:W-:Y:S02]  /*50b10*/  @!P0 IMAD.MOV.U32 R46, RZ, RZ, R58 ;  /* 0x000000ffff2e8224 */ /* 0x001fe400078e003a */
[----:B------:R-:W-:Y:S01]  /*50b20*/  @!P0 IMAD.MOV.U32 R47, RZ, RZ, R59 ;  /* 0x000000ffff2f8224 */ /* 0x000fe200078e003b */
[----:B------:R0:W-:Y:S04]  /*50b30*/  STL [R1+0xef4], R64 ;  /* 0x000ef44001007387 */ /* 0x0001e80000100800 */
[----:B------:R3:W-:Y:S04]  /*50b40*/  STL [R1+0xf14], R59 ;  /* 0x000f143b01007387 */ /* 0x0007e80000100800 */
[----:B------:R4:W-:Y:S04]  /*50b50*/  STL [R1+0xf38], R54 ;  /* 0x000f383601007387 */ /* 0x0009e80000100800 */
[----:B------:R0:W2:Y:S04]  /*50b60*/  @!P0 LDG.E.U8 R80, desc[UR20][R46.64] ;  /* 0x000000142e508981 */ /* 0x0000a8000c1e1100 */
[----:B-1----:R-:W2:Y:S04]  /*50b70*/  LDL.LU R58, [R1+0x18ac] ;  /* 0x0018ac00013a7983 */ /* 0x002ea80000300800 */
[----:B------:R-:W2:Y:S01]  /*50b80*/  LDL.LU R65, [R1+0x1914] ;  /* 0x0019140001417983 */ /* 0x000ea20000300800 */
[----:B0-----:R-:W-:-:S02]  /*50b90*/  @!P0 IMAD.MOV.U32 R46, RZ, RZ, R53 ;  /* 0x000000ffff2e8224 */ /* 0x001fc400078e0035 */
[----:B------:R-:W-:Y:S01]  /*50ba0*/  @!P0 IMAD.MOV.U32 R47, RZ, RZ, R54 ;  /* 0x000000ffff2f8224 */ /* 0x000fe200078e0036 */
[----:B------:R-:W2:Y:S04]  /*50bb0*/  LDL.LU R60, [R1+0x18ec] ;  /* 0x0018ec00013c7983 */ /* 0x000ea80000300800 */
[----:B------:R-:W2:Y:S04]  /*50bc0*/  LDL.LU R64, [R1+0x18dc] ;  /* 0x0018dc0001407983 */ /* 0x000ea80000300800 */
[----:B---3--:R-:W3:Y:S04]  /*50bd0*/  LDL.LU R59, [R1+0x18a4] ;  /* 0x0018a400013b7983 */ /* 0x008ee80000300800 */
[----:B----4-:R-:W4:Y:S04]  /*50be0*/  LDL.LU R54, [R1+0x6e4] ;  /* 0x0006e40001367983 */ /* 0x010f280000300800 */
[----:B------:R-:W4:Y:S04]  /*50bf0*/  LDL.LU R53, [R1+0x6e8] ;  /* 0x0006e80001357983 */ /* 0x000f280000300800 */
[----:B------:R0:W4:Y:S04]  /*50c00*/  @!P0 LDG.E.U8 R81, desc[UR20][R46.64] ;  /* 0x000000142e518981 */ /* 0x000128000c1e1100 */
[----:B------:R-:W4:Y:S01]  /*50c10*/  LDL.LU R47, [R1+0xf54] ;  /* 0x000f5400012f7983 */ /* 0x000f220000300800 */
[----:B------:R-:W-:-:S02]  /*50c20*/  PRMT R85, RZ, 0x7610, R85 ;  /* 0x00007610ff557816 */ /* 0x000fc40000000055 */
[----:B------:R-:W-:Y:S02]  /*50c30*/  PRMT R86, RZ, 0x7610, R86 ;  /* 0x00007610ff567816 */ /* 0x000fe40000000056 */
[----:B------:R-:W-:Y:S02]  /*50c40*/  PRMT R87, RZ, 0x7610, R87 ;  /* 0x00007610ff577816 */ /* 0x000fe40000000057 */
[----:B------:R-:W-:Y:S02]  /*50c50*/  PRMT R0, RZ, 0x7610, R0 ;  /* 0x00007610ff007816 */ /* 0x000fe40000000000 */
[----:B--2---:R-:W-:Y:S02]  /*50c60*/  IADD3 R58, P1, PT, R58, UR15, RZ ;  /* 0x0000000f3a3a7c10 */ /* 0x004fe4000ff3e0ff */
[----:B------:R-:W-:Y:S02]  /*50c70*/  IADD3 R65, P4, PT, R65, UR15, RZ ;  /* 0x0000000f41417c10 */ /* 0x000fe4000ff9e0ff */
[----:B------:R-:W-:-:S03]  /*50c80*/  IADD3 R60, P3, PT, R60, UR15, RZ ;  /* 0x0000000f3c3c7c10 */ /* 0x000fc6000ff7e0ff */
[----:B0-----:R-:W-:Y:S01]  /*50c90*/  @!P0 IMAD.MOV.U32 R46, RZ, RZ, R65 ;  /* 0x000000ffff2e8224 */ /* 0x001fe200078e0041 */
[----:B------:R-:W-:Y:S01]  /*50ca0*/  STL [R1+0x1914], R65 ;  /* 0x0019144101007387 */ /* 0x000fe20000100800 */
[----:B------:R-:W-:-:S03]  /*50cb0*/  IADD3.X R64, PT, PT, R64, UR58, RZ, P3, !PT ;  /* 0x0000003a40407c10 */ /* 0x000fc60009ffe4ff */
[----:B------:R-:W-:Y:S04]  /*50cc0*/  STL [R1+0x18ac], R58 ;  /* 0x0018ac3a01007387 */ /* 0x000fe80000100800 */
[----:B------:R-:W-:Y:S01]  /*50cd0*/  STL [R1+0x18ec], R60 ;  /* 0x0018ec3c01007387 */ /* 0x000fe20000100800 */
[----:B---3--:R-:W-:Y:S02]  /*50ce0*/  IADD3.X R59, PT, PT, R59, UR58, RZ, P1, !PT ;  /* 0x0000003a3b3b7c10 */ /* 0x008fe40008ffe4ff */
[----:B----4-:R-:W-:Y:S02]  /*50cf0*/  IADD3 R53, P1, PT, R53, UR15, RZ ;  /* 0x0000000f35357c10 */ /* 0x010fe4000ff3e0ff */
[----:B------:R-:W-:-:S05]  /*50d00*/  IADD3.X R47, PT, PT, R47, UR58, RZ, P4, !PT ;  /* 0x0000003a2f2f7c10 */ /* 0x000fca000a7fe4ff */
[----:B------:R0:W-:Y:S04]  /*50d10*/  STL [R1+0xf54], R47 ;  /* 0x000f542f01007387 */ /* 0x0001e80000100800 */
[----:B------:R1:W2:Y:S01]  /*50d20*/  @!P0 LDG.E.U8 R85, desc[UR20][R46.64] ;  /* 0x000000142e558981 */ /* 0x0002a2000c1e1100 */
[----:B------:R-:W-:Y:S01]  /*50d30*/  IADD3.X R54, PT, PT, R54, UR58, RZ, P1, !PT ;  /* 0x0000003a36367c10 */ /* 0x000fe20008ffe4ff */
[----:B-1----:R-:W-:Y:S02]  /*50d40*/  @!P0 IMAD.MOV.U32 R46, RZ, RZ, R60 ;  /* 0x000000ffff2e8224 */ /* 0x002fe400078e003c */
[----:B0-----:R-:W-:-:S05]  /*50d50*/  @!P0 IMAD.MOV.U32 R47, RZ, RZ, R64 ;  /* 0x000000ffff2f8224 */ /* 0x001fca00078e0040 */
[----:B------:R0:W3:Y:S02]  /*50d60*/  @!P0 LDG.E.U8 R86, desc[UR20][R46.64] ;  /* 0x000000142e568981 */ /* 0x0000e4000c1e1100 */
[----:B0-----:R-:W-:Y:S02]  /*50d70*/  @!P0 IMAD.MOV.U32 R46, RZ, RZ, R58 ;  /* 0x000000ffff2e8224 */ /* 0x001fe400078e003a */
[----:B------:R-:W-:-:S05]  /*50d80*/  @!P0 IMAD.MOV.U32 R47, RZ, RZ, R59 ;  /* 0x000000ffff2f8224 */ /* 0x000fca00078e003b */
[----:B------:R0:W4:Y:S02]  /*50d90*/  @!P0 LDG.E.U8 R87, desc[UR20][R46.64] ;  /* 0x000000142e578981 */ /* 0x000124000c1e1100 */
[----:B0-----:R-:W-:Y:S02]  /*50da0*/  @!P0 IMAD.MOV.U32 R46, RZ, RZ, R53 ;  /* 0x000000ffff2e8224 */ /* 0x001fe400078e0035 */
[----:B------:R-:W-:-:S05]  /*50db0*/  @!P0 IMAD.MOV.U32 R47, RZ, RZ, R54 ;  /* 0x000000ffff2f8224 */ /* 0x000fca00078e0036 */
[----:B------:R-:W2:Y:S04]  /*50dc0*/  @!P0 LDG.E.U8 R0, desc[UR20][R46.64] ;  /* 0x000000142e008981 */ /* 0x000ea8000c1e1100 */
[----:B------:R-:W-:Y:S04]  /*50dd0*/  STL [R1+0x18dc], R64 ;  /* 0x0018dc4001007387 */ /* 0x000fe80000100800 */
[----:B------:R-:W-:Y:S04]  /*50de0*/  STL [R1+0x18a4], R59 ;  /* 0x0018a43b01007387 */ /* 0x000fe80000100800 */
[----:B------:R-:W-:Y:S04]  /*50df0*/  STL [R1+0x6e8], R53 ;  /* 0x0006e83501007387 */ /* 0x000fe80000100800 */
[----:B------:R-:W-:Y:S04]  /*50e00*/  STL [R1+0x6e4], R54 ;  /* 0x0006e43601007387 */ /* 0x000fe80000100800 */
[----:B------:R-:W-:Y:S01]  /*50e10*/  STL [R1+0x2a84], R47 ;  /* 0x002a842f01007387 */ /* 0x000fe20000100800 */
[----:B------:R-:W0:Y:S03]  /*50e20*/  S2R R2, SR_TID.X ;  /* 0x0000000000027919 */ /* 0x000e260000002100 */
        /* <DEDUP_REMOVED lines=21> */
[----:B0-----:R-:W-:-:S05]  /*50f80*/  LOP3.LUT R2, R2, 0x7f, RZ, 0xc0, !PT ;  /* 0x0000007f02027812 */ /* 0x001fca00078ec0ff */
[----:B------:R0:W-:Y:S04]  /*50f90*/  STS.U8 [R2+UR8+0x27400], R8 ;  /* 0x0274000802007988 */ /* 0x0001e80008000008 */
[----:B------:R1:W-:Y:S01]  /*50fa0*/  STS.U8 [R2+UR8+0x27800], R7 ;  /* 0x0278000702007988 */ /* 0x0003e20008000008 */
[----:B0-----:R-:W-:-:S03]  /*50fb0*/  IMAD.MOV.U32 R8, RZ, RZ, R6 ;  /* 0x000000ffff087224 */ /* 0x001fc600078e0006 */
[----:B--2---:R-:W-:Y:S04]  /*50fc0*/  STL [R1+0x2618], R0 ;  /* 0x0026180001007387 */ /* 0x004fe80000100800 */
        /* <DEDUP_REMOVED lines=16> */
[----:B-1----:R-:W2:Y:S04]  /*510d0*/  LDL.LU R7, [R1+0x1b8] ;  /* 0x0001b80001077983 */ /* 0x002ea80000300800 */
[----:B------:R-:W3:Y:S04]  /*510e0*/  LDL.LU R6, [R1+0x198] ;  /* 0x0001980001067983 */ /* 0x000ee80000300800 */
        /* <DEDUP_REMOVED lines=9> */
[----:B------:R0:W-:Y:S04]  /*51180*/  STS.U8 [R2+UR8+0x24000], R66 ;  /* 0x0240004202007988 */ /* 0x0001e80008000008 */
[----:B------:R-:W4:Y:S04]  /*51190*/  LDL.LU R65, [R1+0x1d4] ;  /* 0x0001d40001417983 */ /* 0x000f280000300800 */
[----:B------:R1:W-:Y:S04]  /*511a0*/  STS.U8 [R2+UR8+0x24400], R70 ;  /* 0x0244004602007988 */ /* 0x0003e80008000008 */
[----:B0-----:R-:W4:Y:S04]  /*511b0*/  LDL.LU R66, [R1+0x1b4] ;  /* 0x0001b40001427983 */ /* 0x001f280000300800 */
[----:B------:R0:W-:Y:S04]  /*511c0*/  STS.U8 [R2+UR8+0x24800], R71 ;  /* 0x0248004702007988 */ /* 0x0001e80008000008 */
[----:B-1----:R-:W4:Y:S04]  /*511d0*/  LDL.LU R70, [R1+0x194] ;  /* 0x0001940001467983 */ /* 0x002f280000300800 */
        /* <DEDUP_REMOVED lines=13> */
[----:B0-----:R-:W4:Y:S01]  /*512b0*/  LDL.LU R3, [R1+0xb4] ;  /* 0x0000b40001037983 */ /* 0x001f220000300800 */
[----:B------:R-:W-:-:S03]  /*512c0*/  LOP3.LUT R5, R2, 0x10, RZ, 0x3c, !PT ;  /* 0x0000001002057812 */ /* 0x000fc600078e3cff */
        /* <DEDUP_REMOVED lines=8> */
[----:B-1----:R-:W4:Y:S04]  /*51350*/  LDL.LU R2, [R1+0x158] ;  /* 0x0001580001027983 */ /* 0x002f280000300800 */
[----:B------:R-:W-:Y:S04]  /*51360*/  STL [R1+0x26f0], R92 ;  /* 0x0026f05c01007387 */ /* 0x000fe80000100800 */
[----:B------:R-:W-:Y:S04]  /*51370*/  STL [R1+0x2720], R92 ;  /* 0x0027205c01007387 */ /* 0x000fe80000100800 */
[----:B------:R0:W-:Y:S04]  /*51380*/  STL [R1+0x2730], R92 ;  /* 0x0027305c01007387 */ /* 0x0001e80000100800 */
[----:B------:R1:W-:Y:S04]  /*51390*/  STS.U8 [R5+UR8+0x24080], R8 ;  /* 0x0240800805007988 */ /* 0x0003e80008000008 */
[----:B0-----:R-:W4:Y:S04]  /*513a0*/  LDL.LU R92, [R1+0x178] ;  /* 0x00017800015c7983 */ /* 0x001f280000300800 */
[----:B-1----:R-:W4:Y:S04]  /*513b0*/  LDL.LU R8, [R1+0x2bec] ;  /* 0x002bec0001087983 */ /* 0x002f280000300800 */
[----:B--2---:R0:W-:Y:S04]  /*513c0*/  STS.U8 [R5+UR8+0x24480], R7 ;  /* 0x0244800705007988 */ /* 0x0041e80008000008 */
[----:B---3--:R1:W-:Y:S04]  /*513d0*/  STS.U8 [R5+UR8+0x24880], R6 ;  /* 0x0248800605007988 */ /* 0x0083e80008000008 */
[----:B0-----:R-:W2:Y:S04]  /*513e0*/  LDL.LU R7, [R1+0x2be8] ;  /* 0x002be80001077983 */ /* 0x001ea80000300800 */
[----:B-1----:R-:W3:Y:S04]  /*513f0*/  LDL.LU R6, [R1+0x2be4] ;  /* 0x002be40001067983 */ /* 0x002ee80000300800 */
[----:B----4-:R-:W-:Y:S04]  /*51400*/  STS.U8 [R5+UR8+0x25480], R0 ;  /* 0x0254800005007988 */ /* 0x010fe80008000008 */
        /* <DEDUP_REMOVED lines=9> */
[----:B------:R-:W-:Y:S04]  /*514a0*/  STL [R1+0x26f4], R91 ;  /* 0x0026f45b01007387 */ /* 0x000fe80000100800 */
[----:B------:R-:W-:Y:S04]  /*514b0*/  STS.U8 [R5+UR8+0x25080], R2 ;  /* 0x0250800205007988 */ /* 0x000fe80008000008 */
[----:B------:R-:W-:Y:S04]  /*514c0*/  STS.U8 [R5+UR8+0x24c80], R92 ;  /* 0x024c805c05007988 */ /* 0x000fe80008000008 */
[----:B---3--:R0:W-:Y:S02]  /*514d0*/  STS.U8 [R5+UR8+0x27880], R6 ;  /* 0x0278800605007988 */ /* 0x0081e40008000008 */
[----:B0-----:R-:W0:Y:S02]  /*514e0*/  S2R R6, SR_TID.X ;  /* 0x0000000000067919 */ /* 0x001e240000002100 */
[----:B0-----:R-:W-:-:S04]  /*514f0*/  LOP3.LUT R6, R6, 0x7f, RZ, 0xc0, !PT ;  /* 0x0000007f06067812 */ /* 0x001fc800078ec0ff */
[----:B------:R-:W-:-:S05]  /*51500*/  LOP3.LUT R6, R6, 0x20, RZ, 0x3c, !PT ;  /* 0x0000002006067812 */ /* 0x000fca00078e3cff */
[----:B------:R0:W-:Y:S04]  /*51510*/  STS.U8 [R6+UR8+0x24100], R65 ;  /* 0x0241004106007988 */ /* 0x0001e80008000008 */
[----:B------:R1:W-:Y:S04]  /*51520*/  STS.U8 [R6+UR8+0x24500], R66 ;  /* 0x0245004206007988 */ /* 0x0003e80008000008 */
[----:B------:R3:W-:Y:S04]  /*51530*/  STS.U8 [R6+UR8+0x24900], R70 ;  /* 0x0249004606007988 */ /* 0x0007e80008000008 */
[----:B0-----:R-:W4:Y:S04]  /*51540*/  LDL.LU R65, [R1+0x1d0] ;  /* 0x0001d00001417983 */ /* 0x001f280000300800 */
[----:B-1----:R-:W4:Y:S04]  /*51550*/  LDL.LU R66, [R1+0x1b0] ;  /* 0x0001b00001427983 */ /* 0x002f280000300800 */
[----:B------:R0:W-:Y:S04]  /*51560*/  STS.U8 [R6+UR8+0x24d00], R71 ;  /* 0x024d004706007988 */ /* 0x0001e80008000008 */
[----:B---3--:R-:W3:Y:S04]  /*51570*/  LDL.LU R70, [R1+0x190] ;  /* 0x0001900001467983 */ /* 0x008ee80000300800 */
[----:B------:R1:W-:Y:S04]  /*51580*/  STS.U8 [R6+UR8+0x25100], R72 ;  /* 0x0251004806007988 */ /* 0x0003e80008000008 */
[----:B0-----:R-:W3:Y:S04]  /*51590*/  LDL.LU R71, [R1+0x170] ;  /* 0x0001700001477983 */ /* 0x001ee80000300800 */
[----:B------:R0:W-:Y:S04]  /*515a0*/  STS.U8 [R6+UR8+0x25500], R76 ;  /* 0x0255004c06007988 */ /* 0x0001e80008000008 */
[----:B-1----:R-:W3:Y:S04]  /*515b0*/  LDL.LU R72, [R1+0x150] ;  /* 0x0001500001487983 */ /* 0x002ee80000300800 */
        /* <DEDUP_REMOVED lines=15> */
[----:B-1----:R-:W4:Y:S04]  /*516b0*/  LDL.LU R93, [R1+0x4c] ;  /* 0x00004c00015d7983 */ /* 0x002f280000300800 */
        /* <DEDUP_REMOVED lines=12> */
[----:B--2---:R0:W-:Y:S04]  /*51780*/  STS.U8 [R6+UR8+0x27900], R7 ;  /* 0x0279000706007988 */ /* 0x0041e80008000008 */
[----:B------:R-:W-:Y:S04]  /*51790*/  STL [R1+0x2b0c], R90 ;  /* 0x002b0c5a01007387 */ /* 0x000fe80000100800 */
[----:B------:R-:W-:Y:S01]  /*517a0*/  STL [R1+0x2b34], R90 ;  /* 0x002b345a01007387 */ /* 0x000fe20000100800 */
[----:B0-----:R-:W0:Y:S03]  /*517b0*/  S2R R7, SR_TID.X ;  /* 0x0000000000077919 */ /* 0x001e260000002100 */
        /* <DEDUP_REMOVED lines=28> */
[----:B0-----:R-:W-:-:S03]  /*51980*/  LOP3.LUT R7, R7, 0x7f, RZ, 0xc0, !PT ;  /* 0x0000007f07077812 */ /* 0x001fc600078ec0ff */
[----:B------:R-:W-:Y:S04]  /*51990*/  STL [R1+0x2944], R6 ;  /* 0x0029440601007387 */ /* 0x000fe80000100800 */
[----:B------:R-:W-:Y:S04]  /*519a0*/  STL [R1+0x294c], R6 ;  /* 0x00294c0601007387 */ /* 0x000fe80000100800 */
[----:B------:R-:W-:Y:S04]  /*519b0*/  STL [R1+0x2974], R6 ;  /* 0x0029740601007387 */ /* 0x000fe80000100800 */
[----:B------:R-:W-:Y:S01]  /*519c0*/  STL [R1+0x297c], R6 ;  /* 0x00297c0601007387 */ /* 0x000fe20000100800 */
[----:B------:R-:W-:-:S03]  /*519d0*/  LOP3.LUT R7, R7, 0x30, RZ, 0x3c, !PT ;  /* 0x0000003007077812 */ /* 0x000fc600078e3cff */
[----:B------:R-:W-:Y:S04]  /*519e0*/  STL [R1+0x29a4], R6 ;  /* 0x0029a40601007387 */ /* 0x000fe80000100800 */
[----:B------:R-:W-:Y:S04]  /*519f0*/  STL [R1+0x29ac], R6 ;  /* 0x0029ac0601007387 */ /* 0x000fe80000100800 */
[----:B------:R-:W-:Y:S04]  /*51a00*/  STL [R1+0x2a00], R6 ;  /* 0x002a000601007387 */ /* 0x000fe80000100800 */
[----:B------:R-:W-:Y:S04]  /*51a10*/  STL [R1+0x2a04], R6 ;  /* 0x002a040601007387 */ /* 0x000fe80000100800 */
[----:B------:R-:W-:Y:S04]  /*51a20*/  STL [R1+0x2a14], R6 ;  /* 0x002a140601007387 */ /* 0x000fe80000100800 */
[----:B------:R-:W-:Y:S04]  /*51a30*/  STL [R1+0x2a48], R6 ;  /* 0x002a480601007387 */ /* 0x000fe80000100800 */
[----:B------:R-:W-:Y:S04]  /*51a40*/  STL [R1+0x2a4c], R6 ;  /* 0x002a4c0601007387 */ /* 0x000fe80000100800 */
[----:B------:R-:W-:Y:S04]  /*51a50*/  STS.U8 [R6+UR8+0x27d00], R90 ;  /* 0x027d005a06007988 */ /* 0x000fe80008000008 */
[----:B------:R-:W-:Y:S04]  /*51a60*/  STL [R1+0x2a5c], R6 ;  /* 0x002a5c0601007387 */ /* 0x000fe80000100800 */
[----:B------:R-:W-:Y:S04]  /*51a70*/  STL [R1+0x2aa8], R6 ;  /* 0x002aa80601007387 */ /* 0x000fe80000100800 */
[----:B---3--:R0:W-:Y:S04]  /*51a80*/  STS.U8 [R7+UR8+0x26d80], R83 ;  /* 0x026d805307007988 */ /* 0x0081e80008000008 */
[----:B0-----:R-:W2:Y:S04]  /*51a90*/  LDL.LU R83, [R1+0x1cc] ;  /* 0x0001cc0001537983 */ /* 0x001ea80000300800 */
[----:B----4-:R0:W-:Y:S04]  /*51aa0*/  STS.U8 [R7+UR8+0x27580], R11 ;  /* 0x0275800b07007988 */ /* 0x0101e80008000008 */
[----:B0-----:R-:W3:Y:S04]  /*51ab0*/  LDL.LU R11, [R1+0x1ac] ;  /* 0x0001ac00010b7983 */ /* 0x001ee80000300800 */
[----:B------:R-:W4:Y:S04]  /*51ac0*/  LDL.LU R92, [R1+0x18c] ;  /* 0x00018c00015c7983 */ /* 0x000f280000300800 */
[----:B------:R-:W2:Y:S04]  /*51ad0*/  LDL.LU R2, [R1+0x16c] ;  /* 0x00016c0001027983 */ /* 0x000ea80000300800 */
        /* <DEDUP_REMOVED lines=8> */
[----:B------:R0:W-:Y:S04]  /*51b60*/  STS.U8 [R7+UR8+0x27180], R93 ;  /* 0x0271805d07007988 */ /* 0x0001e80008000008 */
[----:B------:R-:W2:Y:S04]  /*51b70*/  LDL.LU R64, [R1+0x48] ;  /* 0x0000480001407983 */ /* 0x000ea80000300800 */
        /* <DEDUP_REMOVED lines=37> */
[----:B------:R0:W-:Y:S04]  /*51dd0*/  STS.U8 [R7+UR8+0x27980], R8 ;  /* 0x0279800807007988 */ /* 0x0001e80008000008 */
        /* <DEDUP_REMOVED lines=33> */
[----:B------:R0:W-:Y:S04]  /*51ff0*/  STS.U8 [R7+UR8+0x24180], R65 ;  /* 0x0241804107007988 */ /* 0x0001e80008000008 */
[----:B------:R-:W-:Y:S04]  /*52000*/  STL [R1+0x2a60], R7 ;  /* 0x002a600701007387 */ /* 0x000fe80000100800 */
[----:B------:R1:W-:Y:S04]  /*52010*/  STS.U8 [R7+UR8+0x24580], R66 ;  /* 0x0245804207007988 */ /* 0x0003e80008000008 */
[----:B0-----:R-:W4:Y:S04]  /*52020*/  LDL.LU R65, [R1+0x1c8] ;  /* 0x0001c80001417983 */ /* 0x001f280000300800 */
[----:B------:R0:W-:Y:S04]  /*52030*/  STS.U8 [R7+UR8+0x24980], R70 ;  /* 0x0249804607007988 */ /* 0x0001e80008000008 */
[----:B-1----:R-:W4:Y:S01]  /*52040*/  LDL.LU R66, [R1+0x1a8] ;  /* 0x0001a80001427983 */ /* 0x002f220000300800 */
[----:B------:R-:W-:-:S03]  /*52050*/  LOP3.LUT R8, R8, 0x40, RZ, 0x3c, !PT ;  /* 0x0000004008087812 */ /* 0x000fc600078e3cff */
        /* <DEDUP_REMOVED lines=15> */
[----:B------:R-:W-:Y:S04]  /*52150*/  STS.U8 [R7+UR8+0x27d80], R89 ;  /* 0x027d805907007988 */ /* 0x000fe80008000008 */
[----:B-1----:R-:W4:Y:S04]  /*52160*/  LDL.LU R3, [R1+0xa8] ;  /* 0x0000a80001037983 */ /* 0x002f280000300800 */
[----:B--2---:R1:W-:Y:S04]  /*52170*/  STS.U8 [R8+UR8+0x24200], R83 ;  /* 0x0242005308007988 */ /* 0x0043e80008000008 */
[----:B0-----:R-:W2:Y:S04]  /*52180*/  LDL.LU R82, [R1+0x88] ;  /* 0x0000880001527983 */ /* 0x001ea80000300800 */
[----:B---3--:R0:W-:Y:S04]  /*52190*/  STS.U8 [R8+UR8+0x24600], R11 ;  /* 0x0246000b08007988 */ /* 0x0081e80008000008 */
[----:B-1----:R-:W3:Y:S04]  /*521a0*/  LDL.LU R83, [R1+0x64] ;  /* 0x0000640001537983 */ /* 0x002ee80000300800 */
[----:B0-----:R-:W2:Y:S04]  /*521b0*/  LDL.LU R11, [R1+0x44] ;  /* 0x00004400010b7983 */ /* 0x001ea80000300800 */
[----:B------:R0:W-:Y:S02]  /*521c0*/  STS.U8 [R8+UR8+0x27a00], R9 ;  /* 0x027a000908007988 */ /* 0x0001e40008000008 */
[----:B0-----:R-:W0:Y:S02]  /*521d0*/  S2R R9, SR_TID.X ;  /* 0x0000000000097919 */ /* 0x001e240000002100 */
[----:B------:R1:W-:Y:S04]  /*521e0*/  STS.U8 [R8+UR8+0x27600], R93 ;  /* 0x0276005d08007988 */ /* 0x0003e80008000008 */
[----:B-1----:R-:W2:Y:S04]  /*521f0*/  LDL.LU R93, [R1+0x24] ;  /* 0x00002400015d7983 */ /* 0x002ea80000300800 */
[----:B------:R-:W-:Y:S04]  /*52200*/  STL [R1+0x29d0], R88 ;  /* 0x0029d05801007387 */ /* 0x000fe80000100800 */
[----:B------:R-:W-:Y:S04]  /*52210*/  STL [R1+0x2a18], R88 ;  /* 0x002a185801007387 */ /* 0x000fe80000100800 */
[----:B------:R1:W-:Y:S01]  /*52220*/  STS.U8 [R8+UR8+0x25e00], R53 ;  /* 0x025e003508007988 */ /* 0x0003e20008000008 */
[----:B0-----:R-:W-:-:S03]  /*52230*/  LOP3.LUT R9, R9, 0x7f, RZ, 0xc0, !PT ;  /* 0x0000007f09097812 */ /* 0x001fc600078ec0ff */
[----:B------:R-:W-:Y:S01]  /*52240*/  STL [R1+0x2710], R8 ;  /* 0x0027100801007387 */ /* 0x000fe20000100800 */
[----:B------:R-:W-:-:S03]  /*52250*/  LOP3.LUT R9, R9, 0x50, RZ, 0x3c, !PT ;  /* 0x0000005009097812 */ /* 0x000fc600078e3cff */
[----:B------:R0:W-:Y:S04]  /*52260*/  STS.U8 [R8+UR8+0x26200], R54 ;  /* 0x0262003608007988 */ /* 0x0001e80008000008 */
[----:B-1----:R-:W2:Y:S04]  /*52270*/  LDL.LU R53, [R1+0x1c4] ;  /* 0x0001c40001357983 */ /* 0x002ea80000300800 */
[----:B------:R1:W-:Y:S04]  /*52280*/  STS.U8 [R8+UR8+0x26600], R58 ;  /* 0x0266003a08007988 */ /* 0x0003e80008000008 */
[----:B0-----:R-:W2:Y:S04]  /*52290*/  LDL.LU R54, [R1+0x1a4] ;  /* 0x0001a40001367983 */ /* 0x001ea80000300800 */
[----:B------:R0:W-:Y:S04]  /*522a0*/  STS.U8 [R8+UR8+0x26a00], R59 ;  /* 0x026a003b08007988 */ /* 0x0001e80008000008 */
[----:B-1----:R-:W2:Y:S04]  /*522b0*/  LDL.LU R58, [R1+0x184] ;  /* 0x00018400013a7983 */ /* 0x002ea80000300800 */
[----:B------:R1:W-:Y:S04]  /*522c0*/  STS.U8 [R8+UR8+0x26e00], R60 ;  /* 0x026e003c08007988 */ /* 0x0003e80008000008 */
[----:B0-----:R-:W2:Y:S04]  /*522d0*/  LDL.LU R59, [R1+0x164] ;  /* 0x00016400013b7983 */ /* 0x001ea80000300800 */
[----:B----4-:R-:W-:Y:S04]  /*522e0*/  STS.U8 [R8+UR8+0x24a00], R92 ;  /* 0x024a005c08007988 */ /* 0x010fe80008000008 */
[----:B------:R-:W-:Y:S04]  /*522f0*/  STS.U8 [R8+UR8+0x24e00], R2 ;  /* 0x024e000208007988 */ /* 0x000fe80008000008 */
[----:B------:R-:W-:Y:S04]  /*52300*/  STS.U8 [R8+UR8+0x25200], R0 ;  /* 0x0252000008007988 */ /* 0x000fe80008000008 */
[----:B------:R-:W-:Y:S04]  /*52310*/  STS.U8 [R8+UR8+0x25600], R46 ;  /* 0x0256002e08007988 */ /* 0x000fe80008000008 */
[----:B------:R-:W-:Y:S04]  /*52320*/  STS.U8 [R8+UR8+0x25a00], R47 ;  /* 0x025a002f08007988 */ /* 0x000fe80008000008 */
[----:B------:R0:W-:Y:S04]  /*52330*/  STS.U8 [R8+UR8+0x27200], R64 ;  /* 0x0272004008007988 */ /* 0x0001e80008000008 */
[----:B------:R-:W-:Y:S04]  /*52340*/  STS.U8 [R8+UR8+0x27e00], R88 ;  /* 0x027e005808007988 */ /* 0x000fe80008000008 */
[----:B-1----:R-:W4:Y:S04]  /*52350*/  LDL.LU R60, [R1+0x144] ;  /* 0x00014400013c7983 */ /* 0x002f280000300800 */
[----:B0-----:R-:W4:Y:S04]  /*52360*/  LDL.LU R64, [R1+0x124] ;  /* 0x0001240001407983 */ /* 0x001f280000300800 */
[----:B------:R0:W-:Y:S04]  /*52370*/  STS.U8 [R9+UR8+0x24280], R65 ;  /* 0x0242804109007988 */ /* 0x0001e80008000008 */
        /* <DEDUP_REMOVED lines=11> */
[----:B---3--:R0:W-:Y:S04]  /*52430*/  STS.U8 [R9+UR8+0x26e80], R83 ;  /* 0x026e805309007988 */ /* 0x0081e80008000008 */
[----:B--2---:R1:W-:Y:S04]  /*52440*/  STS.U8 [R9+UR8+0x27280], R11 ;  /* 0x0272800b09007988 */ /* 0x0043e80008000008 */
[----:B0-----:R-:W2:Y:S04]  /*52450*/  LDL.LU R83, [R1+0x40] ;  /* 0x0000400001537983 */ /* 0x001ea80000300800 */
[----:B-1----:R-:W3:Y:S04]  /*52460*/  LDL.LU R11, [R1+0x20] ;  /* 0x00002000010b7983 */ /* 0x002ee80000300800 */
[----:B------:R0:W-:Y:S02]  /*52470*/  STS.U8 [R9+UR8+0x27a80], R10 ;  /* 0x027a800a09007988 */ /* 0x0001e40008000008 */
[----:B0-----:R-:W0:Y:S02]  /*52480*/  S2R R10, SR_TID.X ;  /* 0x00000000000a7919 */ /* 0x001e240000002100 */
[----:B------:R1:W-:Y:S04]  /*52490*/  STS.U8 [R9+UR8+0x25a80], R77 ;  /* 0x025a804d09007988 */ /* 0x0003e80008000008 */
[----:B------:R1:W-:Y:S04]  /*524a0*/  STS.U8 [R9+UR8+0x25e80], R78 ;  /* 0x025e804e09007988 */ /* 0x0003e80008000008 */
[----:B------:R1:W-:Y:S04]  /*524b0*/  STS.U8 [R9+UR8+0x26680], R3 ;  /* 0x0266800309007988 */ /* 0x0003e80008000008 */
[----:B-1----:R-:W3:Y:S04]  /*524c0*/  LDL.LU R77, [R1+0x1c0] ;  /* 0x0001c000014d7983 */ /* 0x002ee80000300800 */
[----:B------:R-:W3:Y:S04]  /*524d0*/  LDL.LU R78, [R1+0x1a0] ;  /* 0x0001a000014e7983 */ /* 0x000ee80000300800 */
[----:B------:R1:W-:Y:S04]  /*524e0*/  STS.U8 [R9+UR8+0x26a80], R82 ;  /* 0x026a805209007988 */ /* 0x0003e80008000008 */
[----:B------:R-:W3:Y:S04]  /*524f0*/  LDL.LU R3, [R1+0x180] ;  /* 0x0001800001037983 */ /* 0x000ee80000300800 */
[----:B------:R1:W-:Y:S01]  /*52500*/  STS.U8 [R9+UR8+0x27680], R93 ;  /* 0x0276805d09007988 */ /* 0x0003e20008000008 */
[----:B0-----:R-:W-:-:S03]  /*52510*/  LOP3.LUT R10, R10, 0x7f, RZ, 0xc0, !PT ;  /* 0x0000007f0a0a7812 */ /* 0x001fc600078ec0ff */
[----:B-1----:R-:W3:Y:S01]  /*52520*/  LDL.LU R82, [R1+0x160] ;  /* 0x0001600001527983 */ /* 0x002ee20000300800 */
[----:B------:R-:W-:-:S03]  /*52530*/  LOP3.LUT R10, R10, 0x60, RZ, 0x3c, !PT ;  /* 0x000000600a0a7812 */ /* 0x000fc600078e3cff */
        /* <DEDUP_REMOVED lines=8> */
[----:B------:R0:W-:Y:S04]  /*525c0*/  STS.U8 [R9+UR8+0x26280], R4 ;  /* 0x0262800409007988 */ /* 0x0001e80008000008 */
[----:B------:R-:W3:Y:S04]  /*525d0*/  LDL.LU R47, [R1+0x3c] ;  /* 0x00003c00012f7983 */ /* 0x000ee80000300800 */
[----:B------:R-:W-:Y:S04]  /*525e0*/  STS.U8 [R9+UR8+0x27e80], R84 ;  /* 0x027e805409007988 */ /* 0x000fe80008000008 */
[----:B0-----:R-:W3:Y:S04]  /*525f0*/  LDL.LU R4, [R1+0x1c] ;  /* 0x00001c0001047983 */ /* 0x001ee80000300800 */
[----:B------:R0:W-:Y:S04]  /*52600*/  STS.U8 [R10+UR8+0x24300], R53 ;  /* 0x024300350a007988 */ /* 0x0001e80008000008 */
[----:B------:R1:W-:Y:S04]  /*52610*/  STS.U8 [R10+UR8+0x24700], R54 ;  /* 0x024700360a007988 */ /* 0x0003e80008000008 */
[----:B------:R1:W-:Y:S04]  /*52620*/  STS.U8 [R10+UR8+0x24b00], R58 ;  /* 0x024b003a0a007988 */ /* 0x0003e80008000008 */
[----:B0-----:R-:W3:Y:S04]  /*52630*/  LDL.LU R53, [R1+0x2be0] ;  /* 0x002be00001357983 */ /* 0x001ee80000300800 */
[----:B-1----:R-:W3:Y:S04]  /*52640*/  LDL.LU R54, [R1+0x2bdc] ;  /* 0x002bdc0001367983 */ /* 0x002ee80000300800 */
[----:B------:R-:W3:Y:S04]  /*52650*/  LDL.LU R58, [R1+0x2bd8] ;  /* 0x002bd800013a7983 */ /* 0x000ee80000300800 */
[----:B------:R0:W-:Y:S04]  /*52660*/  STS.U8 [R10+UR8+0x24f00], R59 ;  /* 0x024f003b0a007988 */ /* 0x0001e80008000008 */
[----:B----4-:R1:W-:Y:S04]  /*52670*/  STS.U8 [R10+UR8+0x25300], R60 ;  /* 0x0253003c0a007988 */ /* 0x0103e80008000008 */
[----:B------:R4:W-:Y:S04]  /*52680*/  STS.U8 [R10+UR8+0x25700], R64 ;  /* 0x025700400a007988 */ /* 0x0009e80008000008 */
[----:B0-----:R-:W3:Y:S04]  /*52690*/  LDL.LU R59, [R1+0x2bd4] ;  /* 0x002bd400013b7983 */ /* 0x001ee80000300800 */
[----:B-1----:R-:W3:Y:S04]  /*526a0*/  LDL.LU R60, [R1+0x2bd0] ;  /* 0x002bd000013c7983 */ /* 0x002ee80000300800 */
[----:B----4-:R-:W4:Y:S04]  /*526b0*/  LDL.LU R64, [R1+0x2bcc] ;  /* 0x002bcc0001407983 */ /* 0x010f280000300800 */
        /* <DEDUP_REMOVED lines=12> */
[----:B--2---:R0:W-:Y:S04]  /*52780*/  STS.U8 [R10+UR8+0x27300], R83 ;  /* 0x027300530a007988 */ /* 0x0041e80008000008 */
[----:B---3--:R1:W-:Y:S04]  /*52790*/  STS.U8 [R10+UR8+0x27700], R11 ;  /* 0x0277000b0a007988 */ /* 0x0083e80008000008 */
[----:B0-----:R-:W2:Y:S04]  /*527a0*/  LDL.LU R83, [R1+0x2bb0] ;  /* 0x002bb00001537983 */ /* 0x001ea80000300800 */
[----:B-1----:R-:W3:Y:S04]  /*527b0*/  LDL.LU R11, [R1+0x2bac] ;  /* 0x002bac00010b7983 */ /* 0x002ee80000300800 */
[----:B---3--:R0:W-:Y:S02]  /*527c0*/  STS.U8 [R10+UR8+0x27b00], R11 ;  /* 0x027b000b0a007988 */ /* 0x0081e40008000008 */
[----:B0-----:R-:W0:Y:S02]  /*527d0*/  S2R R11, SR_TID.X ;  /* 0x00000000000b7919 */ /* 0x001e240000002100 */
[----:B--2---:R-:W-:Y:S01]  /*527e0*/  STS.U8 [R10+UR8+0x27f00], R83 ;  /* 0x027f00530a007988 */ /* 0x004fe20008000008 */
[----:B0-----:R-:W-:-:S04]  /*527f0*/  LOP3.LUT R11, R11, 0x7f, RZ, 0xc0, !PT ;  /* 0x0000007f0b0b7812 */ /* 0x001fc800078ec0ff */
[----:B------:R-:W-:-:S05]  /*52800*/  LOP3.LUT R11, R11, 0x70, RZ, 0x3c, !PT ;  /* 0x000000700b0b7812 */ /* 0x000fca00078e3cff */
[----:B------:R0:W-:Y:S04]  /*52810*/  STS.U8 [R11+UR8+0x24380], R77 ;  /* 0x0243804d0b007988 */ /* 0x0001e80008000008 */
[----:B------:R1:W-:Y:S04]  /*52820*/  STS.U8 [R11+UR8+0x24780], R78 ;  /* 0x0247804e0b007988 */ /* 0x0003e80008000008 */
[----:B------:R2:W-:Y:S04]  /*52830*/  STS.U8 [R11+UR8+0x24b80], R3 ;  /* 0x024b80030b007988 */ /* 0x0005e80008000008 */
[----:B0-----:R-:W3:Y:S04]  /*52840*/  LDL.LU R77, [R1+0x2ba8] ;  /* 0x002ba800014d7983 */ /* 0x001ee80000300800 */
[----:B-1----:R-:W3:Y:S04]  /*52850*/  LDL.LU R78, [R1+0x2ba4] ;  /* 0x002ba400014e7983 */ /* 0x002ee80000300800 */
[----:B--2---:R-:W2:Y:S04]  /*52860*/  LDL.LU R3, [R1+0x2ba0] ;  /* 0x002ba00001037983 */ /* 0x004ea80000300800 */
[----:B------:R0:W-:Y:S04]  /*52870*/  STS.U8 [R11+UR8+0x24f80], R82 ;  /* 0x024f80520b007988 */ /* 0x0001e80008000008 */
[----:B------:R1:W-:Y:S04]  /*52880*/  STS.U8 [R11+UR8+0x25380], R93 ;  /* 0x0253805d0b007988 */ /* 0x0003e80008000008 */
        /* <DEDUP_REMOVED lines=8> */
[----:B----4-:R-:W4:Y:S04]  /*52910*/  LDL.LU R46, [R1+0x1998] ;  /* 0x00199800012e7983 */ /* 0x010f280000300800 */
[----:B------:R1:W-:Y:S04]  /*52920*/  STS.U8 [R11+UR8+0x26380], R91 ;  /* 0x0263805b0b007988 */ /* 0x0003e80008000008 */
[----:B------:R-:W4:Y:S01]  /*52930*/  LDL.LU R92, [R1+0xee0] ;  /* 0x000ee000015c7983 */ /* 0x000f220000300800 */
[----:B0-----:R-:W-:-:S03]  /*52940*/  LOP3.LUT R2, R2, 0x7f, RZ, 0xc0, !PT ;  /* 0x0000007f02027812 */ /* 0x001fc600078ec0ff */
[----:B------:R0:W-:Y:S04]  /*52950*/  STS.U8 [R11+UR8+0x26b80], R0 ;  /* 0x026b80000b007988 */ /* 0x0001e80008000008 */
[----:B-1----:R-:W4:Y:S04]  /*52960*/  LDL.LU R91, [R1+0xee4] ;  /* 0x000ee400015b7983 */ /* 0x002f280000300800 */
[----:B------:R1:W-:Y:S04]  /*52970*/  STS.U8 [R11+UR8+0x27380], R47 ;  /* 0x0273802f0b007988 */ /* 0x0003e80008000008 */
[----:B0-----:R-:W4:Y:S04]  /*52980*/  LDL.LU R0, [R1+0x1990] ;  /* 0x0019900001007983 */ /* 0x001f280000300800 */
[----:B------:R-:W-:Y:S04]  /*52990*/  STS.U8 [R11+UR8+0x25780], R5 ;  /* 0x025780050b007988 */ /* 0x000fe80008000008 */
[----:B------:R0:W-:Y:S04]  /*529a0*/  STS.U8 [R11+UR8+0x25f80], R89 ;  /* 0x025f80590b007988 */ /* 0x0001e80008000008 */
[----:B-1----:R-:W4:Y:S04]  /*529b0*/  LDL.LU R47, [R1+0x1994] ;  /* 0x00199400012f7983 */ /* 0x002f280000300800 */
[----:B0-----:R-:W4:Y:S04]  /*529c0*/  LDL.LU R89, [R1+0x1984] ;  /* 0x0019840001597983 */ /* 0x001f280000300800 */
[----:B--2---:R-:W-:Y:S04]  /*529d0*/  STS.U8 [R11+UR8+0x27f80], R82 ;  /* 0x027f80520b007988 */ /* 0x004fe80008000008 */
[----:B---3--:R-:W-:Y:S04]  /*529e0*/  STS.U8 [R11+UR8+0x27b80], R93 ;  /* 0x027b805d0b007988 */ /* 0x008fe80008000008 */
[----:B------:R0:W-:Y:S04]  /*529f0*/  STS.U8 [R2+UR8+0x1c000], R13 ;  /* 0x01c0000d02007988 */ /* 0x0001e80008000008 */
[----:B------:R1:W-:Y:S04]  /*52a00*/  STS.U8 [R2+UR8+0x1c400], R12 ;  /* 0x01c4000c02007988 */ /* 0x0003e80008000008 */
[----:B0-----:R-:W2:Y:S04]  /*52a10*/  LDL.LU R13, [R1+0x19a0] ;  /* 0x0019a000010d7983 */ /* 0x001ea80000300800 */
[----:B-1----:R-:W3:Y:S01]  /*52a20*/  LDL.LU R12, [R1+0xed8] ;  /* 0x000ed800010c7983 */ /* 0x002ee20000300800 */
[----:B------:R-:W0:Y:S01]  /*52a30*/  S2R R5, SR_TID.X ;  /* 0x0000000000057919 */ /* 0x000e220000002100 */
[----:B------:R-:W-:-:S02]  /*52a40*/  PRMT R90, RZ, 0x7610, R90 ;  /* 0x00007610ff5a7816 */ /* 0x000fc4000000005a */
[----:B----4-:R-:W-:Y:S01]  /*52a50*/  IADD3 R46, P3, PT, R46, UR15, RZ ;  /* 0x0000000f2e2e7c10 */ /* 0x010fe2000ff7e0ff */
[----:B------:R-:W-:Y:S04]  /*52a60*/  STS.U8 [R2+UR8+0x10000], R78 ;  /* 0x0100004e02007988 */ /* 0x000fe80008000008 */
[----:B------:R-:W-:Y:S04]  /*52a70*/  STS.U8 [R2+UR8+0x10400], R77 ;  /* 0x0104004d02007988 */ /* 0x000fe80008000008 */
[----:B------:R-:W-:Y:S01]  /*52a80*/  STS.U8 [R2+UR8+0x10800], R76 ;  /* 0x0108004c02007988 */ /* 0x000fe20008000008 */
[----:B0-----:R-:W-:-:S04]  /*52a90*/  LOP3.LUT R5, R5, 0x7f, RZ, 0xc0, !PT ;  /* 0x0000007f05057812 */ /* 0x001fc800078ec0ff */
[----:B------:R-:W-:Y:S01]  /*52aa0*/  LOP3.LUT R5, R5, 0x10, RZ, 0x3c, !PT ;  /* 0x0000001005057812 */ /* 0x000fe200078e3cff */
        /* <DEDUP_REMOVED lines=58> */
[----:B------:R-:W-:Y:S01]  /*52e50*/  STS.U8 [R2+UR8+0x1fc00], R74 ;  /* 0x01fc004a02007988 */ /* 0x000fe20008000008 */
[----:B--2---:R-:W-:-:S04]  /*52e60*/  IADD3 R13, P1, PT, R13, UR15, RZ ;  /* 0x0000000f0d0d7c10 */ /* 0x004fc8000ff3e0ff */
[----:B---3--:R-:W-:Y:S01]  /*52e70*/  IADD3.X R12, PT, PT, R12, UR58, RZ, P1, !PT ;  /* 0x0000003a0c0c7c10 */ /* 0x008fe20008ffe4ff */
[----:B------:R0:W-:Y:S04]  /*52e80*/  STL [R1+0x19a0], R13 ;  /* 0x0019a00d01007387 */ /* 0x0001e80000100800 */
[----:B------:R-:W-:Y:S01]  /*52e90*/  STL [R1+0x1998], R46 ;  /* 0x0019982e01007387 */ /* 0x000fe20000100800 */
[----:B0-----:R-:W-:-:S03]  /*52ea0*/  @!P0 LOP3.LUT R13, R13, R12, RZ, 0x3c, !PT ;  /* 0x0000000c0d0d8212 */ /* 0x001fc600078e3cff */
[----:B------:R0:W-:Y:S02]  /*52eb0*/  STL [R1+0xed8], R12 ;  /* 0x000ed80c01007387 */ /* 0x0001e40000100800 */
[----:B0-----:R-:W-:-:S04]  /*52ec0*/  @!P0 LOP3.LUT R12, R13, R12, RZ, 0x3c, !PT ;  /* 0x0000000c0d0c8212 */ /* 0x001fc800078e3cff */
[----:B------:R-:W-:Y:S01]  /*52ed0*/  @!P0 LOP3.LUT R13, R13, R12, RZ, 0x3c, !PT ;  /* 0x0000000c0d0d8212 */ /* 0x000fe200078e3cff */
[----:B------:R-:W-:Y:S04]  /*52ee0*/  STS.U8 [R5+UR8+0x10080], R75 ;  /* 0x0100804b05007988 */ /* 0x000fe80008000008 */
[----:B------:R-:W-:Y:S04]  /*52ef0*/  STS.U8 [R5+UR8+0x10480], R79 ;  /* 0x0104804f05007988 */ /* 0x000fe80008000008 */
[----:B------:R-:W-:Y:S04]  /*52f00*/  STS.U8 [R5+UR8+0x10880], R80 ;  /* 0x0108805005007988 */ /* 0x000fe80008000008 */
[----:B------:R-:W-:Y:S04]  /*52f10*/  STS.U8 [R5+UR8+0x10c80], R81 ;  /* 0x010c805105007988 */ /* 0x000fe80008000008 */
[----:B------:R-:W-:Y:S04]  /*52f20*/  STS.U8 [R5+UR8+0x11080], R85 ;  /* 0x0110805505007988 */ /* 0x000fe80008000008 */
[----:B------:R-:W-:Y:S04]  /*52f30*/  STS.U8 [R5+UR8+0x11480], R86 ;  /* 0x0114805605007988 */ /* 0x000fe80008000008 */
[----:B------:R-:W-:Y:S04]  /*52f40*/  STS.U8 [R5+UR8+0x11880], R87 ;  /* 0x0118805705007988 */ /* 0x000fe80008000008 */
[----:B------:R0:W2:Y:S01]  /*52f50*/  @!P0 LDG.E.U8 R90, desc[UR20][R12.64] ;  /* 0x000000140c5a8981 */ /* 0x0000a2000c1e1100 */
[----:B------:R-:W-:-:S05]  /*52f60*/  IADD3.X R4, PT, PT, R4, UR58, RZ, P3, !PT ;  /* 0x0000003a04047c10 */ /* 0x000fca0009ffe4ff */
[----:B0-----:R-:W-:Y:S02]  /*52f70*/  IMAD.MOV.U32 R12, RZ, RZ, R4 ;  /* 0x000000ffff0c7224 */ /* 0x001fe400078e0004 */
[----:B------:R-:W-:Y:S01]  /*52f80*/  IMAD.MOV.U32 R13, RZ, RZ, R46 ;  /* 0x000000ffff0d7224 */ /* 0x000fe200078e002e */
[----:B------:R-:W-:-:S04]  /*52f90*/  IADD3 R91, P1, PT, R91, UR15, RZ ;  /* 0x0000000f5b5b7c10 */ /* 0x000fc8000ff3e0ff */
[----:B------:R-:W-:-:S04]  /*52fa0*/  @!P0 LOP3.LUT R13, R13, R12, RZ, 0x3c, !PT ;  /* 0x0000000c0d0d8212 */ /* 0x000fc800078e3cff */
[C---:B------:R-:W-:Y:S01]  /*52fb0*/  @!P0 LOP3.LUT R12, R13.reuse, R12, RZ, 0x3c, !PT ;  /* 0x0000000c0d0c8212 */ /* 0x040fe200078e3cff */
[----:B------:R-:W-:Y:S01]  /*52fc0*/  STL [R1+0xee4], R91 ;  /* 0x000ee45b01007387 */ /* 0x000fe20000100800 */
[----:B------:R-:W-:Y:S02]  /*52fd0*/  PRMT R3, RZ, 0x7610, R3 ;  /* 0x00007610ff037816 */ /* 0x000fe40000000003 */
[----:B------:R-:W-:-:S05]  /*52fe0*/  @!P0 LOP3.LUT R13, R13, R12, RZ, 0x3c, !PT ;  /* 0x0000000c0d0d8212 */ /* 0x000fca00078e3cff */
[----:B------:R0:W3:Y:S04]  /*52ff0*/  @!P0 LDG.E.U8 R3, desc[UR20][R12.64] ;  /* 0x000000140c038981 */ /* 0x0000e8000c1e1100 */
[----:B--2---:R1:W-:Y:S04]  /*53000*/  STL [R1+0x59c], R90 ;  /* 0x00059c5a01007387 */ /* 0x0043e80000100800 */
[----:B-1----:R-:W2:Y:S01]  /*53010*/  LDL.LU R90, [R1+0x2b94] ;  /* 0x002b9400015a7983 */ /* 0x002ea20000300800 */
[----:B------:R-:W-:Y:S01]  /*53020*/  IADD3.X R92, PT, PT, R92, UR58, RZ, P1, !PT ;  /* 0x0000003a5c5c7c10 */ /* 0x000fe20008ffe4ff */
[----:B0-----:R-:W-:-:S02]  /*53030*/  @!P0 IMAD.MOV.U32 R12, RZ, RZ, R91 ;  /* 0x000000ffff0c8224 */ /* 0x001fc400078e005b */
[----:B------:R0:W-:Y:S02]  /*53040*/  STL [R1+0xedc], R4 ;  /* 0x000edc0401007387 */ /* 0x0001e40000100800 */
[----:B------:R-:W-:Y:S02]  /*53050*/  IMAD.MOV.U32 R13, RZ, RZ, R92 ;  /* 0x000000ffff0d7224 */ /* 0x000fe400078e005c */
[----:B0-----:R-:W4:Y:S04]  /*53060*/  LDL.LU R4, [R1+0x2b90] ;  /* 0x002b900001047983 */ /* 0x001f280000300800 */
[----:B------:R-:W4:Y:S04]  /*53070*/  LDL.LU R46, [R1+0xee8] ;  /* 0x000ee800012e7983 */ /* 0x000f280000300800 */
[----:B---3--:R0:W-:Y:S04]  /*53080*/  STL [R1+0x598], R3 ;  /* 0x0005980301007387 */ /* 0x0081e80000100800 */
[----:B0-----:R-:W3:Y:S04]  /*53090*/  LDL.LU R3, [R1+0x2b8c] ;  /* 0x002b8c0001037983 */ /* 0x001ee80000300800 */
[----:B------:R0:W-:Y:S04]  /*530a0*/  STL [R1+0xee0], R92 ;  /* 0x000ee05c01007387 */ /* 0x0001e80000100800 */
[----:B0-----:R-:W3:Y:S01]  /*530b0*/  LDL.LU R92, [R1+0xeec] ;  /* 0x000eec00015c7983 */ /* 0x001ee20000300800 */
[----:B--2---:R-:W-:-:S06]  /*530c0*/  PRMT R90, RZ, 0x7610, R90 ;  /* 0x00007610ff5a7816 */ /* 0x004fcc000000005a */
[----:B------:R0:W2:Y:S04]  /*530d0*/  @!P0 LDG.E.U8 R90, desc[UR20][R12.64] ;  /* 0x000000140c5a8981 */ /* 0x0000a8000c1e1100 */
[----:B------:R-:W3:Y:S01]  /*530e0*/  LDL.LU R12, [R1+0x198c] ;  /* 0x00198c00010c7983 */ /* 0x000ee20000300800 */
[----:B------:R-:W-:Y:S02]  /*530f0*/  IADD3 R0, P1, PT, R0, UR15, RZ ;  /* 0x0000000f00007c10 */ /* 0x000fe4000ff3e0ff */
[----:B------:R-:W-:-:S03]  /*53100*/  IADD3 R47, P3, PT, R47, UR15, RZ ;  /* 0x0000000f2f2f7c10 */ /* 0x000fc6000ff7e0ff */
[----:B0-----:R-:W-:Y:S01]  /*53110*/  IMAD.MOV.U32 R13, RZ, RZ, R0 ;  /* 0x000000ffff0d7224 */ /* 0x001fe200078e0000 */
[----:B------:R0:W-:Y:S01]  /*53120*/  STL [R1+0x1990], R0 ;  /* 0x0019900001007387 */ /* 0x0001e20000100800 */
[----:B----4-:R-:W-:-:S03]  /*53130*/  PRMT R4, RZ, 0x7610, R4 ;  /* 0x00007610ff047816 */ /* 0x010fc60000000004 */
[----:B0-----:R-:W4:Y:S04]  /*53140*/  LDL.LU R0, [R1+0x1978] ;  /* 0x0019780001007983 */ /* 0x001f280000300800 */
[----:B--2---:R0:W-:Y:S01]  /*53150*/  STL [R1+0x594], R90 ;  /* 0x0005945a01007387 */ /* 0x0041e20000100800 */
[----:B---3--:R-:W-:-:S03]  /*53160*/  IADD3.X R12, PT, PT, R12, UR58, RZ, P1, !PT ;  /* 0x0000003a0c0c7c10 */ /* 0x008fc60008ffe4ff */
[----:B0-----:R-:W2:Y:S01]  /*53170*/  LDL.LU R90, [R1+0x197c] ;  /* 0x00197c00015a7983 */ /* 0x001ea20000300800 */
[----:B------:R-:W-:-:S03]  /*53180*/  @!P0 LOP3.LUT R13, R13, R12, RZ, 0x3c, !PT ;  /* 0x0000000c0d0d8212 */ /* 0x000fc600078e3cff */
[----:B------:R-:W3:Y:S04]  /*53190*/  LDL.LU R91, [R1+0x1970] ;  /* 0x00197000015b7983 */ /* 0x000ee80000300800 */
[----:B------:R-:W-:Y:S04]  /*531a0*/  STL [R1+0x1994], R47 ;  /* 0x0019942f01007387 */ /* 0x000fe80000100800 */
[----:B------:R0:W-:Y:S02]  /*531b0*/  STL [R1+0x198c], R12 ;  /* 0x00198c0c01007387 */ /* 0x0001e40000100800 */
[----:B0-----:R-:W-:-:S04]  /*531c0*/  @!P0 LOP3.LUT R12, R13, R12, RZ, 0x3c, !PT ;  /* 0x0000000c0d0c8212 */ /* 0x001fc800078e3cff */
[----:B------:R-:W-:-:S05]  /*531d0*/  @!P0 LOP3.LUT R13, R13, R12, RZ, 0x3c, !PT ;  /* 0x0000000c0d0d8212 */ /* 0x000fca00078e3cff */
        /* <DEDUP_REMOVED lines=26> */
[----:B----4-:R-:W-:Y:S02]  /*53380*/  IADD3 R0, P1, PT, R0, UR15, RZ ;  /* 0x0000000f00007c10 */ /* 0x010fe4000ff3e0ff */
[----:B------:R-:W-:-:S03]  /*53390*/  IADD3 R90, P3, PT, R90, UR15, RZ ;  /* 0x0000000f5a5a7c10 */ /* 0x000fc6000ff7e0ff */
[----:B0-----:R-:W-:Y:S01]  /*533a0*/  IMAD.MOV.U32 R13, RZ, RZ, R0 ;  /* 0x000000ffff0d7224 */ /* 0x001fe200078e0000 */
[----:B------:R0:W-:Y:S01]  /*533b0*/  STL [R1+0x1978], R0 ;  /* 0x0019780001007387 */ /* 0x0001e20000100800 */
[----:B------:R-:W-:-:S03]  /*533c0*/  PRMT R46, RZ, 0x7610, R46 ;  /* 0x00007610ff2e7816 */ /* 0x000fc6000000002e */
        /* <DEDUP_REMOVED lines=326> */
[----:B------:R-:W-:Y:S01]  /*54830*/  STL [R1+0x18e4], R0 ;  /* 0x0018e40001007387 */ /* 0x000fe20000100800 */
[----:B------:R-:W-:-:S03]  /*54840*/  PRMT R46, RZ, 0x7610, R46 ;  /* 0x00007610ff2e7816 */ /* 0x000fc6000000002e */
[----:B--2---:R0:W-:Y:S01]  /*54850*/  STL [R1+0x528], R4 ;  /* 0x0005280401007387 */ /* 0x0041e20000100800 */
[----:B---3--:R-:W-:-:S03]  /*54860*/  IADD3.X R12, PT, PT, R12, UR58, RZ, P1, !PT ;  /* 0x0000003a0c0c7c10 */ /* 0x008fc60008ffe4ff */
[----:B0-----:R-:W2:Y:S01]  /*54870*/  LDL.LU R4, [R1+0x18cc] ;  /* 0x0018cc0001047983 */ /* 0x001ea20000300800 */
[----:B------:R-:W-:-:S03]  /*54880*/  @!P0 LOP3.LUT R13, R13, R12, RZ, 0x3c, !PT ;  /* 0x0000000c0d0d8212 */ /* 0x000fc600078e3cff */
[----:B------:R-:W3:Y:S04]  /*54890*/  LDL.LU R0, [R1+0x18c4] ;  /* 0x0018c40001007983 */ /* 0x000ee80000300800 */
[----:B------:R-:W4:Y:S04]  /*548a0*/  LDL.LU R89, [R1+0x18b8] ;  /* 0x0018b80001597983 */ /* 0x000f280000300800 */
        /* <DEDUP_REMOVED lines=33> */
[----:B------:R-:W-:Y:S01]  /*54ac0*/  STL [R1+0x18cc], R4 ;  /* 0x0018cc0401007387 */ /* 0x000fe20000100800 */
[----:B----4-:R-:W-:-:S03]  /*54ad0*/  PRMT R47, RZ, 0x7610, R47 ;  /* 0x00007610ff2f7816 */ /* 0x010fc6000000002f */
        /* <DEDUP_REMOVED lines=42> */
[----:B------:R-:W4:Y:S04]  /*54d80*/  LDL.LU R89, [R1+0x1884] ;  /* 0x0018840001597983 */ /* 0x000f280000300800 */
[----:B--2---:R0:W-:Y:S01]  /*54d90*/  STL [R1+0x510], R47 ;  /* 0x0005102f01007387 */ /* 0x0041e20000100800 */
[----:B---3--:R-:W-:-:S03]  /*54da0*/  IADD3.X R12, PT, PT, R12, UR58, RZ, P1, !PT ;  /* 0x0000003a0c0c7c10 */ /* 0x008fc60008ffe4ff */
[----:B0-----:R-:W2:Y:S01]  /*54db0*/  LDL.LU R47, [R1+0x187c] ;  /* 0x00187c00012f7983 */ /* 0x001ea20000300800 */
[----:B------:R-:W-:-:S03]  /*54dc0*/  @!P0 LOP3.LUT R13, R13, R12, RZ, 0x3c, !PT ;  /* 0x0000000c0d0d8212 */ /* 0x000fc600078e3cff */
[----:B------:R-:W-:Y:S04]  /*54dd0*/  STL [R1+0x18a0], R4 ;  /* 0x0018a00401007387 */ /* 0x000fe80000100800 */
[----:B------:R0:W-:Y:S02]  /*54de0*/  STL [R1+0x1898], R12 ;  /* 0x0018980c01007387 */ /* 0x0001e40000100800 */
[----:B0-----:R-:W-:-:S04]  /*54df0*/  @!P0 LOP3.LUT R12, R13, R12, RZ, 0x3c, !PT ;  /* 0x0000000c0d0c8212 */ /* 0x001fc800078e3cff */
[----:B------:R-:W-:-:S05]  /*54e00*/  @!P0 LOP3.LUT R13, R13, R12, RZ, 0x3c, !PT ;  /* 0x0000000c0d0d8212 */ /* 0x000fca00078e3cff */
[----:B------:R0:W3:Y:S01]  /*54e10*/  @!P0 LDG.E.U8 R90, desc[UR20][R12.64] ;  /* 0x000000140c5a8981 */ /* 0x0000e2000c1e1100 */
        /* <DEDUP_REMOVED lines=9> */
[----:B------:R0:W2:Y:S04]  /*54eb0*/  @!P0 LDG.E.U8 R3, desc[UR20][R12.64] ;  /* 0x000000140c038981 */ /* 0x0000a8000c1e1100 */
[----:B---3--:R1:W-:Y:S04]  /*54ec0*/  STL [R1+0x50c], R90 ;  /* 0x00050c5a01007387 */ /* 0x0083e80000100800 */
[----:B-1----:R-:W3:Y:S01]  /*54ed0*/  LDL.LU R90, [R1+0x2b04] ;  /* 0x002b0400015a7983 */ /* 0x002ee20000300800 */
[----:B------:R-:W-:Y:S01]  /*54ee0*/  IADD3.X R92, PT, PT, R92, UR58, RZ, P1, !PT ;  /* 0x0000003a5c5c7c10 */ /* 0x000fe20008ffe4ff */
[----:B0-----:R-:W-:-:S02]  /*54ef0*/  @!P0 IMAD.MOV.U32 R12, RZ, RZ, R91 ;  /* 0x000000ffff0c8224 */ /* 0x001fc400078e005b */
[----:B------:R0:W-:Y:S02]  /*54f00*/  STL [R1+0x1888], R0 ;  /* 0x0018880001007387 */ /* 0x0001e40000100800 */
[----:B------:R-:W-:Y:S02]  /*54f10*/  IMAD.MOV.U32 R13, RZ, RZ, R92 ;  /* 0x000000ffff0d7224 */ /* 0x000fe400078e005c */
[----:B0-----:R-:W4:Y:S04]  /*54f20*/  LDL.LU R0, [R1+0x2b00] ;  /* 0x002b000001007983 */ /* 0x001f280000300800 */
[----:B------:R-:W4:Y:S04]  /*54f30*/  LDL.LU R4, [R1+0x1878] ;  /* 0x0018780001047983 */ /* 0x000f280000300800 */
[----:B--2---:R0:W-:Y:S04]  /*54f40*/  STL [R1+0x508], R3 ;  /* 0x0005080301007387 */ /* 0x0041e80000100800 */
[----:B0-----:R-:W2:Y:S04]  /*54f50*/  LDL.LU R3, [R1+0x2afc] ;  /* 0x002afc0001037983 */ /* 0x001ea80000300800 */
[----:B------:R0:W-:Y:S04]  /*54f60*/  STL [R1+0x188c], R92 ;  /* 0x00188c5c01007387 */ /* 0x0001e80000100800 */
[----:B0-----:R-:W2:Y:S01]  /*54f70*/  LDL.LU R92, [R1+0x1874] ;  /* 0x00187400015c7983 */ /* 0x001ea20000300800 */
[----:B---3--:R-:W-:-:S06]  /*54f80*/  PRMT R90, RZ, 0x7610, R90 ;  /* 0x00007610ff5a7816 */ /* 0x008fcc000000005a */
[----:B------:R0:W3:Y:S04]  /*54f90*/  @!P0 LDG.E.U8 R90, desc[UR20][R12.64] ;  /* 0x000000140c5a8981 */ /* 0x0000e8000c1e1100 */
[----:B------:R-:W2:Y:S01]  /*54fa0*/  LDL.LU R12, [R1+0x1880] ;  /* 0x00188000010c7983 */ /* 0x000ea20000300800 */
[----:B----4-:R-:W-:Y:S02]  /*54fb0*/  IADD3 R46, P1, PT, R46, UR15, RZ ;  /* 0x0000000f2e2e7c10 */ /* 0x010fe4000ff3e0ff */
[----:B------:R-:W-:-:S03]  /*54fc0*/  IADD3 R89, P3, PT, R89, UR15, RZ ;  /* 0x0000000f59597c10 */ /* 0x000fc6000ff7e0ff */
[----:B0-----:R-:W-:Y:S01]  /*54fd0*/  IMAD.MOV.U32 R13, RZ, RZ, R46 ;  /* 0x000000ffff0d7224 */ /* 0x001fe200078e002e */
[----:B------:R-:W-:Y:S01]  /*54fe0*/  STL [R1+0x1894], R46 ;  /* 0x0018942e01007387 */ /* 0x000fe20000100800 */
[----:B------:R-:W-:-:S03]  /*54ff0*/  PRMT R0, RZ, 0x7610, R0 ;  /* 0x00007610ff007816 */ /* 0x000fc60000000000 */
[----:B---3--:R0:W-:Y:S01]  /*55000*/  STL [R1+0x504], R90 ;  /* 0x0005045a01007387 */ /* 0x0081e20000100800 */
[----:B--2---:R-:W-:-:S03]  /*55010*/  IADD3.X R12, PT, PT, R12, UR58, RZ, P1, !PT ;  /* 0x0000003a0c0c7c10 */ /* 0x004fc60008ffe4ff */
        /* <DEDUP_REMOVED lines=9> */
[----:B------:R-:W-:Y:S02]  /*550b0*/  IADD3.X R4, PT, PT, R4, UR58, RZ, P3, !PT ;  /* 0x0000003a04047c10 */ /* 0x000fe40009ffe4ff */
[----:B------:R-:W-:-:S03]  /*550c0*/  IADD3 R47, P1, PT, R47, UR15, RZ ;  /* 0x0000000f2f2f7c10 */ /* 0x000fc6000ff3e0ff */
[----:B0-----:R-:W-:Y:S02]  /*550d0*/  IMAD.MOV.U32 R12, RZ, RZ, R4 ;  /* 0x000000ffff0c7224 */ /* 0x001fe400078e0004 */
[----:B------:R-:W-:-:S05]  /*550e0*/  IMAD.MOV.U32 R13, RZ, RZ, R89 ;  /* 0x000000ffff0d7224 */ /* 0x000fca00078e0059 */
[-C--:B------:R-:W-:Y:S01]  /*550f0*/  @!P0 LOP3.LUT R13, R13, R12.reuse, RZ, 0x3c, !PT ;  /* 0x0000000c0d0d8212 */ /* 0x080fe200078e3cff */
[----:B------:R-:W-:Y:S03]  /*55100*/  STL [R1+0x187c], R47 ;  /* 0x00187c2f01007387 */ /* 0x000fe60000100800 */
[C---:B------:R-:W-:Y:S02]  /*55110*/  @!P0 LOP3.LUT R12, R13.reuse, R12, RZ, 0x3c, !PT ;  /* 0x0000000c0d0c8212 */ /* 0x040fe400078e3cff */
        /* <DEDUP_REMOVED lines=8> */
[----:B------:R-:W-:Y:S02]  /*551a0*/  @!P0 IMAD.MOV.U32 R13, RZ, RZ, R92 ;  /* 0x000000ffff0d8224 */ /* 0x000fe400078e005c */
[----:B0-----:R-:W4:Y:S04]  /*551b0*/  LDL.LU R4, [R1+0x2af4] ;  /* 0x002af40001047983 */ /* 0x001f280000300800 */
[----:B------:R-:W4:Y:S04]  /*551c0*/  LDL.LU R89, [R1+0x184c] ;  /* 0x00184c0001597983 */ /* 0x000f280000300800 */
[----:B------:R-:W-:Y:S04]  /*551d0*/  STL [R1+0x1874], R92 ;  /* 0x0018745c01007387 */ /* 0x000fe80000100800 */
[----:B---3--:R0:W-:Y:S04]  /*551e0*/  STL [R1+0x4fc], R3 ;  /* 0x0004fc0301007387 */ /* 0x0081e80000100800 */
[----:B0-----:R-:W3:Y:S01]  /*551f0*/  LDL.LU R3, [R1+0x1850] ;  /* 0x0018500001037983 */ /* 0x001ee20000300800 */
[----:B--2---:R-:W-:-:S06]  /*55200*/  PRMT R0, RZ, 0x7610, R0 ;  /* 0x00007610ff007816 */ /* 0x004fcc0000000000 */
[----:B------:R0:W2:Y:S04]  /*55210*/  @!P0 LDG.E.U8 R0, desc[UR20][R12.64] ;  /* 0x000000140c008981 */ /* 0x0000a8000c1e1100 */
[----:B------:R-:W3:Y:S01]  /*55220*/  LDL.LU R13, [R1+0x1868] ;  /* 0x00186800010d7983 */ /* 0x000ee20000300800 */
[----:B------:R-:W-:Y:S02]  /*55230*/  IADD3 R90, P1, PT, R90, UR15, RZ ;  /* 0x0000000f5a5a7c10 */ /* 0x000fe4000ff3e0ff */
[----:B------:R-:W-:Y:S02]  /*55240*/  IADD3 R46, P3, PT, R46, UR15, RZ ;  /* 0x0000000f2e2e7c10 */ /* 0x000fe4000ff7e0ff */
[----:B------:R-:W-:Y:S01]  /*55250*/  PRMT R32, RZ, 0x7610, R32 ;  /* 0x00007610ff207816 */ /* 0x000fe20000000020 */
[----:B0-----:R-:W-:Y:S01]  /*55260*/  @!P0 IMAD.MOV.U32 R12, RZ, RZ, R90 ;  /* 0x000000ffff0c8224 */ /* 0x001fe200078e005a */
[----:B----4-:R-:W-:-:S02]  /*55270*/  IADD3.X R89, PT, PT, R89, UR58, RZ, P3, !PT ;  /* 0x0000003a59597c10 */ /* 0x010fc40009ffe4ff */
[----:B------:R-:W-:Y:S01]  /*55280*/  PRMT R4, RZ, 0x7610, R4 ;  /* 0x00007610ff047816 */ /* 0x000fe20000000004 */
[----:B--2---:R0:W-:Y:S04]  /*55290*/  STL [R1+0x4f8], R0 ;  /* 0x0004f80001007387 */ /* 0x0041e80000100800 */
[----:B0-----:R-:W2:Y:S01]  /*552a0*/  LDL.LU R0, [R1+0x1858] ;  /* 0x0018580001007983 */ /* 0x001ea20000300800 */
[----:B---3--:R-:W-:-:S03]  /*552b0*/  IADD3.X R13, PT, PT, R13, UR58, RZ, P1, !PT ;  /* 0x0000003a0d0d7c10 */ /* 0x008fc60008ffe4ff */
[----:B------:R-:W-:Y:S04]  /*552c0*/  STL [R1+0x186c], R90 ;  /* 0x00186c5a01007387 */ /* 0x000fe80000100800 */
[----:B------:R-:W3:Y:S04]  /*552d0*/  LDL.LU R47, [R1+0x1848] ;  /* 0x00184800012f7983 */ /* 0x000ee80000300800 */
[----:B------:R-:W4:Y:S04]  /*552e0*/  LDL.LU R92, [R1+0xf64] ;  /* 0x000f6400015c7983 */ /* 0x000f280000300800 */
[----:B------:R-:W-:Y:S04]  /*552f0*/  STL [R1+0x1870], R46 ;  /* 0x0018702e01007387 */ /* 0x000fe80000100800 */
[----:B------:R0:W-:Y:S04]  /*55300*/  STL [R1+0x1868], R13 ;  /* 0x0018680d01007387 */ /* 0x0001e80000100800 */
[----:B------:R1:W2:Y:S02]  /*55310*/  @!P0 LDG.E.U8 R32, desc[UR20][R12.64] ;  /* 0x000000140c208981 */ /* 0x0002a4000c1e1100 */
[----:B-1----:R-:W-:-:S02]  /*55320*/  IMAD.MOV.U32 R12, RZ, RZ, R89 ;  /* 0x000000ffff0c7224 */ /* 0x002fc400078e0059 */
[----:B0-----:R-:W-:-:S05]  /*55330*/  IMAD.MOV.U32 R13, RZ, RZ, R46 ;  /* 0x000000ffff0d7224 */ /* 0x001fca00078e002e */
[----:B------:R-:W-:-:S04]  /*55340*/  @!P0 LOP3.LUT R13, R13, R12, RZ, 0x3c, !PT ;  /* 0x0000000c0d0d8212 */ /* 0x000fc800078e3cff */
[----:B------:R-:W-:-:S04]  /*55350*/  @!P0 LOP3.LUT R12, R13, R12, RZ, 0x3c, !PT ;  /* 0x0000000c0d0c8212 */ /* 0x000fc800078e3cff */
[----:B------:R-:W-:-:S05]  /*55360*/  @!P0 LOP3.LUT R13, R13, R12, RZ, 0x3c, !PT ;  /* 0x0000000c0d0d8212 */ /* 0x000fca00078e3cff */
[----:B------:R0:W2:Y:S01]  /*55370*/  @!P0 LDG.E.U8 R4, desc[UR20][R12.64] ;  /* 0x000000140c048981 */ /* 0x0000a2000c1e1100 */
[----:B------:R-:W-:-:S04]  /*55380*/  IADD3 R91, P1, PT, R91, UR15, RZ ;  /* 0x0000000f5b5b7c10 */ /* 0x000fc8000ff3e0ff */
[----:B------:R-:W-:Y:S01]  /*55390*/  IADD3.X R3, PT, PT, R3, UR58, RZ, P1, !PT ;  /* 0x0000003a03037c10 */ /* 0x000fe20008ffe4ff */
[----:B------:R-:W-:Y:S01]  /*553a0*/  STL [R1+0x1854], R91 ;  /* 0x0018545b01007387 */ /* 0x000fe20000100800 */
[----:B------:R-:W-:-:S03]  /*553b0*/  PRMT R6, RZ, 0x7610, R6 ;  /* 0x00007610ff067816 */ /* 0x000fc60000000006 */
[----:B------:R-:W3:Y:S01]  /*553c0*/  LDL.LU R90, [R1+0x1840] ;  /* 0x00184000015a7983 */ /* 0x000ee20000300800 */
[----:B0-----:R-:W-:Y:S02]  /*553d0*/  IMAD.MOV.U32 R13, RZ, RZ, R3 ;  /* 0x000000ffff0d7224 */ /* 0x001fe400078e0003 */
[----:B------:R-:W-:Y:S01]  /*553e0*/  @!P0 IMAD.MOV.U32 R12, RZ, RZ, R91 ;  /* 0x000000ffff0c8224 */ /* 0x000fe200078e005b */
[----:B------:R0:W-:Y:S04]  /*553f0*/  STL [R1+0x184c], R89 ;  /* 0x00184c5901007387 */ /* 0x0001e80000100800 */
[----:B------:R1:W3:Y:S04]  /*55400*/  @!P0 LDG.E.U8 R6, desc[UR20][R12.64] ;  /* 0x000000140c068981 */ /* 0x0002e8000c1e1100 */
[----:B0-----:R-:W3:Y:S04]  /*55410*/  LDL.LU R89, [R1+0x2af0] ;  /* 0x002af00001597983 */ /* 0x001ee80000300800 */
[----:B------:R-:W3:Y:S04]  /*55420*/  LDL.LU R46, [R1+0x2aec] ;  /* 0x002aec00012e7983 */ /* 0x000ee80000300800 */
[----:B--2---:R0:W-:Y:S04]  /*55430*/  STL [R1+0x4f0], R4 ;  /* 0x0004f00401007387 */ /* 0x0041e80000100800 */
[----:B0-----:R-:W2:Y:S04]  /*55440*/  LDL.LU R4, [R1+0x2ae8] ;  /* 0x002ae80001047983 */ /* 0x001ea80000300800 */
[----:B------:R0:W-:Y:S04]  /*55450*/  STL [R1+0x1850], R3 ;  /* 0x0018500301007387 */ /* 0x0001e80000100800 */
[----:B0-----:R-:W4:Y:S04]  /*55460*/  LDL.LU R3, [R1+0xf60] ;  /* 0x000f600001037983 */ /* 0x001f280000300800 */
[----:B------:R-:W4:Y:S01]  /*55470*/  LDL.LU R12, [R1+0x1844] ;  /* 0x00184400010c7983 */ /* 0x000f220000300800 */
[----:B------:R-:W-:-:S02]  /*55480*/  IADD3 R0, P1, PT, R0, UR15, RZ ;  /* 0x0000000f00007c10 */ /* 0x000fc4000ff3e0ff */
[----:B---3--:R-:W-:-:S03]  /*55490*/  IADD3 R47, P3, PT, R47, UR15, RZ ;  /* 0x0000000f2f2f7c10 */ /* 0x008fc6000ff7e0ff */
[----:B-1----:R-:W-:Y:S01]  /*554a0*/  IMAD.MOV.U32 R13, RZ, RZ, R0 ;  /* 0x000000ffff0d7224 */ /* 0x002fe200078e0000 */
[----:B------:R0:W-:Y:S04]  /*554b0*/  STL [R1+0x1858], R0 ;  /* 0x0018580001007387 */ /* 0x0001e80000100800 */
[----:B0-----:R-:W3:Y:S04]  /*554c0*/  LDL.LU R0, [R1+0xf6c] ;  /* 0x000f6c0001007983 */ /* 0x001ee80000300800 */
[----:B------:R0:W-:Y:S04]  /*554d0*/  STL [R1+0x4ec], R6 ;  /* 0x0004ec0601007387 */ /* 0x0001e80000100800 */
[----:B0-----:R-:W3:Y:S04]  /*554e0*/  LDL.LU R6, [R1+0xf7c] ;  /* 0x000f7c0001067983 */ /* 0x001ee80000300800 */
[----:B------:R-:W3:Y:S04]  /*554f0*/  LDL.LU R91, [R1+0xf84] ;  /* 0x000f8400015b7983 */ /* 0x000ee80000300800 */
[----:B------:R-:W-:Y:S01]  /*55500*/  STL [R1+0x1848], R47 ;  /* 0x0018482f01007387 */ /* 0x000fe20000100800 */
[----:B--2---:R-:W-:-:S02]  /*55510*/  PRMT R4, RZ, 0x7610, R4 ;  /* 0x00007610ff047816 */ /* 0x004fc40000000004 */
[----:B----4-:R-:W-:-:S04]  /*55520*/  IADD3.X R12, PT, PT, R12, UR58, RZ, P1, !PT ;  /* 0x0000003a0c0c7c10 */ /* 0x010fc80008ffe4ff */
[-C--:B------:R-:W-:Y:S01]  /*55530*/  @!P0 LOP3.LUT R13, R13, R12.reuse, RZ, 0x3c, !PT ;  /* 0x0000000c0d0d8212 */ /* 0x080fe200078e3cff */
[----:B------:R0:W-:Y:S03]  /*55540*/  STL [R1+0x1844], R12 ;  /* 0x0018440c01007387 */ /* 0x0001e60000100800 */
        /* <DEDUP_REMOVED lines=12> */
[----:B------:R0:W4:Y:S04]  /*55610*/  @!P0 LDG.E.U8 R46, desc[UR20][R12.64] ;  /* 0x000000140c2e8981 */ /* 0x000128000c1e1100 */
[----:B--2---:R1:W-:Y:S04]  /*55620*/  STL [R1+0x4e8], R4 ;  /* 0x0004e80401007387 */ /* 0x0043e80000100800 */
[----:B-1----:R-:W2:Y:S01]  /*55630*/  LDL.LU R4, [R1+0x2ae4] ;  /* 0x002ae40001047983 */ /* 0x002ea20000300800 */
[----:B------:R-:W-:Y:S01]  /*55640*/  IADD3.X R3, PT, PT, R3, UR58, RZ, P1, !PT ;  /* 0x0000003a03037c10 */ /* 0x000fe20008ffe4ff */
[----:B0-----:R-:W-:-:S02]  /*55650*/  @!P0 IMAD.MOV.U32 R12, RZ, RZ, R92 ;  /* 0x000000ffff0c8224 */ /* 0x001fc400078e005c */
[----:B------:R0:W-:Y:S02]  /*55660*/  STL [R1+0x1840], R90 ;  /* 0x0018405a01007387 */ /* 0x0001e40000100800 */
[----:B------:R-:W-:Y:S02]  /*55670*/  IMAD.MOV.U32 R13, RZ, RZ, R3 ;  /* 0x000000ffff0d7224 */ /* 0x000fe400078e0003 */
[----:B0-----:R-:W3:Y:S04]  /*55680*/  LDL.LU R90, [R1+0x2ae0] ;  /* 0x002ae000015a7983 */ /* 0x001ee80000300800 */
[----:B------:R-:W3:Y:S04]  /*55690*/  LDL.LU R47, [R1+0xf78] ;  /* 0x000f7800012f7983 */ /* 0x000ee80000300800 */
[----:B----4-:R0:W-:Y:S04]  /*556a0*/  STL [R1+0x4e4], R46 ;  /* 0x0004e42e01007387 */ /* 0x0101e80000100800 */
[----:B0-----:R-:W4:Y:S04]  /*556b0*/  LDL.LU R46, [R1+0x2adc] ;  /* 0x002adc00012e7983 */ /* 0x001f280000300800 */
[----:B------:R0:W-:Y:S04]  /*556c0*/  STL [R1+0xf60], R3 ;  /* 0x000f600301007387 */ /* 0x0001e80000100800 */
[----:B0-----:R-:W4:Y:S01]  /*556d0*/  LDL.LU R3, [R1+0xf80] ;  /* 0x000f800001037983 */ /* 0x001f220000300800 */
[----:B--2---:R-:W-:-:S06]  /*556e0*/  PRMT R4, RZ, 0x7610, R4 ;  /* 0x00007610ff047816 */ /* 0x004fcc0000000004 */
[----:B------:R0:W2:Y:S04]  /*556f0*/  @!P0 LDG.E.U8 R4, desc[UR20][R12.64] ;  /* 0x000000140c048981 */ /* 0x0000a8000c1e1100 */
[----:B------:R-:W2:Y:S01]  /*55700*/  LDL.LU R12, [R1+0xf68] ;  /* 0x000f6800010c7983 */ /* 0x000ea20000300800 */
[----:B---3--:R-:W-:Y:S02]  /*55710*/  IADD3 R0, P1, PT, R0, UR15, RZ ;  /* 0x0000000f00007c10 */ /* 0x008fe4000ff3e0ff */
[----:B------:R-:W-:-:S03]  /*55720*/  IADD3 R6, P3, PT, R6, UR15, RZ ;  /* 0x0000000f06067c10 */ /* 0x000fc6000ff7e0ff */
[----:B0-----:R-:W-:Y:S01]  /*55730*/  IMAD.MOV.U32 R13, RZ, RZ, R0 ;  /* 0x000000ffff0d7224 */ /* 0x001fe200078e0000 */
[----:B------:R0:W-:Y:S04]  /*55740*/  STL [R1+0xf6c], R0 ;  /* 0x000f6c0001007387 */ /* 0x0001e80000100800 */
[----:B0-----:R-:W3:Y:S01]  /*55750*/  LDL.LU R0, [R1+0xf8c] ;  /* 0x000f8c0001007983 */ /* 0x001ee20000300800 */
[----:B----4-:R-:W-:-:S03]  /*55760*/  PRMT R46, RZ, 0x7610, R46 ;  /* 0x00007610ff2e7816 */ /* 0x010fc6000000002e */
[----:B--2---:R0:W-:Y:S01]  /*55770*/  STL [R1+0x4e0], R4 ;  /* 0x0004e00401007387 */ /* 0x0041e20000100800 */
[----:B------:R-:W-:-:S03]  /*55780*/  IADD3.X R12, PT, PT, R12, UR58, RZ, P1, !PT ;  /* 0x0000003a0c0c7c10 */ /* 0x000fc60008ffe4ff */
[----:B0-----:R-:W2:Y:S01]  /*55790*/  LDL.LU R4, [R1+0xf94] ;  /* 0x000f940001047983 */ /* 0x001ea20000300800 */
[----:B------:R-:W-:-:S03]  /*557a0*/  @!P0 LOP3.LUT R13, R13, R12, RZ, 0x3c, !PT ;  /* 0x0000000c0d0d8212 */ /* 0x000fc600078e3cff */
[----:B------:R-:W4:Y:S04]  /*557b0*/  LDL.LU R92, [R1+0xf9c] ;  /* 0x000f9c00015c7983 */ /* 0x000f280000300800 */
[----:B------:R-:W-:Y:S04]  /*557c0*/  STL [R1+0xf7c], R6 ;  /* 0x000f7c0601007387 */ /* 0x000fe80000100800 */
[----:B------:R0:W-:Y:S02]  /*557d0*/  STL [R1+0xf68], R12 ;  /* 0x000f680c01007387 */ /* 0x0001e40000100800 */
[----:B0-----:R-:W-:-:S04]  /*557e0*/  @!P0 LOP3.LUT R12, R13, R12, RZ, 0x3c, !PT ;  /* 0x0000000c0d0c8212 */ /* 0x001fc800078e3cff */
[----:B------:R-:W-:-:S05]  /*557f0*/  @!P0 LOP3.LUT R13, R13, R12, RZ, 0x3c, !PT ;  /* 0x0000000c0d0d8212 */ /* 0x000fca00078e3cff */
[----:B------:R-:W2:Y:S01]  /*55800*/  @!P0 LDG.E.U8 R46, desc[UR20][R12.64] ;  /* 0x000000140c2e8981 */ /* 0x000ea2000c1e1100 */
[----:B------:R-:W-:-:S05]  /*55810*/  IADD3 R91, P1, PT, R91, UR15, RZ ;  /* 0x0000000f5b5b7c10 */ /* 0x000fca000ff3e0ff */
[----:B------:R-:W-:Y:S01]  /*55820*/  STL [R1+0xf84], R91 ;  /* 0x000f845b01007387 */ /* 0x000fe20000100800 */
[----:B------:R-:W-:-:S03]  /*55830*/  IADD3.X R47, PT, PT, R47, UR58, RZ, P3, !PT ;  /* 0x0000003a2f2f7c10 */ /* 0x000fc60009ffe4ff */
[----:B--2---:R0:W-:Y:S04]  /*55840*/  STL [R1+0x4dc], R46 ;  /* 0x0004dc2e01007387 */ /* 0x0041e80000100800 */
[----:B0-----:R-:W2:Y:S01]  /*55850*/  LDL.LU R46, [R1+0x2ad8] ;  /* 0x002ad800012e7983 */ /* 0x001ea20000300800 */
[----:B------:R-:W-:Y:S01]  /*55860*/  PRMT R37, RZ, 0x7610, R37 ;  /* 0x00007610ff257816 */ /* 0x000fe20000000025 */
[----:B------:R-:W-:Y:S01]  /*55870*/  IMAD.MOV.U32 R13, RZ, RZ, R47 ;  /* 0x000000ffff0d7224 */ /* 0x000fe200078e002f */
[----:B------:R-:W-:Y:S01]  /*55880*/  IADD3.X R3, PT, PT, R3, UR58, RZ, P1, !PT ;  /* 0x0000003a03037c10 */ /* 0x000fe20008ffe4ff */
[----:B------:R-:W-:Y:S01]  /*55890*/  @!P0 IMAD.MOV.U32 R12, RZ, RZ, R6 ;  /* 0x000000ffff0c8224 */ /* 0x000fe200078e0006 */
[----:B------:R0:W-:Y:S04]  /*558a0*/  STL [R1+0xf78], R47 ;  /* 0x000f782f01007387 */ /* 0x0001e80000100800 */
[----:B------:R1:W3:Y:S04]  /*558b0*/  @!P0 LDG.E.U8 R37, desc[UR20][R12.64] ;  /* 0x000000140c258981 */ /* 0x0002e8000c1e1100 */
[----:B0-----:R-:W3:Y:S01]  /*558c0*/  LDL.LU R47, [R1+0xf90] ;  /* 0x000f9000012f7983 */ /* 0x001ee20000300800 */
[----:B-1----:R-:W-:-:S03]  /*558d0*/  IMAD.MOV.U32 R13, RZ, RZ, R3 ;  /* 0x000000ffff0d7224 */ /* 0x002fc600078e0003 */
[----:B------:R-:W4:Y:S01]  /*558e0*/  LDL.LU R6, [R1+0xf98] ;  /* 0x000f980001067983 */ /* 0x000f220000300800 */
[----:B------:R-:W-:-:S03]  /*558f0*/  @!P0 IMAD.MOV.U32 R12, RZ, RZ, R91 ;  /* 0x000000ffff0c8224 */ /* 0x000fc600078e005b */
        /* <DEDUP_REMOVED lines=8> */
[----:B------:R-:W-:Y:S01]  /*55980*/  STL [R1+0xf8c], R0 ;  /* 0x000f8c0001007387 */ /* 0x000fe20000100800 */
[----:B------:R-:W-:Y:S02]  /*55990*/  PRMT R90, RZ, 0x7610, R90 ;  /* 0x00007610ff5a7816 */ /* 0x000fe4000000005a */
[----:B------:R-:W-:Y:S02]  /*559a0*/  IADD3.X R47, PT, PT, R47, UR58, RZ, P3, !PT ;  /* 0x0000003a2f2f7c10 */ /* 0x000fe40009ffe4ff */
[----:B----4-:R-:W-:Y:S01]  /*559b0*/  PRMT R3, RZ, 0x7610, R3 ;  /* 0x00007610ff037816 */ /* 0x010fe20000000003 */
[----:B--2---:R0:W-:Y:S01]  /*559c0*/  STL [R1+0x4d4], R46 ;  /* 0x0004d42e01007387 */ /* 0x0041e20000100800 */
[----:B------:R-:W-:-:S03]  /*559d0*/  IADD3.X R12, PT, PT, R12, UR58, RZ, P1, !PT ;  /* 0x0000003a0c0c7c10 */ /* 0x000fc60008ffe4ff */
        /* <DEDUP_REMOVED lines=8> */
[----:B------:R0:W2:Y:S02]  /*55a60*/  @!P0 LDG.E.U8 R90, desc[UR20][R12.64] ;  /* 0x000000140c5a8981 */ /* 0x0000a4000c1e1100 */
[----:B0-----:R-:W-:Y:S02]  /*55a70*/  IMAD.MOV.U32 R12, RZ, RZ, R47 ;  /* 0x000000ffff0c7224 */ /* 0x001fe400078e002f */
[----:B------:R-:W-:-:S05]  /*55a80*/  IMAD.MOV.U32 R13, RZ, RZ, R4 ;  /* 0x000000ffff0d7224 */ /* 0x000fca00078e0004 */
[----:B------:R-:W-:-:S04]  /*55a90*/  @!P0 LOP3.LUT R13, R13, R12, RZ, 0x3c, !PT ;  /* 0x0000000c0d0d8212 */ /* 0x000fc800078e3cff */
[----:B------:R-:W-:-:S04]  /*55aa0*/  @!P0 LOP3.LUT R12, R13, R12, RZ, 0x3c, !PT ;  /* 0x0000000c0d0c8212 */ /* 0x000fc800078e3cff */
[----:B------:R-:W-:-:S05]  /*55ab0*/  @!P0 LOP3.LUT R13, R13, R12, RZ, 0x3c, !PT ;  /* 0x0000000c0d0d8212 */ /* 0x000fca00078e3cff */
[----:B------:R0:W3:Y:S01]  /*55ac0*/  @!P0 LDG.E.U8 R3, desc[UR20][R12.64] ;  /* 0x000000140c038981 */ /* 0x0000e2000c1e1100 */
[----:B------:R-:W-:-:S04]  /*55ad0*/  IADD3 R92, P1, PT, R92, UR15, RZ ;  /* 0x0000000f5c5c7c10 */ /* 0x000fc8000ff3e0ff */
[----:B------:R-:W-:Y:S01]  /*55ae0*/  IADD3.X R6, PT, PT, R6, UR58, RZ, P1, !PT ;  /* 0x0000003a06067c10 */ /* 0x000fe20008ffe4ff */
[----:B------:R-:W-:Y:S01]  /*55af0*/  STL [R1+0xf9c], R92 ;  /* 0x000f9c5c01007387 */ /* 0x000fe20000100800 */
[----:B------:R-:W-:-:S03]  /*55b00*/  PRMT R89, RZ, 0x7610, R89 ;  /* 0x00007610ff597816 */ /* 0x000fc60000000059 */
[----:B0-----:R-:W-:Y:S02]  /*55b10*/  IMAD.MOV.U32 R13, RZ, RZ, R6 ;  /* 0x000000ffff0d7224 */ /* 0x001fe400078e0006 */
[----:B------:R-:W-:-:S05]  /*55b20*/  @!P0 IMAD.MOV.U32 R12, RZ, RZ, R92 ;  /* 0x000000ffff0c8224 */ /* 0x000fca00078e005c */
[----:B------:R0:W4:Y:S04]  /*55b30*/  @!P0 LDG.E.U8 R89, desc[UR20][R12.64] ;  /* 0x000000140c598981 */ /* 0x000128000c1e1100 */
[----:B--2---:R1:W-:Y:S04]  /*55b40*/  STL [R1+0x4d0], R90 ;  /* 0x0004d05a01007387 */ /* 0x0043e80000100800 */
[----:B-1----:R-:W2:Y:S04]  /*55b50*/  LDL.LU R90, [R1+0x2ad0] ;  /* 0x002ad000015a7983 */ /* 0x002ea80000300800 */
[----:B------:R1:W-:Y:S04]  /*55b60*/  STL [R1+0xf90], R47 ;  /* 0x000f902f01007387 */ /* 0x0003e80000100800 */
[----:B-1----:R-:W2:Y:S04]  /*55b70*/  LDL.LU R47, [R1+0x2acc] ;  /* 0x002acc00012f7983 */ /* 0x002ea80000300800 */
[----:B------:R-:W2:Y:S04]  /*55b80*/  LDL.LU R4, [R1+0xfa8] ;  /* 0x000fa80001047983 */ /* 0x000ea80000300800 */
[----:B---3--:R1:W-:Y:S04]  /*55b90*/  STL [R1+0x4cc], R3 ;  /* 0x0004cc0301007387 */ /* 0x0083e80000100800 */
[----:B-1----:R-:W3:Y:S04]  /*55ba0*/  LDL.LU R3, [R1+0x2ac8] ;  /* 0x002ac80001037983 */ /* 0x002ee80000300800 */
[----:B------:R1:W-:Y:S04]  /*55bb0*/  STL [R1+0xf98], R6 ;  /* 0x000f980601007387 */ /* 0x0003e80000100800 */
[----:B-1----:R-:W3:Y:S04]  /*55bc0*/  LDL.LU R6, [R1+0xfb8] ;  /* 0x000fb80001067983 */ /* 0x002ee80000300800 */
[----:B------:R-:W3:Y:S01]  /*55bd0*/  LDL.LU R12, [R1+0xfa0] ;  /* 0x000fa000010c7983 */ /* 0x000ee20000300800 */
[----:B------:R-:W-:-:S02]  /*55be0*/  IADD3 R46, P1, PT, R46, UR15, RZ ;  /* 0x0000000f2e2e7c10 */ /* 0x000fc4000ff3e0ff */
[----:B------:R-:W-:-:S03]  /*55bf0*/  IADD3 R91, P3, PT, R91, UR15, RZ ;  /* 0x0000000f5b5b7c10 */ /* 0x000fc6000ff7e0ff */
[----:B0-----:R-:W-:Y:S01]  /*55c00*/  IMAD.MOV.U32 R13, RZ, RZ, R46 ;  /* 0x000000ffff0d7224 */ /* 0x001fe200078e002e */
[----:B------:R-:W-:Y:S04]  /*55c10*/  STL [R1+0xfa4], R46 ;  /* 0x000fa42e01007387 */ /* 0x000fe80000100800 */
[----:B----4-:R0:W-:Y:S04]  /*55c20*/  STL [R1+0x4c8], R89 ;  /* 0x0004c85901007387 */ /* 0x0101e80000100800 */
[----:B0-----:R-:W4:Y:S04]  /*55c30*/  LDL.LU R89, [R1+0xfc4] ;  /* 0x000fc40001597983 */ /* 0x001f280000300800 */
[----:B------:R-:W4:Y:S04]  /*55c40*/  LDL.LU R46, [R1+0xfcc] ;  /* 0x000fcc00012e7983 */ /* 0x000f280000300800 */
[----:B------:R-:W4:Y:S04]  /*55c50*/  LDL.LU R92, [R1+0xfd4] ;  /* 0x000fd400015c7983 */ /* 0x000f280000300800 */
[----:B------:R-:W-:Y:S01]  /*55c60*/  STL [R1+0xfac], R91 ;  /* 0x000fac5b01007387 */ /* 0x000fe20000100800 */
[----:B--2---:R-:W-:-:S02]  /*55c70*/  PRMT R47, RZ, 0x7610, R47 ;  /* 0x00007610ff2f7816 */ /* 0x004fc4000000002f */
[----:B------:R-:W-:Y:S02]  /*55c80*/  IADD3.X R4, PT, PT, R4, UR58, RZ, P3, !PT ;  /* 0x0000003a04047c10 */ /* 0x000fe40009ffe4ff */
[----:B---3--:R-:W-:Y:S02]  /*55c90*/  PRMT R3, RZ, 0x7610, R3 ;  /* 0x00007610ff037816 */ /* 0x008fe40000000003 */
[----:B------:R-:W-:-:S04]  /*55ca0*/  IADD3.X R12, PT, PT, R12, UR58, RZ, P1, !PT ;  /* 0x0000003a0c0c7c10 */ /* 0x000fc80008ffe4ff */
[-C--:B------:R-:W-:Y:S01]  /*55cb0*/  @!P0 LOP3.LUT R13, R13, R12.reuse, RZ, 0x3c, !PT ;  /* 0x0000000c0d0d8212 */ /* 0x080fe200078e3cff */
[----:B------:R0:W-:Y:S03]  /*55cc0*/  STL [R1+0xfa0], R12 ;  /* 0x000fa00c01007387 */ /* 0x0001e60000100800 */
[----:B0-----:R-:W-:-:S04]  /*55cd0*/  @!P0 LOP3.LUT R12, R13, R12, RZ, 0x3c, !PT ;  /* 0x0000000c0d0c8212 */ /* 0x001fc800078e3cff */
[----:B------:R-:W-:-:S05]  /*55ce0*/  @!P0 LOP3.LUT R13, R13, R12, RZ, 0x3c, !PT ;  /* 0x0000000c0d0d8212 */ /* 0x000fca00078e3cff */
[----:B------:R0:W2:Y:S02]  /*55cf0*/  @!P0 LDG.E.U8 R3, desc[UR20][R12.64] ;  /* 0x000000140c038981 */ /* 0x0000a4000c1e1100 */
[----:B0-----:R-:W-:Y:S02]  /*55d00*/  IMAD.MOV.U32 R13, RZ, RZ, R4 ;  /* 0x000000ffff0d7224 */ /* 0x001fe400078e0004 */
[----:B------:R-:W-:-:S05]  /*55d10*/  @!P0 IMAD.MOV.U32 R12, RZ, RZ, R91 ;  /* 0x000000ffff0c8224 */ /* 0x000fca00078e005b */
[----:B------:R0:W3:Y:S01]  /*55d20*/  @!P0 LDG.E.U8 R47, desc[UR20][R12.64] ;  /* 0x000000140c2f8981 */ /* 0x0000e2000c1e1100 */
[----:B------:R-:W-:-:S04]  /*55d30*/  IADD3 R0, P1, PT, R0, UR15, RZ ;  /* 0x0000000f00007c10 */ /* 0x000fc8000ff3e0ff */
[----:B------:R-:W-:Y:S01]  /*55d40*/  IADD3.X R6, PT, PT, R6, UR58, RZ, P1, !PT ;  /* 0x0000003a06067c10 */ /* 0x000fe20008ffe4ff */
[----:B------:R-:W-:Y:S01]  /*55d50*/  STL [R1+0xfbc], R0 ;  /* 0x000fbc0001007387 */ /* 0x000fe20000100800 */
[----:B------:R-:W-:Y:S02]  /*55d60*/  PRMT R44, RZ, 0x7610, R44 ;  /* 0x00007610ff2c7816 */ /* 0x000fe4000000002c */
[----:B----4-:R-:W-:Y:S01]  /*55d70*/  IADD3 R89, P1, PT, R89, UR15, RZ ;  /* 0x0000000f59597c10 */ /* 0x010fe2000ff3e0ff */
[----:B0-----:R-:W-:Y:S02]  /*55d80*/  @!P0 IMAD.MOV.U32 R12, RZ, RZ, R0 ;  /* 0x000000ffff0c8224 */ /* 0x001fe400078e0000 */
[----:B------:R-:W-:-:S05]  /*55d90*/  @!P0 IMAD.MOV.U32 R13, RZ, RZ, R6 ;  /* 0x000000ffff0d8224 */ /* 0x000fca00078e0006 */
[----:B------:R0:W4:Y:S02]  /*55da0*/  @!P0 LDG.E.U8 R44, desc[UR20][R12.64] ;  /* 0x000000140c2c8981 */ /* 0x000124000c1e1100 */
[----:B0-----:R-:W-:Y:S02]  /*55db0*/  IMAD.MOV.U32 R13, RZ, RZ, R89 ;  /* 0x000000ffff0d7224 */ /* 0x001fe400078e0059 */
[----:B--2---:R0:W-:Y:S04]  /*55dc0*/  STL [R1+0x4c4], R3 ;  /* 0x0004c40301007387 */ /* 0x0041e80000100800 */
[----:B0-----:R-:W2:Y:S04]  /*55dd0*/  LDL.LU R3, [R1+0x2ac4] ;  /* 0x002ac40001037983 */ /* 0x001ea80000300800 */
[----:B------:R0:W-:Y:S04]  /*55de0*/  STL [R1+0xfa8], R4 ;  /* 0x000fa80401007387 */ /* 0x0001e80000100800 */
[----:B0-----:R-:W2:Y:S04]  /*55df0*/  LDL.LU R4, [R1+0xfc8] ;  /* 0x000fc80001047983 */ /* 0x001ea80000300800 */
[----:B------:R0:W-:Y:S04]  /*55e00*/  STL [R1+0xfb8], R6 ;  /* 0x000fb80601007387 */ /* 0x0001e80000100800 */
[----:B------:R-:W2:Y:S04]  /*55e10*/  LDL.LU R91, [R1+0xfd0] ;  /* 0x000fd000015b7983 */ /* 0x000ea80000300800 */
[----:B------:R-:W2:Y:S04]  /*55e20*/  LDL.LU R0, [R1+0xfdc] ;  /* 0x000fdc0001007983 */ /* 0x000ea80000300800 */
[----:B0-----:R-:W2:Y:S04]  /*55e30*/  LDL.LU R6, [R1+0xfe4] ;  /* 0x000fe40001067983 */ /* 0x001ea80000300800 */
[----:B------:R-:W-:Y:S04]  /*55e40*/  STL [R1+0xfc4], R89 ;  /* 0x000fc45901007387 */ /* 0x000fe80000100800 */
[----:B---3--:R0:W-:Y:S04]  /*55e50*/  STL [R1+0x4c0], R47 ;  /* 0x0004c02f01007387 */ /* 0x0081e80000100800 */
[----:B0-----:R-:W3:Y:S04]  /*55e60*/  LDL.LU R47, [R1+0xfec] ;  /* 0x000fec00012f7983 */ /* 0x001ee80000300800 */
[----:B------:R-:W2:Y:S04]  /*55e70*/  LDL.LU R89, [R1+0x2ac0] ;  /* 0x002ac00001597983 */ /* 0x000ea80000300800 */
[----:B------:R-:W2:Y:S01]  /*55e80*/  LDL.LU R12, [R1+0xfc0] ;  /* 0x000fc000010c7983 */ /* 0x000ea20000300800 */
[----:B------:R-:W-:-:S05]  /*55e90*/  IADD3 R46, P3, PT, R46, UR15, RZ ;  /* 0x0000000f2e2e7c10 */ /* 0x000fca000ff7e0ff */
[----:B------:R-:W-:Y:S01]  /*55ea0*/  STL [R1+0xfcc], R46 ;  /* 0x000fcc2e01007387 */ /* 0x000fe20000100800 */
[----:B------:R-:W-:Y:S02]  /*55eb0*/  PRMT R90, RZ, 0x7610, R90 ;  /* 0x00007610ff5a7816 */ /* 0x000fe4000000005a */
[----:B--2---:R-:W-:-:S04]  /*55ec0*/  IADD3.X R12, PT, PT, R12, UR58, RZ, P1, !PT ;  /* 0x0000003a0c0c7c10 */ /* 0x004fc80008ffe4ff */
        /* <DEDUP_REMOVED lines=163> */
[----:B------:R0:W2:Y:S01]  /*56900*/  @!P0 LDG.E.U8 R0, desc[UR20][R12.64] ;  /* 0x000000140c008981 */ /* 0x0000a2000c1e1100 */
[----:B------:R-:W-:Y:S02]  /*56910*/  IADD3.X R47, PT, PT, R47, UR58, RZ, P3, !PT ;  /* 0x0000003a2f2f7c10 */ /* 0x000fe40009ffe4ff */
[----:B------:R-:W-:Y:S02]  /*56920*/  IADD3 R92, P1, PT, R92, UR15, RZ ;  /* 0x0000000f5c5c7c10 */ /* 0x000fe4000ff3e0ff */
[----:B------:R-:W-:Y:S02]  /*56930*/  PRMT R41, RZ, 0x7610, R41 ;  /* 0x00007610ff297816 */ /* 0x000fe40000000029 */
[----:B------:R-:W-:Y:S01]  /*56940*/  IADD3.X R3, PT, PT, R3, UR58, RZ, P1, !PT ;  /* 0x0000003a03037c10 */ /* 0x000fe20008ffe4ff */
[----:B0-----:R-:W-:Y:S02]  /*56950*/  IMAD.MOV.U32 R13, RZ, RZ, R47 ;  /* 0x000000ffff0d7224 */ /* 0x001fe400078e002f */
[----:B------:R-:W-:Y:S01]  /*56960*/  @!P0 IMAD.MOV.U32 R12, RZ, RZ, R7 ;  /* 0x000000ffff0c8224 */ /* 0x000fe200078e0007 */
[----:B------:R-:W-:Y:S01]  /*56970*/  STL [R1+0x17a8], R92 ;  /* 0x0017a85c01007387 */ /* 0x000fe20000100800 */
[----:B------:R-:W-:-:S03]  /*56980*/  PRMT R6, RZ, 0x7610, R6 ;  /* 0x00007610ff067816 */ /* 0x000fc60000000006 */
[----:B------:R0:W3:Y:S02]  /*56990*/  @!P0 LDG.E.U8 R41, desc[UR20][R12.64] ;  /* 0x000000140c298981 */ /* 0x0000e4000c1e1100 */
[----:B0-----:R-:W-:Y:S02]  /*569a0*/  IMAD.MOV.U32 R13, RZ, RZ, R3 ;  /* 0x000000ffff0d7224 */ /* 0x001fe400078e0003 */
[----:B------:R-:W-:-:S05]  /*569b0*/  @!P0 IMAD.MOV.U32 R12, RZ, RZ, R92 ;  /* 0x000000ffff0c8224 */ /* 0x000fca00078e005c */
[----:B------:R0:W3:Y:S04]  /*569c0*/  @!P0 LDG.E.U8 R6, desc[UR20][R12.64] ;  /* 0x000000140c068981 */ /* 0x0000e8000c1e1100 */
[----:B--2---:R1:W-:Y:S04]  /*569d0*/  STL [R1+0x488], R0 ;  /* 0x0004880001007387 */ /* 0x0043e80000100800 */
[----:B-1----:R-:W2:Y:S04]  /*569e0*/  LDL.LU R0, [R1+0x2a90] ;  /* 0x002a900001007983 */ /* 0x002ea80000300800 */
[----:B------:R1:W-:Y:S04]  /*569f0*/  STL [R1+0x179c], R47 ;  /* 0x00179c2f01007387 */ /* 0x0003e80000100800 */
[----:B-1----:R-:W4:Y:S04]  /*56a00*/  LDL.LU R47, [R1+0x17b4] ;  /* 0x0017b400012f7983 */ /* 0x002f280000300800 */
[----:B------:R-:W4:Y:S04]  /*56a10*/  LDL.LU R7, [R1+0x17bc] ;  /* 0x0017bc0001077983 */ /* 0x000f280000300800 */
[----:B------:R1:W-:Y:S04]  /*56a20*/  STL [R1+0x17a4], R3 ;  /* 0x0017a40301007387 */ /* 0x0003e80000100800 */
[----:B-1----:R-:W4:Y:S04]  /*56a30*/  LDL.LU R3, [R1+0x2a8c] ;  /* 0x002a8c0001037983 */ /* 0x002f280000300800 */
[----:B------:R-:W4:Y:S01]  /*56a40*/  LDL.LU R12, [R1+0x17ac] ;  /* 0x0017ac00010c7983 */ /* 0x000f220000300800 */
[----:B---3--:R-:W-:-:S02]  /*56a50*/  IADD3 R4, P1, PT, R4, UR15, RZ ;  /* 0x0000000f04047c10 */ /* 0x008fc4000ff3e0ff */
[----:B------:R-:W-:-:S03]  /*56a60*/  IADD3 R46, P3, PT, R46, UR15, RZ ;  /* 0x0000000f2e2e7c10 */ /* 0x000fc6000ff7e0ff */
[----:B0-----:R-:W-:Y:S01]  /*56a70*/  IMAD.MOV.U32 R13, RZ, RZ, R4 ;  /* 0x000000ffff0d7224 */ /* 0x001fe200078e0004 */
[----:B------:R0:W-:Y:S04]  /*56a80*/  STL [R1+0x17b0], R4 ;  /* 0x0017b00401007387 */ /* 0x0001e80000100800 */
[----:B0-----:R-:W3:Y:S04]  /*56a90*/  LDL.LU R4, [R1+0x17c8] ;  /* 0x0017c80001047983 */ /* 0x001ee80000300800 */
[----:B------:R-:W3:Y:S04]  /*56aa0*/  LDL.LU R92, [R1+0x17d0] ;  /* 0x0017d000015c7983 */ /* 0x000ee80000300800 */
[----:B------:R0:W-:Y:S04]  /*56ab0*/  STL [R1+0x480], R6 ;  /* 0x0004800601007387 */ /* 0x0001e80000100800 */
[----:B0-----:R-:W3:Y:S04]  /*56ac0*/  LDL.LU R6, [R1+0x17e0] ;  /* 0x0017e00001067983 */ /* 0x001ee80000300800 */
[----:B------:R-:W-:Y:S01]  /*56ad0*/  STL [R1+0x17b8], R46 ;  /* 0x0017b82e01007387 */ /* 0x000fe20000100800 */
[----:B--2---:R-:W-:-:S02]  /*56ae0*/  PRMT R0, RZ, 0x7610, R0 ;  /* 0x00007610ff007816 */ /* 0x004fc40000000000 */
[----:B----4-:R-:W-:Y:S02]  /*56af0*/  IADD3.X R47, PT, PT, R47, UR58, RZ, P3, !PT ;  /* 0x0000003a2f2f7c10 */ /* 0x010fe40009ffe4ff */
[----:B------:R-:W-:-:S04]  /*56b00*/  IADD3.X R12, PT, PT, R12, UR58, RZ, P1, !PT ;  /* 0x0000003a0c0c7c10 */ /* 0x000fc80008ffe4ff */
[-C--:B------:R-:W-:Y:S01]  /*56b10*/  @!P0 LOP3.LUT R13, R13, R12.reuse, RZ, 0x3c, !PT ;  /* 0x0000000c0d0d8212 */ /* 0x080fe200078e3cff */
[----:B------:R0:W-:Y:S03]  /*56b20*/  STL [R1+0x17ac], R12 ;  /* 0x0017ac0c01007387 */ /* 0x0001e60000100800 */
[----:B0-----:R-:W-:-:S04]  /*56b30*/  @!P0 LOP3.LUT R12, R13, R12, RZ, 0x3c, !PT ;  /* 0x0000000c0d0c8212 */ /* 0x001fc800078e3cff */
[----:B------:R-:W-:-:S05]  /*56b40*/  @!P0 LOP3.LUT R13, R13, R12, RZ, 0x3c, !PT ;  /* 0x0000000c0d0d8212 */ /* 0x000fca00078e3cff */
[----:B------:R0:W2:Y:S02]  /*56b50*/  @!P0 LDG.E.U8 R0, desc[UR20][R12.64] ;  /* 0x000000140c008981 */ /* 0x0000a4000c1e1100 */
[----:B0-----:R-:W-:Y:S02]  /*56b60*/  IMAD.MOV.U32 R12, RZ, RZ, R47 ;  /* 0x000000ffff0c7224 */ /* 0x001fe400078e002f */
[----:B------:R-:W-:-:S05]  /*56b70*/  IMAD.MOV.U32 R13, RZ, RZ, R46 ;  /* 0x000000ffff0d7224 */ /* 0x000fca00078e002e */
[----:B------:R-:W-:-:S04]  /*56b80*/  @!P0 LOP3.LUT R13, R13, R12, RZ, 0x3c, !PT ;  /* 0x0000000c0d0d8212 */ /* 0x000fc800078e3cff */
[C---:B------:R-:W-:Y:S02]  /*56b90*/  @!P0 LOP3.LUT R12, R13.reuse, R12, RZ, 0x3c, !PT ;  /* 0x0000000c0d0c8212 */ /* 0x040fe400078e3cff */
[----:B------:R-:W-:Y:S02]  /*56ba0*/  PRMT R3, RZ, 0x7610, R3 ;  /* 0x00007610ff037816 */ /* 0x000fe40000000003 */
[----:B------:R-:W-:-:S05]  /*56bb0*/  @!P0 LOP3.LUT R13, R13, R12, RZ, 0x3c, !PT ;  /* 0x0000000c0d0d8212 */ /* 0x000fca00078e3cff */
[----:B------:R0:W4:Y:S01]  /*56bc0*/  @!P0 LDG.E.U8 R3, desc[UR20][R12.64] ;  /* 0x000000140c038981 */ /* 0x000122000c1e1100 */
[----:B------:R-:W-:-:S04]  /*56bd0*/  IADD3 R91, P1, PT, R91, UR15, RZ ;  /* 0x0000000f5b5b7c10 */ /* 0x000fc8000ff3e0ff */
[----:B------:R-:W-:Y:S01]  /*56be0*/  IADD3.X R7, PT, PT, R7, UR58, RZ, P1, !PT ;  /* 0x0000003a07077c10 */ /* 0x000fe20008ffe4ff */
[----:B------:R-:W-:Y:S01]  /*56bf0*/  STL [R1+0x17c0], R91 ;  /* 0x0017c05b01007387 */ /* 0x000fe20000100800 */
[----:B------:R-:W-:-:S03]  /*56c00*/  PRMT R89, RZ, 0x7610, R89 ;  /* 0x00007610ff597816 */ /* 0x000fc60000000059 */
[----:B0-----:R-:W-:Y:S02]  /*56c10*/  IMAD.MOV.U32 R13, RZ, RZ, R7 ;  /* 0x000000ffff0d7224 */ /* 0x001fe400078e0007 */
[----:B------:R-:W-:-:S05]  /*56c20*/  @!P0 IMAD.MOV.U32 R12, RZ, RZ, R91 ;  /* 0x000000ffff0c8224 */ /* 0x000fca00078e005b */
[----:B------:R0:W3:Y:S04]  /*56c30*/  @!P0 LDG.E.U8 R89, desc[UR20][R12.64] ;  /* 0x000000140c598981 */ /* 0x0000e8000c1e1100 */
[----:B--2---:R1:W-:Y:S04]  /*56c40*/  STL [R1+0x47c], R0 ;  /* 0x00047c0001007387 */ /* 0x0043e80000100800 */
[----:B-1----:R-:W2:Y:S04]  /*56c50*/  LDL.LU R0, [R1+0x2a88] ;  /* 0x002a880001007983 */ /* 0x002ea80000300800 */
[----:B------:R1:W-:Y:S04]  /*56c60*/  STL [R1+0x17b4], R47 ;  /* 0x0017b42f01007387 */ /* 0x0003e80000100800 */
[----:B-1----:R-:W2:Y:S04]  /*56c70*/  LDL.LU R47, [R1+0x2a84] ;  /* 0x002a8400012f7983 */ /* 0x002ea80000300800 */
[----:B------:R-:W2:Y:S04]  /*56c80*/  LDL.LU R46, [R1+0x17cc] ;  /* 0x0017cc00012e7983 */ /* 0x000ea80000300800 */
[----:B----4-:R1:W-:Y:S04]  /*56c90*/  STL [R1+0x478], R3 ;  /* 0x0004780301007387 */ /* 0x0103e80000100800 */
[----:B-1----:R-:W4:Y:S04]  /*56ca0*/  LDL.LU R3, [R1+0x2a80] ;  /* 0x002a800001037983 */ /* 0x002f280000300800 */
[----:B------:R1:W-:Y:S04]  /*56cb0*/  STL [R1+0x17bc], R7 ;  /* 0x0017bc0701007387 */ /* 0x0003e80000100800 */
[----:B-1----:R-:W4:Y:S04]  /*56cc0*/  LDL.LU R7, [R1+0x17dc] ;  /* 0x0017dc0001077983 */ /* 0x002f280000300800 */
[----:B------:R-:W4:Y:S01]  /*56cd0*/  LDL.LU R12, [R1+0x17c4] ;  /* 0x0017c400010c7983 */ /* 0x000f220000300800 */
[----:B---3--:R-:W-:-:S02]  /*56ce0*/  IADD3 R4, P1, PT, R4, UR15, RZ ;  /* 0x0000000f04047c10 */ /* 0x008fc4000ff3e0ff */
[----:B------:R-:W-:-:S03]  /*56cf0*/  IADD3 R92, P3, PT, R92, UR15, RZ ;  /* 0x0000000f5c5c7c10 */ /* 0x000fc6000ff7e0ff */
[----:B0-----:R-:W-:Y:S01]  /*56d00*/  IMAD.MOV.U32 R13, RZ, RZ, R4 ;  /* 0x000000ffff0d7224 */ /* 0x001fe200078e0004 */
[----:B------:R-:W-:Y:S04]  /*56d10*/  STL [R1+0x17c8], R4 ;  /* 0x0017c80401007387 */ /* 0x000fe80000100800 */
[----:B------:R0:W-:Y:S04]  /*56d20*/  STL [R1+0x474], R89 ;  /* 0x0004745901007387 */ /* 0x0001e80000100800 */
[----:B0-----:R-:W3:Y:S04]  /*56d30*/  LDL.LU R89, [R1+0x17e8] ;  /* 0x0017e80001597983 */ /* 0x001ee80000300800 */
[----:B------:R-:W3:Y:S04]  /*56d40*/  LDL.LU R4, [R1+0x17f0] ;  /* 0x0017f00001047983 */ /* 0x000ee80000300800 */
[----:B------:R-:W3:Y:S04]  /*56d50*/  LDL.LU R91, [R1+0x17f8] ;  /* 0x0017f800015b7983 */ /* 0x000ee80000300800 */
[----:B------:R-:W-:Y:S01]  /*56d60*/  STL [R1+0x17d0], R92 ;  /* 0x0017d05c01007387 */ /* 0x000fe20000100800 */
[----:B------:R-:W-:-:S02]  /*56d70*/  PRMT R90, RZ, 0x7610, R90 ;  /* 0x00007610ff5a7816 */ /* 0x000fc4000000005a */
[----:B--2---:R-:W-:Y:S02]  /*56d80*/  IADD3.X R46, PT, PT, R46, UR58, RZ, P3, !PT ;  /* 0x0000003a2e2e7c10 */ /* 0x004fe40009ffe4ff */
[----:B----4-:R-:W-:Y:S02]  /*56d90*/  PRMT R3, RZ, 0x7610, R3 ;  /* 0x00007610ff037816 */ /* 0x010fe40000000003 */
        /* <DEDUP_REMOVED lines=8> */
[----:B------:R0:W4:Y:S01]  /*56e20*/  @!P0 LDG.E.U8 R90, desc[UR20][R12.64] ;  /* 0x000000140c5a8981 */ /* 0x000122000c1e1100 */
[----:B------:R-:W-:-:S04]  /*56e30*/  IADD3 R6, P1, PT, R6, UR15, RZ ;  /* 0x0000000f06067c10 */ /* 0x000fc8000ff3e0ff */
[----:B------:R-:W-:Y:S01]  /*56e40*/  IADD3.X R7, PT, PT, R7, UR58, RZ, P1, !PT ;  /* 0x0000003a07077c10 */ /* 0x000fe20008ffe4ff */
[----:B------:R-:W-:Y:S01]  /*56e50*/  STL [R1+0x17e0], R6 ;  /* 0x0017e00601007387 */ /* 0x000fe20000100800 */
[----:B------:R-:W-:Y:S02]  /*56e60*/  PRMT R47, RZ, 0x7610, R47 ;  /* 0x00007610ff2f7816 */ /* 0x000fe4000000002f */
[----:B---3--:R-:W-:Y:S01]  /*56e70*/  IADD3 R89, P1, PT, R89, UR15, RZ ;  /* 0x0000000f59597c10 */ /* 0x008fe2000ff3e0ff */
[----:B0-----:R-:W-:Y:S02]  /*56e80*/  @!P0 IMAD.MOV.U32 R12, RZ, RZ, R6 ;  /* 0x000000ffff0c8224 */ /* 0x001fe400078e0006 */
[----:B------:R-:W-:-:S05]  /*56e90*/  @!P0 IMAD.MOV.U32 R13, RZ, RZ, R7 ;  /* 0x000000ffff0d8224 */ /* 0x000fca00078e0007 */
[----:B------:R0:W3:Y:S02]  /*56ea0*/  @!P0 LDG.E.U8 R47, desc[UR20][R12.64] ;  /* 0x000000140c2f8981 */ /* 0x0000e4000c1e1100 */
[----:B0-----:R-:W-:Y:S02]  /*56eb0*/  IMAD.MOV.U32 R13, RZ, RZ, R89 ;  /* 0x000000ffff0d7224 */ /* 0x001fe400078e0059 */
[----:B--2---:R0:W-:Y:S04]  /*56ec0*/  STL [R1+0x470], R3 ;  /* 0x0004700301007387 */ /* 0x0041e80000100800 */
[----:B0-----:R-:W2:Y:S04]  /*56ed0*/  LDL.LU R3, [R1+0x2a7c] ;  /* 0x002a7c0001037983 */ /* 0x001ea80000300800 */
[----:B------:R0:W-:Y:S04]  /*56ee0*/  STL [R1+0x17cc], R46 ;  /* 0x0017cc2e01007387 */ /* 0x0001e80000100800 */
[----:B0-----:R-:W2:Y:S04]  /*56ef0*/  LDL.LU R46, [R1+0x17ec] ;  /* 0x0017ec00012e7983 */ /* 0x001ea80000300800 */
[----:B------:R0:W-:Y:S04]  /*56f00*/  STL [R1+0x17dc], R7 ;  /* 0x0017dc0701007387 */ /* 0x0001e80000100800 */
[----:B------:R-:W3:Y:S04]  /*56f10*/  LDL.LU R92, [R1+0x17f4] ;  /* 0x0017f400015c7983 */ /* 0x000ee80000300800 */
[----:B------:R-:W3:Y:S04]  /*56f20*/  LDL.LU R6, [R1+0x1800] ;  /* 0x0018000001067983 */ /* 0x000ee80000300800 */
[----:B0-----:R-:W3:Y:S04]  /*56f30*/  LDL.LU R7, [R1+0x1808] ;  /* 0x0018080001077983 */ /* 0x001ee80000300800 */
[----:B------:R-:W-:Y:S04]  /*56f40*/  STL [R1+0x17e8], R89 ;  /* 0x0017e85901007387 */ /* 0x000fe80000100800 */
[----:B----4-:R0:W-:Y:S04]  /*56f50*/  STL [R1+0x46c], R90 ;  /* 0x00046c5a01007387 */ /* 0x0101e80000100800 */
[----:B0-----:R-:W4:Y:S04]  /*56f60*/  LDL.LU R90, [R1+0x1810] ;  /* 0x00181000015a7983 */ /* 0x001f280000300800 */
[----:B------:R-:W3:Y:S04]  /*56f70*/  LDL.LU R89, [R1+0x2a78] ;  /* 0x002a780001597983 */ /* 0x000ee80000300800 */
[----:B------:R-:W3:Y:S01]  /*56f80*/  LDL.LU R12, [R1+0x17e4] ;  /* 0x0017e400010c7983 */ /* 0x000ee20000300800 */
[----:B------:R-:W-:-:S05]  /*56f90*/  IADD3 R4, P3, PT, R4, UR15, RZ ;  /* 0x0000000f04047c10 */ /* 0x000fca000ff7e0ff */
[----:B------:R-:W-:Y:S01]  /*56fa0*/  STL [R1+0x17f0], R4 ;  /* 0x0017f00401007387 */ /* 0x000fe20000100800 */
[----:B------:R-:W-:Y:S02]  /*56fb0*/  PRMT R0, RZ, 0x7610, R0 ;  /* 0x00007610ff007816 */ /* 0x000fe40000000000 */
[----:B--2---:R-:W-:Y:S02]  /*56fc0*/  IADD3.X R46, PT, PT, R46, UR58, RZ, P3, !PT ;  /* 0x0000003a2e2e7c10 */ /* 0x004fe40009ffe4ff */
[----:B------:R-:W-:Y:S02]  /*56fd0*/  PRMT R3, RZ, 0x7610, R3 ;  /* 0x00007610ff037816 */ /* 0x000fe40000000003 */
[----:B---3--:R-:W-:-:S04]  /*56fe0*/  IADD3.X R12, PT, PT, R12, UR58, RZ, P1, !PT ;  /* 0x0000003a0c0c7c10 */ /* 0x008fc80008ffe4ff */
        /* <DEDUP_REMOVED lines=51> */
[----:B------:R0:W3:Y:S01]  /*57320*/  @!P0 LDG.E.U8 R3, desc[UR20][R12.64] ;  /* 0x000000140c038981 */ /* 0x0000e2000c1e1100 */
[----:B------:R-:W-:-:S04]  /*57330*/  IADD3 R90, P1, PT, R90, UR15, RZ ;  /* 0x0000000f5a5a7c10 */ /* 0x000fc8000ff3e0ff */
[----:B------:R-:W-:Y:S01]  /*57340*/  IADD3.X R92, PT, PT, R92, UR58, RZ, P1, !PT ;  /* 0x0000003a5c5c7c10 */ /* 0x000fe20008ffe4ff */
[----:B------:R-:W-:Y:S01]  /*57350*/  STL [R1+0x1810], R90 ;  /* 0x0018105a01007387 */ /* 0x000fe20000100800 */
[----:B------:R-:W-:Y:S01]  /*57360*/  PRMT R0, RZ, 0x7610, R0 ;  /* 0x00007610ff007816 */ /* 0x000fe20000000000 */
[----:B0-----:R-:W-:Y:S02]  /*57370*/  @!P0 IMAD.MOV.U32 R12, RZ, RZ, R90 ;  /* 0x000000ffff0c8224 */ /* 0x001fe400078e005a */
[----:B------:R-:W-:-:S05]  /*57380*/  @!P0 IMAD.MOV.U32 R13, RZ, RZ, R92 ;  /* 0x000000ffff0d8224 */ /* 0x000fca00078e005c */
[----:B------:R-:W4:Y:S04]  /*57390*/  @!P0 LDG.E.U8 R0, desc[UR20][R12.64] ;  /* 0x000000140c008981 */ /* 0x000f28000c1e1100 */
[----:B--2---:R0:W-:Y:S04]  /*573a0*/  STL [R1+0x458], R46 ;  /* 0x0004582e01007387 */ /* 0x0041e80000100800 */
[----:B0-----:R-:W2:Y:S04]  /*573b0*/  LDL.LU R46, [R1+0x2a68] ;  /* 0x002a6800012e7983 */ /* 0x001ea80000300800 */
[----:B------:R0:W-:Y:S04]  /*573c0*/  STL [R1+0x1804], R4 ;  /* 0x0018040401007387 */ /* 0x0001e80000100800 */
[----:B0-----:R-:W2:Y:S04]  /*573d0*/  LDL.LU R4, [R1+0x2a64] ;  /* 0x002a640001047983 */ /* 0x001ea80000300800 */
[----:B------:R-:W2:Y:S04]  /*573e0*/  LDL.LU R7, [R1+0x1824] ;  /* 0x0018240001077983 */ /* 0x000ea80000300800 */
[----:B------:R-:W-:Y:S04]  /*573f0*/  STL [R1+0x180c], R92 ;  /* 0x00180c5c01007387 */ /* 0x000fe80000100800 */
[----:B---3--:R0:W-:Y:S04]  /*57400*/  STL [R1+0x454], R3 ;  /* 0x0004540301007387 */ /* 0x0081e80000100800 */
[----:B0-----:R-:W3:Y:S04]  /*57410*/  LDL.LU R3, [R1+0x182c] ;  /* 0x00182c0001037983 */ /* 0x001ee80000300800 */
[----:B------:R-:W3:Y:S01]  /*57420*/  LDL.LU R13, [R1+0x181c] ;  /* 0x00181c00010d7983 */ /* 0x000ee20000300800 */
[----:B----4-:R-:W-:-:S02]  /*57430*/  IADD3 R89, P1, PT, R89, UR15, RZ ;  /* 0x0000000f59597c10 */ /* 0x010fc4000ff3e0ff */
[----:B------:R-:W-:Y:S01]  /*57440*/  IADD3 R6, P3, PT, R6, UR15, RZ ;  /* 0x0000000f06067c10 */ /* 0x000fe2000ff7e0ff */
[----:B------:R0:W-:Y:S02]  /*57450*/  STL [R1+0x450], R0 ;  /* 0x0004500001007387 */ /* 0x0001e40000100800 */
[----:B------:R-:W-:Y:S02]  /*57460*/  @!P0 IMAD.MOV.U32 R12, RZ, RZ, R89 ;  /* 0x000000ffff0c8224 */ /* 0x000fe400078e0059 */
[----:B0-----:R-:W4:Y:S04]  /*57470*/  LDL.LU R0, [R1+0x1838] ;  /* 0x0018380001007983 */ /* 0x001f280000300800 */
[----:B------:R-:W-:Y:S04]  /*57480*/  STL [R1+0x1820], R89 ;  /* 0x0018205901007387 */ /* 0x000fe80000100800 */
[----:B------:R-:W4:Y:S04]  /*57490*/  LDL.LU R90, [R1+0x183c] ;  /* 0x00183c00015a7983 */ /* 0x000f280000300800 */
[----:B------:R-:W4:Y:S04]  /*574a0*/  LDL.LU R92, [R1+0x1780] ;  /* 0x00178000015c7983 */ /* 0x000f280000300800 */
[----:B------:R-:W-:Y:S01]  /*574b0*/  STL [R1+0x1828], R6 ;  /* 0x0018280601007387 */ /* 0x000fe20000100800 */
[----:B--2---:R-:W-:-:S02]  /*574c0*/  PRMT R46, RZ, 0x7610, R46 ;  /* 0x00007610ff2e7816 */ /* 0x004fc4000000002e */
[----:B------:R-:W-:Y:S02]  /*574d0*/  IADD3.X R7, PT, PT, R7, UR58, RZ, P3, !PT ;  /* 0x0000003a07077c10 */ /* 0x000fe40009ffe4ff */
[----:B------:R-:W-:Y:S02]  /*574e0*/  PRMT R4, RZ, 0x7610, R4 ;  /* 0x00007610ff047816 */ /* 0x000fe40000000004 */
[----:B---3--:R-:W-:-:S05]  /*574f0*/  IADD3.X R13, PT, PT, R13, UR58, RZ, P1, !PT ;  /* 0x0000003a0d0d7c10 */ /* 0x008fca0008ffe4ff */
[----:B------:R0:W-:Y:S04]  /*57500*/  STL [R1+0x181c], R13 ;  /* 0x00181c0d01007387 */ /* 0x0001e80000100800 */
[----:B------:R1:W2:Y:S02]  /*57510*/  @!P0 LDG.E.U8 R46, desc[UR20][R12.64] ;  /* 0x000000140c2e8981 */ /* 0x0002a4000c1e1100 */
[----:B-1----:R-:W-:Y:S02]  /*57520*/  IMAD.MOV.U32 R12, RZ, RZ, R7 ;  /* 0x000000ffff0c7224 */ /* 0x002fe400078e0007 */
[----:B0-----:R-:W-:-:S05]  /*57530*/  IMAD.MOV.U32 R13, RZ, RZ, R6 ;  /* 0x000000ffff0d7224 */ /* 0x001fca00078e0006 */
        /* <DEDUP_REMOVED lines=8> */
[----:B------:R-:W2:Y:S01]  /*575c0*/  LDL.LU R89, [R1+0x1778] ;  /* 0x0017780001597983 */ /* 0x000ea20000300800 */
[----:B0-----:R-:W-:Y:S02]  /*575d0*/  IMAD.MOV.U32 R13, RZ, RZ, R3 ;  /* 0x000000ffff0d7224 */ /* 0x001fe400078e0003 */
[----:B------:R-:W-:Y:S01]  /*575e0*/  @!P0 IMAD.MOV.U32 R12, RZ, RZ, R91 ;  /* 0x000000ffff0c8224 */ /* 0x000fe200078e005b */
[----:B------:R0:W-:Y:S04]  /*575f0*/  STL [R1+0x1824], R7 ;  /* 0x0018240701007387 */ /* 0x0001e80000100800 */
[----:B------:R1:W2:Y:S04]  /*57600*/  @!P0 LDG.E.U8 R88, desc[UR20][R12.64] ;  /* 0x000000140c588981 */ /* 0x0002a8000c1e1100 */
[----:B0-----:R-:W2:Y:S04]  /*57610*/  LDL.LU R7, [R1+0x2a60] ;  /* 0x002a600001077983 */ /* 0x001ea80000300800 */
[----:B------:R-:W2:Y:S04]  /*57620*/  LDL.LU R6, [R1+0x2a5c] ;  /* 0x002a5c0001067983 */ /* 0x000ea80000300800 */
[----:B---3--:R0:W-:Y:S04]  /*57630*/  STL [R1+0x448], R4 ;  /* 0x0004480401007387 */ /* 0x0081e80000100800 */
[----:B0-----:R-:W3:Y:S04]  /*57640*/  LDL.LU R4, [R1+0x2a58] ;  /* 0x002a580001047983 */ /* 0x001ee80000300800 */
[----:B------:R0:W-:Y:S04]  /*57650*/  STL [R1+0x182c], R3 ;  /* 0x00182c0301007387 */ /* 0x0001e80000100800 */
[----:B0-----:R-:W3:Y:S04]  /*57660*/  LDL.LU R3, [R1+0x177c] ;  /* 0x00177c0001037983 */ /* 0x001ee80000300800 */
[----:B------:R-:W3:Y:S01]  /*57670*/  LDL.LU R12, [R1+0x1834] ;  /* 0x00183400010c7983 */ /* 0x000ee20000300800 */
[----:B----4-:R-:W-:-:S02]  /*57680*/  IADD3 R0, P1, PT, R0, UR15, RZ ;  /* 0x0000000f00007c10 */ /* 0x010fc4000ff3e0ff */
[----:B------:R-:W-:-:S03]  /*57690*/  IADD3 R90, P3, PT, R90, UR15, RZ ;  /* 0x0000000f5a5a7c10 */ /* 0x000fc6000ff7e0ff */
[----:B-1----:R-:W-:Y:S01]  /*576a0*/  IMAD.MOV.U32 R13, RZ, RZ, R0 ;  /* 0x000000ffff0d7224 */ /* 0x002fe200078e0000 */
[----:B------:R0:W-:Y:S04]  /*576b0*/  STL [R1+0x1838], R0 ;  /* 0x0018380001007387 */ /* 0x0001e80000100800 */
[----:B0-----:R-:W4:Y:S04]  /*576c0*/  LDL.LU R0, [R1+0x1768] ;  /* 0x0017680001007983 */ /* 0x001f280000300800 */
[----:B--2---:R0:W-:Y:S04]  /*576d0*/  STL [R1+0x444], R88 ;  /* 0x0004445801007387 */ /* 0x0041e80000100800 */
[----:B0-----:R-:W2:Y:S04]  /*576e0*/  LDL.LU R88, [R1+0x1764] ;  /* 0x0017640001587983 */ /* 0x001ea80000300800 */
[----:B------:R-:W2:Y:S04]  /*576f0*/  LDL.LU R91, [R1+0x1750] ;  /* 0x00175000015b7983 */ /* 0x000ea80000300800 */
[----:B------:R-:W-:Y:S01]  /*57700*/  STL [R1+0x183c], R90 ;  /* 0x00183c5a01007387 */ /* 0x000fe20000100800 */
[----:B---3--:R-:W-:-:S02]  /*57710*/  PRMT R4, RZ, 0x7610, R4 ;  /* 0x00007610ff047816 */ /* 0x008fc40000000004 */
[----:B------:R-:W-:-:S04]  /*57720*/  IADD3.X R12, PT, PT, R12, UR58, RZ, P1, !PT ;  /* 0x0000003a0c0c7c10 */ /* 0x000fc80008ffe4ff */
[-C--:B------:R-:W-:Y:S01]  /*57730*/  @!P0 LOP3.LUT R13, R13, R12.reuse, RZ, 0x3c, !PT ;  /* 0x0000000c0d0d8212 */ /* 0x080fe200078e3cff */
[----:B------:R0:W-:Y:S03]  /*57740*/  STL [R1+0x1834], R12 ;  /* 0x0018340c01007387 */ /* 0x0001e60000100800 */
        /* <DEDUP_REMOVED lines=27> */
[----:B------:R-:W3:Y:S01]  /*57900*/  LDL.LU R12, [R1+0x175c] ;  /* 0x00175c00010c7983 */ /* 0x000ee20000300800 */
[----:B----4-:R-:W-:Y:S02]  /*57910*/  IADD3 R0, P1, PT, R0, UR15, RZ ;  /* 0x0000000f00007c10 */ /* 0x010fe4000ff3e0ff */
[----:B------:R-:W-:-:S03]  /*57920*/  IADD3 R88, P3, PT, R88, UR15, RZ ;  /* 0x0000000f58587c10 */ /* 0x000fc6000ff7e0ff */
[----:B0-----:R-:W-:Y:S01]  /*57930*/  IMAD.MOV.U32 R13, RZ, RZ, R0 ;  /* 0x000000ffff0d7224 */ /* 0x001fe200078e0000 */
[----:B------:R-:W-:Y:S01]  /*57940*/  STL [R1+0x1768], R0 ;  /* 0x0017680001007387 */ /* 0x000fe20000100800 */
[----:B--2---:R-:W-:-:S03]  /*57950*/  PRMT R6, RZ, 0x7610, R6 ;  /* 0x00007610ff067816 */ /* 0x004fc60000000006 */
[----:B---3--:R0:W-:Y:S01]  /*57960*/  STL [R1+0x438], R4 ;  /* 0x0004380401007387 */ /* 0x0081e20000100800 */
        /* <DEDUP_REMOVED lines=30> */
[----:B------:R-:W-:Y:S02]  /*57b50*/  IADD3 R4, P1, PT, R4, UR15, RZ ;  /* 0x0000000f04047c10 */ /* 0x000fe4000ff3e0ff */
[----:B---3--:R-:W-:-:S03]  /*57b60*/  IADD3 R0, P3, PT, R0, UR15, RZ ;  /* 0x0000000f00007c10 */ /* 0x008fc6000ff7e0ff */
[----:B0-----:R-:W-:Y:S01]  /*57b70*/  IMAD.MOV.U32 R13, RZ, RZ, R4 ;  /* 0x000000ffff0d7224 */ /* 0x001fe200078e0004 */
[----:B------:R0:W-:Y:S01]  /*57b80*/  STL [R1+0x1758], R4 ;  /* 0x0017580401007387 */ /* 0x0001e20000100800 */
[----:B------:R-:W-:-:S03]  /*57b90*/  PRMT R89, RZ, 0x7610, R89 ;  /* 0x00007610ff597816 */ /* 0x000fc60000000059 */
[----:B0-----:R-:W3:Y:S04]  /*57ba0*/  LDL.LU R4, [R1+0x1740] ;  /* 0x0017400001047983 */ /* 0x001ee80000300800 */
[----:B------:R-:W3:Y:S01]  /*57bb0*/  LDL.LU R91, [R1+0x1734] ;  /* 0x00173400015b7983 */ /* 0x000ee20000300800 */
[----:B------:R-:W-:Y:S02]  /*57bc0*/  IADD3.X R90, PT, PT, R90, UR58, RZ, P3, !PT ;  /* 0x0000003a5a5a7c10 */ /* 0x000fe40009ffe4ff */
[----:B----4-:R-:W-:Y:S01]  /*57bd0*/  PRMT R3, RZ, 0x7610, R3 ;  /* 0x00007610ff037816 */ /* 0x010fe20000000003 */
[----:B--2---:R0:W-:Y:S01]  /*57be0*/  STL [R1+0x42c], R6 ;  /* 0x00042c0601007387 */ /* 0x0041e20000100800 */
[----:B------:R-:W-:-:S03]  /*57bf0*/  IADD3.X R12, PT, PT, R12, UR58, RZ, P1, !PT ;  /* 0x0000003a0c0c7c10 */ /* 0x000fc60008ffe4ff */
[----:B0-----:R-:W2:Y:S01]  /*57c00*/  LDL.LU R6, [R1+0x1728] ;  /* 0x0017280001067983 */ /* 0x001ea20000300800 */
[----:B------:R-:W-:-:S03]  /*57c10*/  @!P0 LOP3.LUT R13, R13, R12, RZ, 0x3c, !PT ;  /* 0x0000000c0d0d8212 */ /* 0x000fc600078e3cff */
[----:B------:R-:W-:Y:S04]  /*57c20*/  STL [R1+0x1744], R0 ;  /* 0x0017440001007387 */ /* 0x000fe80000100800 */
[----:B------:R0:W-:Y:S02]  /*57c30*/  STL [R1+0x1754], R12 ;  /* 0x0017540c01007387 */ /* 0x0001e40000100800 */
[----:B0-----:R-:W-:-:S04]  /*57c40*/  @!P0 LOP3.LUT R12, R13, R12, RZ, 0x3c, !PT ;  /* 0x0000000c0d0c8212 */ /* 0x001fc800078e3cff */
[----:B------:R-:W-:-:S05]  /*57c50*/  @!P0 LOP3.LUT R13, R13, R12, RZ, 0x3c, !PT ;  /* 0x0000000c0d0d8212 */ /* 0x000fca00078e3cff */
[----:B------:R0:W4:Y:S02]  /*57c60*/  @!P0 LDG.E.U8 R89, desc[UR20][R12.64] ;  /* 0x000000140c598981 */ /* 0x000124000c1e1100 */
[----:B0-----:R-:W-:Y:S02]  /*57c70*/  IMAD.MOV.U32 R12, RZ, RZ, R90 ;  /* 0x000000ffff0c7224 */ /* 0x001fe400078e005a */
[----:B------:R-:W-:-:S05]  /*57c80*/  IMAD.MOV.U32 R13, RZ, RZ, R0 ;  /* 0x000000ffff0d7224 */ /* 0x000fca00078e0000 */
        /* <DEDUP_REMOVED lines=8> */
[----:B0-----:R-:W-:Y:S02]  /*57d10*/  IMAD.MOV.U32 R13, RZ, RZ, R88 ;  /* 0x000000ffff0d7224 */ /* 0x001fe400078e0058 */
[----:B------:R-:W-:-:S05]  /*57d20*/  @!P0 IMAD.MOV.U32 R12, RZ, RZ, R92 ;  /* 0x000000ffff0c8224 */ /* 0x000fca00078e005c */
[----:B------:R0:W3:Y:S04]  /*57d30*/  @!P0 LDG.E.U8 R7, desc[UR20][R12.64] ;  /* 0x000000140c078981 */ /* 0x0000e8000c1e1100 */
[----:B----4-:R1:W-:Y:S04]  /*57d40*/  STL [R1+0x428], R89 ;  /* 0x0004285901007387 */ /* 0x0103e80000100800 */
[----:B-1----:R-:W4:Y:S04]  /*57d50*/  LDL.LU R89, [R1+0x2a40] ;  /* 0x002a400001597983 */ /* 0x002f280000300800 */
[----:B------:R1:W-:Y:S04]  /*57d60*/  STL [R1+0x172c], R90 ;  /* 0x00172c5a01007387 */ /* 0x0003e80000100800 */
[----:B-1----:R-:W4:Y:S04]  /*57d70*/  LDL.LU R90, [R1+0x2a3c] ;  /* 0x002a3c00015a7983 */ /* 0x002f280000300800 */
[----:B------:R-:W4:Y:S04]  /*57d80*/  LDL.LU R0, [R1+0x1730] ;  /* 0x0017300001007983 */ /* 0x000f280000300800 */
[----:B--2---:R1:W-:Y:S04]  /*57d90*/  STL [R1+0x424], R3 ;  /* 0x0004240301007387 */ /* 0x0043e80000100800 */
[----:B-1----:R-:W2:Y:S04]  /*57da0*/  LDL.LU R3, [R1+0x2a38] ;  /* 0x002a380001037983 */ /* 0x002ea80000300800 */
[----:B------:R1:W-:Y:S04]  /*57db0*/  STL [R1+0x1738], R88 ;  /* 0x0017385801007387 */ /* 0x0003e80000100800 */
[----:B-1----:R-:W2:Y:S04]  /*57dc0*/  LDL.LU R88, [R1+0x1724] ;  /* 0x0017240001587983 */ /* 0x002ea80000300800 */
[----:B------:R-:W2:Y:S01]  /*57dd0*/  LDL.LU R12, [R1+0x173c] ;  /* 0x00173c00010c7983 */ /* 0x000ea20000300800 */
        /* <DEDUP_REMOVED lines=9> */
[----:B----4-:R-:W-:-:S02]  /*57e70*/  PRMT R90, RZ, 0x7610, R90 ;  /* 0x00007610ff5a7816 */ /* 0x010fc4000000005a */
[----:B------:R-:W-:Y:S02]  /*57e80*/  IADD3.X R0, PT, PT, R0, UR58, RZ, P3, !PT ;  /* 0x0000003a00007c10 */ /* 0x000fe40009ffe4ff */
[----:B--2---:R-:W-:Y:S02]  /*57e90*/  PRMT R3, RZ, 0x7610, R3 ;  /* 0x00007610ff037816 */ /* 0x004fe40000000003 */
        /* <DEDUP_REMOVED lines=27> */
[----:B----4-:R0:W-:Y:S04]  /*58050*/  STL [R1+0x418], R90 ;  /* 0x0004185a01007387 */ /* 0x0101e80000100800 */
[----:B0-----:R-:W4:Y:S04]  /*58060*/  LDL.LU R90, [R1+0x16f8] ;  /* 0x0016f800015a7983 */ /* 0x001f280000300800 */
        /* <DEDUP_REMOVED lines=158> */
[----:B----4-:R-:W-:-:S03]  /*58a50*/  PRMT R6, RZ, 0x7610, R6 ;  /* 0x00007610ff067816 */ /* 0x010fc60000000006 */
        /* <DEDUP_REMOVED lines=30> */
[----:B------:R-:W4:Y:S01]  /*58c40*/  LDL.LU R12, [R1+0x1060] ;  /* 0x00106000010c7983 */ /* 0x000f220000300800 */
[----:B------:R-:W-:Y:S02]  /*58c50*/  IADD3 R4, P1, PT, R4, UR15, RZ ;  /* 0x0000000f04047c10 */ /* 0x000fe4000ff3e0ff */
[----:B---3--:R-:W-:-:S03]  /*58c60*/  IADD3 R0, P3, PT, R0, UR15, RZ ;  /* 0x0000000f00007c10 */ /* 0x008fc6000ff7e0ff */
[----:B0-----:R-:W-:Y:S01]  /*58c70*/  IMAD.MOV.U32 R13, RZ, RZ, R4 ;  /* 0x000000ffff0d7224 */ /* 0x001fe200078e0004 */
[----:B------:R0:W-:Y:S01]  /*58c80*/  STL [R1+0x1064], R4 ;  /* 0x0010640401007387 */ /* 0x0001e20000100800 */
[----:B------:R-:W-:-:S03]  /*58c90*/  PRMT R89, RZ, 0x7610, R89 ;  /* 0x00007610ff597816 */ /* 0x000fc60000000059 */
[----:B0-----:R-:W3:Y:S04]  /*58ca0*/  LDL.LU R4, [R1+0x107c] ;  /* 0x00107c0001047983 */ /* 0x001ee80000300800 */
[----:B------:R-:W3:Y:S04]  /*58cb0*/  LDL.LU R92, [R1+0x1084] ;  /* 0x00108400015c7983 */ /* 0x000ee80000300800 */
[----:B--2---:R0:W-:Y:S01]  /*58cc0*/  STL [R1+0x3d8], R6 ;  /* 0x0003d80601007387 */ /* 0x0041e20000100800 */
[----:B----4-:R-:W-:-:S03]  /*58cd0*/  IADD3.X R12, PT, PT, R12, UR58, RZ, P1, !PT ;  /* 0x0000003a0c0c7c10 */ /* 0x010fc60008ffe4ff */
[----:B0-----:R-:W2:Y:S01]  /*58ce0*/  LDL.LU R6, [R1+0x1094] ;  /* 0x0010940001067983 */ /* 0x001ea20000300800 */
[----:B------:R-:W-:-:S03]  /*58cf0*/  @!P0 LOP3.LUT R13, R13, R12, RZ, 0x3c, !PT ;  /* 0x0000000c0d0d8212 */ /* 0x000fc600078e3cff */
[----:B------:R-:W-:Y:S04]  /*58d00*/  STL [R1+0x106c], R0 ;  /* 0x00106c0001007387 */ /* 0x000fe80000100800 */
[----:B------:R0:W-:Y:S02]  /*58d10*/  STL [R1+0x1060], R12 ;  /* 0x0010600c01007387 */ /* 0x0001e40000100800 */
[----:B0-----:R-:W-:-:S04]  /*58d20*/  @!P0 LOP3.LUT R12, R13, R12, RZ, 0x3c, !PT ;  /* 0x0000000c0d0c8212 */ /* 0x001fc800078e3cff */
[----:B------:R-:W-:-:S05]  /*58d30*/  @!P0 LOP3.LUT R13, R13, R12, RZ, 0x3c, !PT ;  /* 0x0000000c0d0d8212 */ /* 0x000fca00078e3cff */
[----:B------:R0:W4:Y:S01]  /*58d40*/  @!P0 LDG.E.U8 R89, desc[UR20][R12.64] ;  /* 0x000000140c598981 */ /* 0x000122000c1e1100 */
        /* <DEDUP_REMOVED lines=10> */
[----:B----4-:R1:W-:Y:S04]  /*58df0*/  STL [R1+0x3d4], R89 ;  /* 0x0003d45901007387 */ /* 0x0103e80000100800 */
[----:B-1----:R-:W4:Y:S01]  /*58e00*/  LDL.LU R89, [R1+0x29f8] ;  /* 0x0029f80001597983 */ /* 0x002f220000300800 */
[----:B------:R-:W-:Y:S01]  /*58e10*/  IADD3.X R7, PT, PT, R7, UR58, RZ, P1, !PT ;  /* 0x0000003a07077c10 */ /* 0x000fe20008ffe4ff */
[----:B0-----:R-:W-:-:S02]  /*58e20*/  @!P0 IMAD.MOV.U32 R12, RZ, RZ, R91 ;  /* 0x000000ffff0c8224 */ /* 0x001fc400078e005b */
[----:B------:R0:W-:Y:S02]  /*58e30*/  STL [R1+0x1068], R90 ;  /* 0x0010685a01007387 */ /* 0x0001e40000100800 */
[----:B------:R-:W-:Y:S02]  /*58e40*/  IMAD.MOV.U32 R13, RZ, RZ, R7 ;  /* 0x000000ffff0d7224 */ /* 0x000fe400078e0007 */
[----:B0-----:R-:W3:Y:S04]  /*58e50*/  LDL.LU R90, [R1+0x29f4] ;  /* 0x0029f400015a7983 */ /* 0x001ee80000300800 */
[----:B------:R-:W3:Y:S04]  /*58e60*/  LDL.LU R0, [R1+0x1080] ;  /* 0x0010800001007983 */ /* 0x000ee80000300800 */
[----:B--2---:R0:W-:Y:S04]  /*58e70*/  STL [R1+0x3d0], R3 ;  /* 0x0003d00301007387 */ /* 0x0041e80000100800 */
[----:B0-----:R-:W2:Y:S04]  /*58e80*/  LDL.LU R3, [R1+0x29f0] ;  /* 0x0029f00001037983 */ /* 0x001ea80000300800 */
[----:B------:R0:W-:Y:S04]  /*58e90*/  STL [R1+0x1070], R7 ;  /* 0x0010700701007387 */ /* 0x0001e80000100800 */
[----:B0-----:R-:W2:Y:S01]  /*58ea0*/  LDL.LU R7, [R1+0x1090] ;  /* 0x0010900001077983 */ /* 0x001ea20000300800 */
[----:B----4-:R-:W-:-:S06]  /*58eb0*/  PRMT R89, RZ, 0x7610, R89 ;  /* 0x00007610ff597816 */ /* 0x010fcc0000000059 */
[----:B------:R0:W4:Y:S04]  /*58ec0*/  @!P0 LDG.E.U8 R89, desc[UR20][R12.64] ;  /* 0x000000140c598981 */ /* 0x000128000c1e1100 */
[----:B------:R-:W4:Y:S01]  /*58ed0*/  LDL.LU R12, [R1+0x1078] ;  /* 0x00107800010c7983 */ /* 0x000f220000300800 */
[----:B---3--:R-:W-:Y:S02]  /*58ee0*/  IADD3 R4, P1, PT, R4, UR15, RZ ;  /* 0x0000000f04047c10 */ /* 0x008fe4000ff3e0ff */
[----:B------:R-:W-:-:S03]  /*58ef0*/  IADD3 R92, P3, PT, R92, UR15, RZ ;  /* 0x0000000f5c5c7c10 */ /* 0x000fc6000ff7e0ff */
[----:B0-----:R-:W-:Y:S01]  /*58f00*/  IMAD.MOV.U32 R13, RZ, RZ, R4 ;  /* 0x000000ffff0d7224 */ /* 0x001fe200078e0004 */
[----:B------:R-:W-:Y:S01]  /*58f10*/  STL [R1+0x107c], R4 ;  /* 0x00107c0401007387 */ /* 0x000fe20000100800 */
[----:B------:R-:W-:Y:S02]  /*58f20*/  IADD3.X R0, PT, PT, R0, UR58, RZ, P3, !PT ;  /* 0x0000003a00007c10 */ /* 0x000fe40009ffe4ff */
[----:B--2---:R-:W-:Y:S02]  /*58f30*/  PRMT R3, RZ, 0x7610, R3 ;  /* 0x00007610ff037816 */ /* 0x004fe40000000003 */
[----:B------:R-:W-:Y:S01]  /*58f40*/  PRMT R88, RZ, 0x7610, R88 ;  /* 0x00007610ff587816 */ /* 0x000fe20000000058 */
[----:B----4-:R0:W-:Y:S01]  /*58f50*/  STL [R1+0x3cc], R89 ;  /* 0x0003cc5901007387 */ /* 0x0101e20000100800 */
        /* <DEDUP_REMOVED lines=9> */
[----:B------:R0:W3:Y:S02]  /*58ff0*/  @!P0 LDG.E.U8 R3, desc[UR20][R12.64] ;  /* 0x000000140c038981 */ /* 0x0000e4000c1e1100 */
[----:B0-----:R-:W-:Y:S02]  /*59000*/  IMAD.MOV.U32 R13, RZ, RZ, R0 ;  /* 0x000000ffff0d7224 */ /* 0x001fe400078e0000 */
[----:B------:R-:W-:-:S05]  /*59010*/  @!P0 IMAD.MOV.U32 R12, RZ, RZ, R92 ;  /* 0x000000ffff0c8224 */ /* 0x000fca00078e005c */
[----:B------:R0:W4:Y:S01]  /*59020*/  @!P0 LDG.E.U8 R88, desc[UR20][R12.64] ;  /* 0x000000140c588981 */ /* 0x000122000c1e1100 */
[----:B------:R-:W-:-:S04]  /*59030*/  IADD3 R6, P1, PT, R6, UR15, RZ ;  /* 0x0000000f06067c10 */ /* 0x000fc8000ff3e0ff */
[----:B------:R-:W-:Y:S01]  /*59040*/  IADD3.X R7, PT, PT, R7, UR58, RZ, P1, !PT ;  /* 0x0000003a07077c10 */ /* 0x000fe20008ffe4ff */
[----:B------:R-:W-:Y:S01]  /*59050*/  STL [R1+0x1094], R6 ;  /* 0x0010940601007387 */ /* 0x000fe20000100800 */
[----:B------:R-:W-:Y:S01]  /*59060*/  PRMT R39, RZ, 0x7610, R39 ;  /* 0x00007610ff277816 */ /* 0x000fe20000000027 */
[----:B0-----:R-:W-:Y:S02]  /*59070*/  @!P0 IMAD.MOV.U32 R12, RZ, RZ, R6 ;  /* 0x000000ffff0c8224 */ /* 0x001fe400078e0006 */
[----:B------:R-:W-:-:S05]  /*59080*/  @!P0 IMAD.MOV.U32 R13, RZ, RZ, R7 ;  /* 0x000000ffff0d8224 */ /* 0x000fca00078e0007 */
[----:B------:R0:W4:Y:S01]  /*59090*/  @!P0 LDG.E.U8 R39, desc[UR20][R12.64] ;  /* 0x000000140c278981 */ /* 0x000122000c1e1100 */
[----:B--2---:R-:W-:-:S05]  /*590a0*/  IADD3 R89, P1, PT, R89, UR15, RZ ;  /* 0x0000000f59597c10 */ /* 0x004fca000ff3e0ff */
[----:B0-----:R-:W-:Y:S01]  /*590b0*/  IMAD.MOV.U32 R13, RZ, RZ, R89 ;  /* 0x000000ffff0d7224 */ /* 0x001fe200078e0059 */
[----:B---3--:R0:W-:Y:S04]  /*590c0*/  STL [R1+0x3c8], R3 ;  /* 0x0003c80301007387 */ /* 0x0081e80000100800 */
[----:B0-----:R-:W2:Y:S04]  /*590d0*/  LDL.LU R3, [R1+0x29ec] ;  /* 0x0029ec0001037983 */ /* 0x001ea80000300800 */
[----:B------:R0:W-:Y:S04]  /*590e0*/  STL [R1+0x1080], R0 ;  /* 0x0010800001007387 */ /* 0x0001e80000100800 */
[----:B0-----:R-:W3:Y:S04]  /*590f0*/  LDL.LU R0, [R1+0x10a0] ;  /* 0x0010a00001007983 */ /* 0x001ee80000300800 */
[----:B------:R0:W-:Y:S04]  /*59100*/  STL [R1+0x1090], R7 ;  /* 0x0010900701007387 */ /* 0x0001e80000100800 */
[----:B------:R-:W2:Y:S04]  /*59110*/  LDL.LU R92, [R1+0x10a8] ;  /* 0x0010a800015c7983 */ /* 0x000ea80000300800 */
[----:B0-----:R-:W2:Y:S04]  /*59120*/  LDL.LU R7, [R1+0x10b4] ;  /* 0x0010b40001077983 */ /* 0x001ea80000300800 */
[----:B----4-:R0:W-:Y:S04]  /*59130*/  STL [R1+0x3c4], R88 ;  /* 0x0003c45801007387 */ /* 0x0101e80000100800 */
[----:B0-----:R-:W4:Y:S04]  /*59140*/  LDL.LU R88, [R1+0x10bc] ;  /* 0x0010bc0001587983 */ /* 0x001f280000300800 */
[----:B------:R0:W-:Y:S04]  /*59150*/  STL [R1+0x109c], R89 ;  /* 0x00109c5901007387 */ /* 0x0001e80000100800 */
[----:B------:R-:W4:Y:S04]  /*59160*/  LDL.LU R6, [R1+0x10c4] ;  /* 0x0010c40001067983 */ /* 0x000f280000300800 */
[----:B0-----:R-:W4:Y:S04]  /*59170*/  LDL.LU R89, [R1+0x29e8] ;  /* 0x0029e80001597983 */ /* 0x001f280000300800 */
[----:B------:R-:W4:Y:S01]  /*59180*/  LDL.LU R12, [R1+0x1098] ;  /* 0x00109800010c7983 */ /* 0x000f220000300800 */
[----:B------:R-:W-:-:S05]  /*59190*/  IADD3 R4, P3, PT, R4, UR15, RZ ;  /* 0x0000000f04047c10 */ /* 0x000fca000ff7e0ff */
[----:B------:R-:W-:Y:S01]  /*591a0*/  STL [R1+0x10a4], R4 ;  /* 0x0010a40401007387 */ /* 0x000fe20000100800 */
[----:B------:R-:W-:Y:S02]  /*591b0*/  PRMT R90, RZ, 0x7610, R90 ;  /* 0x00007610ff5a7816 */ /* 0x000fe4000000005a */
[----:B---3--:R-:W-:Y:S02]  /*591c0*/  IADD3.X R0, PT, PT, R0, UR58, RZ, P3, !PT ;  /* 0x0000003a00007c10 */ /* 0x008fe40009ffe4ff */
[----:B--2---:R-:W-:Y:S02]  /*591d0*/  PRMT R3, RZ, 0x7610, R3 ;  /* 0x00007610ff037816 */ /* 0x004fe40000000003 */
[----:B----4-:R-:W-:-:S04]  /*591e0*/  IADD3.X R12, PT, PT, R12, UR58, RZ, P1, !PT ;  /* 0x0000003a0c0c7c10 */ /* 0x010fc80008ffe4ff */
        /* <DEDUP_REMOVED lines=31> */
[----:B------:R0:W-:Y:S04]  /*593e0*/  STL [R1+0x10b4], R7 ;  /* 0x0010b40701007387 */ /* 0x0001e80000100800 */
[----:B0-----:R-:W3:Y:S04]  /*593f0*/  LDL.LU R7, [R1+0x10d4] ;  /* 0x0010d40001077983 */ /* 0x001ee80000300800 */
[----:B----4-:R0:W-:Y:S04]  /*59400*/  STL [R1+0x3b4], R89 ;  /* 0x0003b45901007387 */ /* 0x0101e80000100800 */
[----:B0-----:R-:W4:Y:S04]  /*59410*/  LDL.LU R89, [R1+0x10dc] ;  /* 0x0010dc0001597983 */ /* 0x001f280000300800 */
[----:B------:R-:W4:Y:S04]  /*59420*/  LDL.LU R91, [R1+0x10e4] ;  /* 0x0010e400015b7983 */ /* 0x000f280000300800 */
[----:B------:R-:W-:Y:S01]  /*59430*/  STL [R1+0x10bc], R88 ;  /* 0x0010bc5801007387 */ /* 0x000fe20000100800 */
[----:B--2---:R-:W-:-:S02]  /*59440*/  PRMT R0, RZ, 0x7610, R0 ;  /* 0x00007610ff007816 */ /* 0x004fc40000000000 */
[----:B---3--:R-:W-:-:S04]  /*59450*/  IADD3.X R12, PT, PT, R12, UR58, RZ, P1, !PT ;  /* 0x0000003a0c0c7c10 */ /* 0x008fc80008ffe4ff */
[-C--:B------:R-:W-:Y:S01]  /*59460*/  @!P0 LOP3.LUT R13, R13, R12.reuse, RZ, 0x3c, !PT ;  /* 0x0000000c0d0d8212 */ /* 0x080fe200078e3cff */
[----:B------:R0:W-:Y:S03]  /*59470*/  STL [R1+0x10b0], R12 ;  /* 0x0010b00c01007387 */ /* 0x0001e60000100800 */
        /* <DEDUP_REMOVED lines=28> */
[----:B----4-:R-:W-:Y:S02]  /*59640*/  IADD3 R89, P3, PT, R89, UR15, RZ ;  /* 0x0000000f59597c10 */ /* 0x010fe4000ff7e0ff */
[----:B------:R-:W-:Y:S01]  /*59650*/  PRMT R33, RZ, 0x7610, R33 ;  /* 0x00007610ff217816 */ /* 0x000fe20000000021 */
[----:B0-----:R-:W-:Y:S01]  /*59660*/  @!P0 IMAD.MOV.U32 R12, RZ, RZ, R7 ;  /* 0x000000ffff0c8224 */ /* 0x001fe200078e0007 */
[----:B------:R-:W-:-:S02]  /*59670*/  IADD3.X R88, PT, PT, R88, UR58, RZ, P3, !PT ;  /* 0x0000003a58587c10 */ /* 0x000fc40009ffe4ff */
        /* <DEDUP_REMOVED lines=30> */
[----:B0-----:R-:W2:Y:S04]  /*59860*/  LDL.LU R3, [R1+0x10f8] ;  /* 0x0010f80001037983 */ /* 0x001ea80000300800 */
[----:B------:R-:W2:Y:S01]  /*59870*/  LDL.LU R12, [R1+0x10e8] ;  /* 0x0010e800010c7983 */ /* 0x000ea20000300800 */
[----:B------:R-:W-:-:S02]  /*59880*/  IADD3 R0, P1, PT, R0, UR15, RZ ;  /* 0x0000000f00007c10 */ /* 0x000fc4000ff3e0ff */
[----:B---3--:R-:W-:-:S03]  /*59890*/  IADD3 R6, P3, PT, R6, UR15, RZ ;  /* 0x0000000f06067c10 */ /* 0x008fc6000ff7e0ff */
[----:B-1----:R-:W-:Y:S01]  /*598a0*/  IMAD.MOV.U32 R13, RZ, RZ, R0 ;  /* 0x000000ffff0d7224 */ /* 0x002fe200078e0000 */
[----:B------:R0:W-:Y:S01]  /*598b0*/  STL [R1+0x10ec], R0 ;  /* 0x0010ec0001007387 */ /* 0x0001e20000100800 */
[----:B------:R-:W-:-:S03]  /*598c0*/  PRMT R89, RZ, 0x7610, R89 ;  /* 0x00007610ff597816 */ /* 0x000fc60000000059 */
[----:B0-----:R-:W3:Y:S04]  /*598d0*/  LDL.LU R0, [R1+0x1104] ;  /* 0x0011040001007983 */ /* 0x001ee80000300800 */
[----:B------:R-:W3:Y:S04]  /*598e0*/  LDL.LU R91, [R1+0x1114] ;  /* 0x00111400015b7983 */ /* 0x000ee80000300800 */
[----:B------:R0:W-:Y:S04]  /*598f0*/  STL [R1+0x39c], R90 ;  /* 0x00039c5a01007387 */ /* 0x0001e80000100800 */
[----:B0-----:R-:W3:Y:S04]  /*59900*/  LDL.LU R90, [R1+0x111c] ;  /* 0x00111c00015a7983 */ /* 0x001ee80000300800 */
[----:B------:R-:W-:Y:S01]  /*59910*/  STL [R1+0x10f4], R6 ;  /* 0x0010f40601007387 */ /* 0x000fe20000100800 */
        /* <DEDUP_REMOVED lines=9> */
[----:B----4-:R-:W-:-:S04]  /*599b0*/  IADD3 R92, P1, PT, R92, UR15, RZ ;  /* 0x0000000f5c5c7c10 */ /* 0x010fc8000ff3e0ff */
        /* <DEDUP_REMOVED lines=97> */
[----:B------:R-:W4:Y:S01]  /*59fd0*/  LDL.LU R12, [R1+0x1138] ;  /* 0x00113800010c7983 */ /* 0x000f220000300800 */
[----:B---3--:R-:W-:Y:S02]  /*59fe0*/  IADD3 R0, P1, PT, R0, UR15, RZ ;  /* 0x0000000f00007c10 */ /* 0x008fe4000ff3e0ff */
[----:B------:R-:W-:-:S03]  /*59ff0*/  IADD3 R7, P3, PT, R7, UR15, RZ ;  /* 0x0000000f07077c10 */ /* 0x000fc6000ff7e0ff */
[----:B0-----:R-:W-:Y:S01]  /*5a000*/  IMAD.MOV.U32 R13, RZ, RZ, R0 ;  /* 0x000000ffff0d7224 */ /* 0x001fe200078e0000 */
[----:B------:R0:W-:Y:S01]  /*5a010*/  STL [R1+0x113c], R0 ;  /* 0x00113c0001007387 */ /* 0x0001e20000100800 */
[----:B------:R-:W-:-:S03]  /*5a020*/  PRMT R6, RZ, 0x7610, R6 ;  /* 0x00007610ff067816 */ /* 0x000fc60000000006 */
[----:B0-----:R-:W3:Y:S04]  /*5a030*/  LDL.LU R0, [R1+0x115c] ;  /* 0x00115c0001007983 */ /* 0x001ee80000300800 */
[----:B--2---:R0:W-:Y:S01]  /*5a040*/  STL [R1+0x378], R4 ;  /* 0x0003780401007387 */ /* 0x0041e20000100800 */
[----:B----4-:R-:W-:-:S03]  /*5a050*/  IADD3.X R12, PT, PT, R12, UR58, RZ, P1, !PT ;  /* 0x0000003a0c0c7c10 */ /* 0x010fc60008ffe4ff */
        /* <DEDUP_REMOVED lines=463> */
[-C--:B------:R-:W-:Y:S02]  /*5bd50*/  @!P0 LOP3.LUT R13, R13, R12.reuse, RZ, 0x3c, !PT ;  /* 0x0000000c0d0d8212 */ /* 0x080fe400078e3cff */
[----:B------:R-:W-:Y:S02]  /*5bd60*/  PRMT R3, RZ, 0x7610, R3 ;  /* 0x00007610ff037816 */ /* 0x000fe40000000003 */
[C---:B------:R-:W-:Y:S01]  /*5bd70*/  @!P0 LOP3.LUT R12, R13.reuse, R12, RZ, 0x3c, !PT ;  /* 0x0000000c0d0c8212 */ /* 0x040fe200078e3cff */
[----:B------:R-:W-:Y:S03]  /*5bd80*/  STL [R1+0x127c], R92 ;  /* 0x00127c5c01007387 */ /* 0x000fe60000100800 */
[----:B------:R-:W-:-:S05]  /*5bd90*/  @!P0 LOP3.LUT R13, R13, R12, RZ, 0x3c, !PT ;  /* 0x0000000c0d0d8212 */ /* 0x000fca00078e3cff */
[----:B------:R0:W3:Y:S04]  /*5bda0*/  @!P0 LDG.E.U8 R3, desc[UR20][R12.64] ;  /* 0x000000140c038981 */ /* 0x0000e8000c1e1100 */
[----:B--2---:R1:W-:Y:S04]  /*5bdb0*/  STL [R1+0x2f0], R4 ;  /* 0x0002f00401007387 */ /* 0x0043e80000100800 */
[----:B-1----:R-:W2:Y:S01]  /*5bdc0*/  LDL.LU R4, [R1+0x2920] ;  /* 0x0029200001047983 */ /* 0x002ea20000300800 */
[----:B------:R-:W-:-:S03]  /*5bdd0*/  IADD3.X R91, PT, PT, R91, UR58, RZ, P1, !PT ;  /* 0x0000003a5b5b7c10 */ /* 0x000fc60008ffe4ff */
[----:B------:R1:W-:Y:S01]  /*5bde0*/  STL [R1+0x1270], R6 ;  /* 0x0012700601007387 */ /* 0x0003e20000100800 */
[----:B0-----:R-:W-:Y:S02]  /*5bdf0*/  @!P0 IMAD.MOV.U32 R12, RZ, RZ, R92 ;  /* 0x000000ffff0c8224 */ /* 0x001fe400078e005c */
[----:B------:R-:W-:Y:S01]  /*5be00*/  IMAD.MOV.U32 R13, RZ, RZ, R91 ;  /* 0x000000ffff0d7224 */ /* 0x000fe200078e005b */
[----:B-1----:R-:W4:Y:S04]  /*5be10*/  LDL.LU R6, [R1+0x291c] ;  /* 0x00291c0001067983 */ /* 0x002f280000300800 */
        /* <DEDUP_REMOVED lines=16> */
[----:B0-----:R-:W2:Y:S04]  /*5bf20*/  LDL.LU R4, [R1+0x12ac] ;  /* 0x0012ac0001047983 */ /* 0x001ea80000300800 */
[----:B------:R-:W3:Y:S01]  /*5bf30*/  LDL.LU R92, [R1+0x12b4] ;  /* 0x0012b400015c7983 */ /* 0x000ee20000300800 */
[----:B------:R-:W-:-:S03]  /*5bf40*/  @!P0 LOP3.LUT R13, R13, R12, RZ, 0x3c, !PT ;  /* 0x0000000c0d0d8212 */ /* 0x000fc600078e3cff */
        /* <DEDUP_REMOVED lines=1423> */
[----:B------:R-:W2:Y:S01]  /*61840*/  LDL.LU R12, [R1+0x1570] ;  /* 0x00157000010c7983 */ /* 0x000ea20000300800 */
[----:B----4-:R-:W-:Y:S02]  /*61850*/  IADD3 R0, P1, PT, R0, UR15, RZ ;  /* 0x0000000f00007c10 */ /* 0x010fe4000ff3e0ff */
[----:B------:R-:W-:-:S03]  /*61860*/  IADD3 R89, P3, PT, R89, UR15, RZ ;  /* 0x0000000f59597c10 */ /* 0x000fc6000ff7e0ff */
[----:B0-----:R-:W-:Y:S01]  /*61870*/  IMAD.MOV.U32 R13, RZ, RZ, R0 ;  /* 0x000000ffff0d7224 */ /* 0x001fe200078e0000 */
[----:B------:R0:W-:Y:S04]  /*61880*/  STL [R1+0x1574], R0 ;  /* 0x0015740001007387 */ /* 0x0001e80000100800 */
[----:B0-----:R-:W4:Y:S01]  /*61890*/  LDL.LU R0, [R1+0x9f0] ;  /* 0x0009f00001007983 */ /* 0x001f220000300800 */
[----:B---3--:R-:W-:-:S03]  /*618a0*/  PRMT R3, RZ, 0x7610, R3 ;  /* 0x00007610ff037816 */ /* 0x008fc60000000003 */
[----:B--2---:R0:W-:Y:S01]  /*618b0*/  STL [R1+0x144], R7 ;  /* 0x0001440701007387 */ /* 0x0041e20000100800 */
[----:B------:R-:W-:-:S03]  /*618c0*/  IADD3.X R12, PT, PT, R12, UR58, RZ, P1, !PT ;  /* 0x0000003a0c0c7c10 */ /* 0x000fc60008ffe4ff */
        /* <DEDUP_REMOVED lines=40> */
[----:B0-----:R-:W2:Y:S04]  /*61b50*/  LDL.LU R3, [R1+0x9e0] ;  /* 0x0009e00001037983 */ /* 0x001ea80000300800 */
[----:B------:R-:W3:Y:S04]  /*61b60*/  LDL.LU R0, [R1+0x9d8] ;  /* 0x0009d80001007983 */ /* 0x000ee80000300800 */
[----:B------:R-:W4:Y:S01]  /*61b70*/  LDL.LU R92, [R1+0x9d0] ;  /* 0x0009d000015c7983 */ /* 0x000f220000300800 */
        /* <DEDUP_REMOVED lines=75> */
[----:B------:R0:W-:Y:S01]  /*62030*/  STL [R1+0x9c8], R3 ;  /* 0x0009c80301007387 */ /* 0x0001e20000100800 */
[----:B------:R-:W-:-:S03]  /*62040*/  PRMT R7, RZ, 0x7610, R7 ;  /* 0x00007610ff077816 */ /* 0x000fc60000000007 */
[----:B0-----:R-:W4:Y:S04]  /*62050*/  LDL.LU R3, [R1+0x9b8] ;  /* 0x0009b80001037983 */ /* 0x001f280000300800 */
[----:B------:R-:W4:Y:S01]  /*62060*/  LDL.LU R92, [R1+0x159c] ;  /* 0x00159c00015c7983 */ /* 0x000f220000300800 */
[----:B------:R-:W-:Y:S02]  /*62070*/  IADD3.X R0, PT, PT, R0, UR58, RZ, P3, !PT ;  /* 0x0000003a00007c10 */ /* 0x000fe40009ffe4ff */
[----:B---3--:R-:W-:Y:S01]  /*62080*/  PRMT R4, RZ, 0x7610, R4 ;  /* 0x00007610ff047816 */ /* 0x008fe20000000004 */
[----:B--2---:R0:W-:Y:S01]  /*62090*/  STL [R1+0x120], R89 ;  /* 0x0001205901007387 */ /* 0x0041e20000100800 */
[----:B------:R-:W-:-:S03]  /*620a0*/  IADD3.X R12, PT, PT, R12, UR58, RZ, P1, !PT ;  /* 0x0000003a0c0c7c10 */ /* 0x000fc60008ffe4ff */
[----:B0-----:R-:W2:Y:S04]  /*620b0*/  LDL.LU R89, [R1+0x9b0] ;  /* 0x0009b00001597983 */ /* 0x001ea80000300800 */
[----:B------:R-:W-:Y:S01]  /*620c0*/  STL [R1+0x1594], R6 ;  /* 0x0015940601007387 */ /* 0x000fe20000100800 */
[----:B------:R-:W-:-:S03]  /*620d0*/  @!P0 LOP3.LUT R13, R13, R12, RZ, 0x3c, !PT ;  /* 0x0000000c0d0d8212 */ /* 0x000fc600078e3cff */
[----:B------:R0:W-:Y:S02]  /*620e0*/  STL [R1+0x9c4], R12 ;  /* 0x0009c40c01007387 */ /* 0x0001e40000100800 */
[----:B0-----:R-:W-:-:S04]  /*620f0*/  @!P0 LOP3.LUT R12, R13, R12, RZ, 0x3c, !PT ;  /* 0x0000000c0d0c8212 */ /* 0x001fc800078e3cff */
[----:B------:R-:W-:-:S05]  /*62100*/  @!P0 LOP3.LUT R13, R13, R12, RZ, 0x3c, !PT ;  /* 0x0000000c0d0d8212 */ /* 0x000fca00078e3cff */
[----:B------:R0:W3:Y:S02]  /*62110*/  @!P0 LDG.E.U8 R7, desc[UR20][R12.64] ;  /* 0x000000140c078981 */ /* 0x0000e4000c1e1100 */
        /* <DEDUP_REMOVED lines=12> */
[----:B------:R0:W4:Y:S04]  /*621e0*/  @!P0 LDG.E.U8 R8, desc[UR20][R12.64] ;  /* 0x000000140c088981 */ /* 0x000128000c1e1100 */
[----:B---3--:R1:W-:Y:S04]  /*621f0*/  STL [R1+0x11c], R7 ;  /* 0x00011c0701007387 */ /* 0x0083e80000100800 */
[----:B-1----:R-:W3:Y:S04]  /*62200*/  LDL.LU R7, [R1+0x274c] ;  /* 0x00274c0001077983 */ /* 0x002ee80000300800 */
[----:B------:R1:W-:Y:S04]  /*62210*/  STL [R1+0x1590], R0 ;  /* 0x0015900001007387 */ /* 0x0003e80000100800 */
[----:B-1----:R-:W3:Y:S04]  /*62220*/  LDL.LU R0, [R1+0x2748] ;  /* 0x0027480001007983 */ /* 0x002ee80000300800 */
[----:B------:R-:W3:Y:S04]  /*62230*/  LDL.LU R6, [R1+0x1598] ;  /* 0x0015980001067983 */ /* 0x000ee80000300800 */
[----:B--2---:R1:W-:Y:S04]  /*62240*/  STL [R1+0x118], R4 ;  /* 0x0001180401007387 */ /* 0x0043e80000100800 */
[----:B-1----:R-:W2:Y:S04]  /*62250*/  LDL.LU R4, [R1+0x2744] ;  /* 0x0027440001047983 */ /* 0x002ea80000300800 */
[----:B------:R1:W-:Y:S04]  /*62260*/  STL [R1+0x9bc], R91 ;  /* 0x0009bc5b01007387 */ /* 0x0003e80000100800 */
[----:B-1----:R-:W3:Y:S04]  /*62270*/  LDL.LU R91, [R1+0x9ac] ;  /* 0x0009ac00015b7983 */ /* 0x002ee80000300800 */
[----:B------:R-:W3:Y:S01]  /*62280*/  LDL.LU R12, [R1+0x9b4] ;  /* 0x0009b400010c7983 */ /* 0x000ee20000300800 */
[----:B----4-:R-:W-:-:S02]  /*62290*/  IADD3 R3, P1, PT, R3, UR15, RZ ;  /* 0x0000000f03037c10 */ /* 0x010fc4000ff3e0ff */
[----:B------:R-:W-:-:S03]  /*622a0*/  IADD3 R92, P3, PT, R92, UR15, RZ ;  /* 0x0000000f5c5c7c10 */ /* 0x000fc6000ff7e0ff */
[----:B0-----:R-:W-:Y:S01]  /*622b0*/  IMAD.MOV.U32 R13, RZ, RZ, R3 ;  /* 0x000000ffff0d7224 */ /* 0x001fe200078e0003 */
[----:B------:R0:W-:Y:S04]  /*622c0*/  STL [R1+0x9b8], R3 ;  /* 0x0009b80301007387 */ /* 0x0001e80000100800 */
[----:B0-----:R-:W4:Y:S04]  /*622d0*/  LDL.LU R3, [R1+0x15a4] ;  /* 0x0015a40001037983 */ /* 0x001f280000300800 */
[----:B------:R-:W4:Y:S04]  /*622e0*/  LDL.LU R90, [R1+0x9a0] ;  /* 0x0009a000015a7983 */ /* 0x000f280000300800 */
[----:B------:R0:W-:Y:S04]  /*622f0*/  STL [R1+0x114], R8 ;  /* 0x0001140801007387 */ /* 0x0001e80000100800 */
[----:B0-----:R-:W4:Y:S04]  /*62300*/  LDL.LU R8, [R1+0x998] ;  /* 0x0009980001087983 */ /* 0x001f280000300800 */
        /* <DEDUP_REMOVED lines=70> */
[----:B0-----:R-:W4:Y:S01]  /*62770*/  LDL.LU R91, [R1+0x5ac] ;  /* 0x0005ac00015b7983 */ /* 0x001f220000300800 */
[----:B--2---:R-:W-:-:S06]  /*62780*/  PRMT R6, RZ, 0x7610, R6 ;  /* 0x00007610ff067816 */ /* 0x004fcc0000000006 */
[----:B------:R0:W2:Y:S04]  /*62790*/  @!P0 LDG.E.U8 R6, desc[UR20][R12.64] ;  /* 0x000000140c068981 */ /* 0x0000a8000c1e1100 */
[----:B------:R-:W4:Y:S01]  /*627a0*/  LDL.LU R12, [R1+0x15a8] ;  /* 0x0015a800010c7983 */ /* 0x000f220000300800 */
[----:B------:R-:W-:Y:S02]  /*627b0*/  IADD3 R4, P1, PT, R4, UR15, RZ ;  /* 0x0000000f04047c10 */ /* 0x000fe4000ff3e0ff */
[----:B------:R-:W-:-:S03]  /*627c0*/  IADD3 R3, P3, PT, R3, UR15, RZ ;  /* 0x0000000f03037c10 */ /* 0x000fc6000ff7e0ff */
[----:B0-----:R-:W-:Y:S01]  /*627d0*/  IMAD.MOV.U32 R13, RZ, RZ, R4 ;  /* 0x000000ffff0d7224 */ /* 0x001fe200078e0004 */
[----:B------:R0:W-:Y:S04]  /*627e0*/  STL [R1+0x15ac], R4 ;  /* 0x0015ac0401007387 */ /* 0x0001e80000100800 */
[----:B0-----:R-:W4:Y:S04]  /*627f0*/  LDL.LU R4, [R1+0x5b8] ;  /* 0x0005b80001047983 */ /* 0x001f280000300800 */
[----:B------:R-:W4:Y:S01]  /*62800*/  LDL.LU R8, [R1+0x5c8] ;  /* 0x0005c80001087983 */ /* 0x000f220000300800 */
[----:B---3--:R-:W-:-:S03]  /*62810*/  PRMT R0, RZ, 0x7610, R0 ;  /* 0x00007610ff007816 */ /* 0x008fc60000000000 */
[----:B--2---:R0:W-:Y:S01]  /*62820*/  STL [R1+0xfc], R6 ;  /* 0x0000fc0601007387 */ /* 0x0041e20000100800 */
[----:B----4-:R-:W-:-:S03]  /*62830*/  IADD3.X R12, PT, PT, R12, UR58, RZ, P1, !PT ;  /* 0x0000003a0c0c7c10 */ /* 0x010fc60008ffe4ff */
[----:B0-----:R-:W2:Y:S04]  /*62840*/  LDL.LU R6, [R1+0x5d0] ;  /* 0x0005d00001067983 */ /* 0x001ea80000300800 */
[----:B------:R-:W-:Y:S01]  /*62850*/  STL [R1+0x5a8], R3 ;  /* 0x0005a80301007387 */ /* 0x000fe20000100800 */
[----:B------:R-:W-:-:S03]  /*62860*/  @!P0 LOP3.LUT R13, R13, R12, RZ, 0x3c, !PT ;  /* 0x0000000c0d0d8212 */ /* 0x000fc600078e3cff */
[----:B------:R0:W-:Y:S02]  /*62870*/  STL [R1+0x15a8], R12 ;  /* 0x0015a80c01007387 */ /* 0x0001e40000100800 */
[----:B0-----:R-:W-:-:S04]  /*62880*/  @!P0 LOP3.LUT R12, R13, R12, RZ, 0x3c, !PT ;  /* 0x0000000c0d0c8212 */ /* 0x001fc800078e3cff */
[----:B------:R-:W-:-:S05]  /*62890*/  @!P0 LOP3.LUT R13, R13, R12, RZ, 0x3c, !PT ;  /* 0x0000000c0d0d8212 */ /* 0x000fca00078e3cff */
[----:B------:R0:W3:Y:S01]  /*628a0*/  @!P0 LDG.E.U8 R0, desc[UR20][R12.64] ;  /* 0x000000140c008981 */ /* 0x0000e2000c1e1100 */
        /* <DEDUP_REMOVED lines=9> */
[----:B------:R0:W4:Y:S04]  /*62940*/  @!P0 LDG.E.U8 R92, desc[UR20][R12.64] ;  /* 0x000000140c5c8981 */ /* 0x000128000c1e1100 */
[----:B---3--:R1:W-:Y:S04]  /*62950*/  STL [R1+0xf8], R0 ;  /* 0x0000f80001007387 */ /* 0x0083e80000100800 */
[----:B-1----:R-:W3:Y:S01]  /*62960*/  LDL.LU R0, [R1+0x2728] ;  /* 0x0027280001007983 */ /* 0x002ee20000300800 */
[----:B------:R-:W-:-:S03]  /*62970*/  IADD3.X R91, PT, PT, R91, UR58, RZ, P1, !PT ;  /* 0x0000003a5b5b7c10 */ /* 0x000fc60008ffe4ff */
[----:B------:R1:W-:Y:S01]  /*62980*/  STL [R1+0x5a4], R90 ;  /* 0x0005a45a01007387 */ /* 0x0003e20000100800 */
[----:B0-----:R-:W-:Y:S02]  /*62990*/  @!P0 IMAD.MOV.U32 R12, RZ, RZ, R89 ;  /* 0x000000ffff0c8224 */ /* 0x001fe400078e0059 */
[----:B------:R-:W-:Y:S01]  /*629a0*/  IMAD.MOV.U32 R13, RZ, RZ, R91 ;  /* 0x000000ffff0d7224 */ /* 0x000fe200078e005b */
[----:B-1----:R-:W2:Y:S04]  /*629b0*/  LDL.LU R90, [R1+0x2724] ;  /* 0x00272400015a7983 */ /* 0x002ea80000300800 */
[----:B------:R-:W2:Y:S04]  /*629c0*/  LDL.LU R3, [R1+0x5c4] ;  /* 0x0005c40001037983 */ /* 0x000ea80000300800 */
[----:B----4-:R0:W-:Y:S04]  /*629d0*/  STL [R1+0xf4], R92 ;  /* 0x0000f45c01007387 */ /* 0x0101e80000100800 */
[----:B0-----:R-:W4:Y:S04]  /*629e0*/  LDL.LU R92, [R1+0x2720] ;  /* 0x00272000015c7983 */ /* 0x001f280000300800 */
[----:B------:R0:W-:Y:S04]  /*629f0*/  STL [R1+0x5ac], R91 ;  /* 0x0005ac5b01007387 */ /* 0x0001e80000100800 */
[----:B0-----:R-:W4:Y:S01]  /*62a00*/  LDL.LU R91, [R1+0x5cc] ;  /* 0x0005cc00015b7983 */ /* 0x001f220000300800 */
[----:B---3--:R-:W-:-:S06]  /*62a10*/  PRMT R0, RZ, 0x7610, R0 ;  /* 0x00007610ff007816 */ /* 0x008fcc0000000000 */
[----:B------:R0:W3:Y:S04]  /*62a20*/  @!P0 LDG.E.U8 R0, desc[UR20][R12.64] ;  /* 0x000000140c008981 */ /* 0x0000e8000c1e1100 */
[----:B------:R-:W3:Y:S01]  /*62a30*/  LDL.LU R13, [R1+0x5b4] ;  /* 0x0005b400010d7983 */ /* 0x000ee20000300800 */
[----:B------:R-:W-:Y:S02]  /*62a40*/  IADD3 R4, P1, PT, R4, UR15, RZ ;  /* 0x0000000f04047c10 */ /* 0x000fe4000ff3e0ff */
[----:B--2---:R-:W-:-:S03]  /*62a50*/  PRMT R90, RZ, 0x7610, R90 ;  /* 0x00007610ff5a7816 */ /* 0x004fc6000000005a */
[----:B0-----:R-:W-:Y:S01]  /*62a60*/  @!P0 IMAD.MOV.U32 R12, RZ, RZ, R4 ;  /* 0x000000ffff0c8224 */ /* 0x001fe200078e0004 */
[----:B---3--:R-:W-:-:S05]  /*62a70*/  IADD3.X R13, PT, PT, R13, UR58, RZ, P1, !PT ;  /* 0x0000003a0d0d7c10 */ /* 0x008fca0008ffe4ff */
[----:B------:R-:W2:Y:S01]  /*62a80*/  @!P0 LDG.E.U8 R90, desc[UR20][R12.64] ;  /* 0x000000140c5a8981 */ /* 0x000ea2000c1e1100 */
[----:B------:R-:W-:-:S03]  /*62a90*/  IADD3 R8, P3, PT, R8, UR15, RZ ;  /* 0x0000000f08087c10 */ /* 0x000fc6000ff7e0ff */
[----:B------:R0:W-:Y:S01]  /*62aa0*/  STL [R1+0xf0], R0 ;  /* 0x0000f00001007387 */ /* 0x0001e20000100800 */
[----:B------:R-:W-:Y:S02]  /*62ab0*/  IADD3 R6, P1, PT, R6, UR15, RZ ;  /* 0x0000000f06067c10 */ /* 0x000fe4000ff3e0ff */
[----:B------:R-:W-:Y:S01]  /*62ac0*/  IADD3.X R3, PT, PT, R3, UR58, RZ, P3, !PT ;  /* 0x0000003a03037c10 */ /* 0x000fe20009ffe4ff */
[----:B0-----:R-:W3:Y:S04]  /*62ad0*/  LDL.LU R0, [R1+0x5d8] ;  /* 0x0005d80001007983 */ /* 0x001ee80000300800 */
[----:B------:R0:W-:Y:S04]  /*62ae0*/  STL [R1+0x5b8], R4 ;  /* 0x0005b80401007387 */ /* 0x0001e80000100800 */
[----:B------:R-:W3:Y:S04]  /*62af0*/  LDL.LU R89, [R1+0x5e0] ;  /* 0x0005e00001597983 */ /* 0x000ee80000300800 */
[----:B------:R-:W-:Y:S04]  /*62b00*/  STL [R1+0x5c8], R8 ;  /* 0x0005c80801007387 */ /* 0x000fe80000100800 */
[----:B------:R-:W-:Y:S04]  /*62b10*/  STL [R1+0x5b4], R13 ;  /* 0x0005b40d01007387 */ /* 0x000fe80000100800 */
[----:B------:R-:W-:Y:S04]  /*62b20*/  STL [R1+0x5d0], R6 ;  /* 0x0005d00601007387 */ /* 0x000fe80000100800 */
[----:B0-----:R-:W3:Y:S04]  /*62b30*/  LDL.LU R4, [R1+0x5e8] ;  /* 0x0005e80001047983 */ /* 0x001ee80000300800 */
[----:B------:R-:W-:Y:S04]  /*62b40*/  STL [R1+0x5c4], R3 ;  /* 0x0005c40301007387 */ /* 0x000fe80000100800 */
[----:B--2---:R0:W-:Y:S04]  /*62b50*/  STL [R1+0xec], R90 ;  /* 0x0000ec5a01007387 */ /* 0x0041e80000100800 */
[----:B0-----:R-:W2:Y:S01]  /*62b60*/  LDL.LU R90, [R1+0x271c] ;  /* 0x00271c00015a7983 */ /* 0x001ea20000300800 */
[----:B----4-:R-:W-:Y:S01]  /*62b70*/  PRMT R92, RZ, 0x7610, R92 ;  /* 0x00007610ff5c7816 */ /* 0x010fe2000000005c */
[----:B------:R-:W-:-:S02]  /*62b80*/  IMAD.MOV.U32 R13, RZ, RZ, R3 ;  /* 0x000000ffff0d7224 */ /* 0x000fc400078e0003 */
[----:B------:R-:W-:Y:S01]  /*62b90*/  @!P0 IMAD.MOV.U32 R12, RZ, RZ, R8 ;  /* 0x000000ffff0c8224 */ /* 0x000fe200078e0008 */
[----:B------:R-:W-:Y:S02]  /*62ba0*/  IADD3.X R91, PT, PT, R91, UR58, RZ, P1, !PT ;  /* 0x0000003a5b5b7c10 */ /* 0x000fe40008ffe4ff */
[----:B---3--:R-:W-:Y:S01]  /*62bb0*/  IADD3 R0, P1, PT, R0, UR15, RZ ;  /* 0x0000000f00007c10 */ /* 0x008fe2000ff3e0ff */
[----:B------:R-:W3:Y:S04]  /*62bc0*/  LDL.LU R3, [R1+0x2718] ;  /* 0x0027180001037983 */ /* 0x000ee80000300800 */
[----:B------:R0:W4:Y:S04]  /*62bd0*/  @!P0 LDG.E.U8 R92, desc[UR20][R12.64] ;  /* 0x000000140c5c8981 */ /* 0x000128000c1e1100 */
[----:B------:R-:W3:Y:S04]  /*62be0*/  LDL.LU R8, [R1+0x5dc] ;  /* 0x0005dc0001087983 */ /* 0x000ee80000300800 */
[----:B------:R-:W-:Y:S01]  /*62bf0*/  STL [R1+0x5cc], R91 ;  /* 0x0005cc5b01007387 */ /* 0x000fe20000100800 */
[----:B0-----:R-:W-:-:S02]  /*62c00*/  @!P0 IMAD.MOV.U32 R12, RZ, RZ, R6 ;  /* 0x000000ffff0c8224 */ /* 0x001fc400078e0006 */
[----:B------:R-:W-:Y:S01]  /*62c10*/  @!P0 IMAD.MOV.U32 R13, RZ, RZ, R91 ;  /* 0x000000ffff0d8224 */ /* 0x000fe200078e005b */
[----:B------:R-:W4:Y:S04]  /*62c20*/  LDL.LU R6, [R1+0x5e4] ;  /* 0x0005e40001067983 */ /* 0x000f280000300800 */
[----:B------:R-:W-:Y:S01]  /*62c30*/  STL [R1+0x5d8], R0 ;  /* 0x0005d80001007387 */ /* 0x000fe20000100800 */
[----:B--2---:R-:W-:-:S06]  /*62c40*/  PRMT R90, RZ, 0x7610, R90 ;  /* 0x00007610ff5a7816 */ /* 0x004fcc000000005a */
[----:B------:R0:W2:Y:S04]  /*62c50*/  @!P0 LDG.E.U8 R90, desc[UR20][R12.64] ;  /* 0x000000140c5a8981 */ /* 0x0000a8000c1e1100 */
[----:B------:R-:W4:Y:S01]  /*62c60*/  LDL.LU R12, [R1+0x5d4] ;  /* 0x0005d400010c7983 */ /* 0x000f220000300800 */
[----:B0-----:R-:W-:Y:S01]  /*62c70*/  IMAD.MOV.U32 R13, RZ, RZ, R0 ;  /* 0x000000ffff0d7224 */ /* 0x001fe200078e0000 */
[----:B------:R-:W-:Y:S02]  /*62c80*/  IADD3 R89, P3, PT, R89, UR15, RZ ;  /* 0x0000000f59597c10 */ /* 0x000fe4000ff7e0ff */
[----:B---3--:R-:W-:Y:S01]  /*62c90*/  PRMT R3, RZ, 0x7610, R3 ;  /* 0x00007610ff037816 */ /* 0x008fe20000000003 */
[----:B--2---:R0:W-:Y:S01]  /*62ca0*/  STL [R1+0xe4], R90 ;  /* 0x0000e45a01007387 */ /* 0x0041e20000100800 */
[----:B----4-:R-:W-:-:S03]  /*62cb0*/  IADD3.X R12, PT, PT, R12, UR58, RZ, P1, !PT ;  /* 0x0000003a0c0c7c10 */ /* 0x010fc60008ffe4ff */
[----:B0-----:R-:W2:Y:S04]  /*62cc0*/  LDL.LU R90, [R1+0x5f0] ;  /* 0x0005f000015a7983 */ /* 0x001ea80000300800 */
[----:B------:R-:W3:Y:S04]  /*62cd0*/  LDL.LU R91, [R1+0x5f4] ;  /* 0x0005f400015b7983 */ /* 0x000ee80000300800 */
[----:B------:R0:W-:Y:S01]  /*62ce0*/  STL [R1+0xe8], R92 ;  /* 0x0000e85c01007387 */ /* 0x0001e20000100800 */
[----:B------:R-:W-:-:S03]  /*62cf0*/  @!P0 LOP3.LUT R13, R13, R12, RZ, 0x3c, !PT ;  /* 0x0000000c0d0d8212 */ /* 0x000fc600078e3cff */
[----:B0-----:R-:W4:Y:S04]  /*62d00*/  LDL.LU R92, [R1+0x5f8] ;  /* 0x0005f800015c7983 */ /* 0x001f280000300800 */
[----:B------:R-:W2:Y:S04]  /*62d10*/  LDL.LU R0, [R1+0x608] ;  /* 0x0006080001007983 */ /* 0x000ea80000300800 */
[----:B------:R-:W-:Y:S04]  /*62d20*/  STL [R1+0x5e0], R89 ;  /* 0x0005e05901007387 */ /* 0x000fe80000100800 */
[----:B------:R0:W-:Y:S02]  /*62d30*/  STL [R1+0x5d4], R12 ;  /* 0x0005d40c01007387 */ /* 0x0001e40000100800 */
[----:B0-----:R-:W-:-:S04]  /*62d40*/  @!P0 LOP3.LUT R12, R13, R12, RZ, 0x3c, !PT ;  /* 0x0000000c0d0c8212 */ /* 0x001fc800078e3cff */
[----:B------:R-:W-:-:S05]  /*62d50*/  @!P0 LOP3.LUT R13, R13, R12, RZ, 0x3c, !PT ;  /* 0x0000000c0d0d8212 */ /* 0x000fca00078e3cff */
[----:B------:R0:W2:Y:S01]  /*62d60*/  @!P0 LDG.E.U8 R3, desc[UR20][R12.64] ;  /* 0x000000140c038981 */ /* 0x0000a2000c1e1100 */
[----:B------:R-:W-:-:S05]  /*62d70*/  IADD3 R4, P1, PT, R4, UR15, RZ ;  /* 0x0000000f04047c10 */ /* 0x000fca000ff3e0ff */
[----:B------:R-:W-:Y:S01]  /*62d80*/  STL [R1+0x5e8], R4 ;  /* 0x0005e80401007387 */ /* 0x000fe20000100800 */
[----:B------:R-:W-:Y:S02]  /*62d90*/  IADD3.X R8, PT, PT, R8, UR58, RZ, P3, !PT ;  /* 0x0000003a08087c10 */ /* 0x000fe40009ffe4ff */
[----:B------:R-:W-:Y:S02]  /*62da0*/  PRMT R7, RZ, 0x7610, R7 ;  /* 0x00007610ff077816 */ /* 0x000fe40000000007 */
[----:B------:R-:W-:Y:S01]  /*62db0*/  IADD3.X R6, PT, PT, R6, UR58, RZ, P1, !PT ;  /* 0x0000003a06067c10 */ /* 0x000fe20008ffe4ff */
[----:B0-----:R-:W-:Y:S02]  /*62dc0*/  @!P0 IMAD.MOV.U32 R12, RZ, RZ, R89 ;  /* 0x000000ffff0c8224 */ /* 0x001fe400078e0059 */
[----:B------:R-:W-:-:S05]  /*62dd0*/  @!P0 IMAD.MOV.U32 R13, RZ, RZ, R8 ;  /* 0x000000ffff0d8224 */ /* 0x000fca00078e0008 */
[----:B------:R0:W3:Y:S04]  /*62de0*/  @!P0 LDG.E.U8 R7, desc[UR20][R12.64] ;  /* 0x000000140c078981 */ /* 0x0000e8000c1e1100 */
[----:B--2---:R1:W-:Y:S04]  /*62df0*/  STL [R1+0xe0], R3 ;  /* 0x0000e00301007387 */ /* 0x0043e80000100800 */
[----:B-1----:R-:W2:Y:S01]  /*62e00*/  LDL.LU R3, [R1+0x2714] ;  /* 0x0027140001037983 */ /* 0x002ea20000300800 */
[----:B0-----:R-:W-:Y:S02]  /*62e10*/  IMAD.MOV.U32 R12, RZ, RZ, R6 ;  /* 0x000000ffff0c7224 */ /* 0x001fe400078e0006 */
[----:B------:R-:W-:-:S05]  /*62e20*/  IMAD.MOV.U32 R13, RZ, RZ, R4 ;  /* 0x000000ffff0d7224 */ /* 0x000fca00078e0004 */
[----:B------:R-:W-:-:S04]  /*62e30*/  @!P0 LOP3.LUT R13, R13, R12, RZ, 0x3c, !PT ;  /* 0x0000000c0d0d8212 */ /* 0x000fc800078e3cff */
[----:B------:R-:W-:-:S04]  /*62e40*/  @!P0 LOP3.LUT R12, R13, R12, RZ, 0x3c, !PT ;  /* 0x0000000c0d0c8212 */ /* 0x000fc800078e3cff */
[----:B------:R-:W-:Y:S02]  /*62e50*/  @!P0 LOP3.LUT R13, R13, R12, RZ, 0x3c, !PT ;  /* 0x0000000c0d0d8212 */ /* 0x000fe400078e3cff */
[----:B--2---:R-:W-:-:S06]  /*62e60*/  PRMT R3, RZ, 0x7610, R3 ;  /* 0x00007610ff037816 */ /* 0x004fcc0000000003 */
[----:B------:R0:W2:Y:S04]  /*62e70*/  @!P0 LDG.E.U8 R3, desc[UR20][R12.64] ;  /* 0x000000140c038981 */ /* 0x0000a8000c1e1100 */
[----:B------:R1:W-:Y:S01]  /*62e80*/  STL [R1+0x5dc], R8 ;  /* 0x0005dc0801007387 */ /* 0x0003e20000100800 */
[----:B------:R-:W-:-:S03]  /*62e90*/  IADD3 R90, P3, PT, R90, UR15, RZ ;  /* 0x0000000f5a5a7c10 */ /* 0x000fc6000ff7e0ff */
[----:B-1----:R-:W4:Y:S04]  /*62ea0*/  LDL.LU R8, [R1+0x2710] ;  /* 0x0027100001087983 */ /* 0x002f280000300800 */
[----:B------:R-:W4:Y:S04]  /*62eb0*/  LDL.LU R89, [R1+0x270c] ;  /* 0x00270c0001597983 */ /* 0x000f280000300800 */
[----:B---3--:R1:W-:Y:S01]  /*62ec0*/  STL [R1+0xdc], R7 ;  /* 0x0000dc0701007387 */ /* 0x0083e20000100800 */
[----:B0-----:R-:W-:-:S03]  /*62ed0*/  IMAD.MOV.U32 R13, RZ, RZ, R90 ;  /* 0x000000ffff0d7224 */ /* 0x001fc600078e005a */
[----:B-1----:R-:W3:Y:S04]  /*62ee0*/  LDL.LU R7, [R1+0x2708] ;  /* 0x0027080001077983 */ /* 0x002ee80000300800 */
[----:B------:R0:W-:Y:S04]  /*62ef0*/  STL [R1+0x5e4], R6 ;  /* 0x0005e40601007387 */ /* 0x0001e80000100800 */
[----:B0-----:R-:W3:Y:S04]  /*62f00*/  LDL.LU R6, [R1+0x2704] ;  /* 0x0027040001067983 */ /* 0x001ee80000300800 */
[----:B------:R-:W3:Y:S04]  /*62f10*/  LDL.LU R4, [R1+0x610] ;  /* 0x0006100001047983 */ /* 0x000ee80000300800 */
[----:B--2---:R0:W-:Y:S04]  /*62f20*/  STL [R1+0xd8], R3 ;  /* 0x0000d80301007387 */ /* 0x0041e80000100800 */
[----:B0-----:R-:W2:Y:S04]  /*62f30*/  LDL.LU R3, [R1+0x2700] ;  /* 0x0027000001037983 */ /* 0x001ea80000300800 */
[----:B------:R0:W-:Y:S04]  /*62f40*/  STL [R1+0x5f0], R90 ;  /* 0x0005f05a01007387 */ /* 0x0001e80000100800 */
[----:B0-----:R-:W2:Y:S04]  /*62f50*/  LDL.LU R90, [R1+0x26fc] ;  /* 0x0026fc00015a7983 */ /* 0x001ea80000300800 */
[----:B------:R-:W2:Y:S01]  /*62f60*/  LDL.LU R12, [R1+0x5ec] ;  /* 0x0005ec00010c7983 */ /* 0x000ea20000300800 */
[----:B----4-:R-:W-:-:S05]  /*62f70*/  IADD3 R92, P1, PT, R92, UR15, RZ ;  /* 0x0000000f5c5c7c10 */ /* 0x010fca000ff3e0ff */
[----:B------:R-:W-:Y:S01]  /*62f80*/  STL [R1+0x5f8], R92 ;  /* 0x0005f85c01007387 */ /* 0x000fe20000100800 */
[----:B------:R-:W-:Y:S02]  /*62f90*/  IADD3.X R91, PT, PT, R91, UR58, RZ, P1, !PT ;  /* 0x0000003a5b5b7c10 */ /* 0x000fe40008ffe4ff */
[----:B---3--:R-:W-:Y:S02]  /*62fa0*/  PRMT R6, RZ, 0x7610, R6 ;  /* 0x00007610ff067816 */ /* 0x008fe40000000006 */
[----:B--2---:R-:W-:-:S04]  /*62fb0*/  IADD3.X R12, PT, PT, R12, UR58, RZ, P3, !PT ;  /* 0x0000003a0c0c7c10 */ /* 0x004fc80009ffe4ff */
[-C--:B------:R-:W-:Y:S01]  /*62fc0*/  @!P0 LOP3.LUT R13, R13, R12.reuse, RZ, 0x3c, !PT ;  /* 0x0000000c0d0d8212 */ /* 0x080fe200078e3cff */
[----:B------:R0:W-:Y:S01]  /*62fd0*/  STL [R1+0x5ec], R12 ;  /* 0x0005ec0c01007387 */ /* 0x0001e20000100800 */
[----:B------:R-:W-:Y:S02]  /*62fe0*/  PRMT R3, RZ, 0x7610, R3 ;  /* 0x00007610ff037816 */ /* 0x000fe40000000003 */
[----:B0-----:R-:W-:-:S04]  /*62ff0*/  @!P0 LOP3.LUT R12, R13, R12, RZ, 0x3c, !PT ;  /* 0x0000000c0d0c8212 */ /* 0x001fc800078e3cff */
[----:B------:R-:W-:-:S05]  /*63000*/  @!P0 LOP3.LUT R13, R13, R12, RZ, 0x3c, !PT ;  /* 0x0000000c0d0d8212 */ /* 0x000fca00078e3cff */
[----:B------:R0:W2:Y:S02]  /*63010*/  @!P0 LDG.E.U8 R6, desc[UR20][R12.64] ;  /* 0x000000140c068981 */ /* 0x0000a4000c1e1100 */
[----:B0-----:R-:W-:Y:S02]  /*63020*/  @!P0 IMAD.MOV.U32 R12, RZ, RZ, R92 ;  /* 0x000000ffff0c8224 */ /* 0x001fe400078e005c */
[----:B------:R-:W-:-:S05]  /*63030*/  @!P0 IMAD.MOV.U32 R13, RZ, RZ, R91 ;  /* 0x000000ffff0d8224 */ /* 0x000fca00078e005b */
[----:B------:R-:W3:Y:S01]  /*63040*/  @!P0 LDG.E.U8 R3, desc[UR20][R12.64] ;  /* 0x000000140c038981 */ /* 0x000ee2000c1e1100 */
[----:B------:R-:W-:-:S03]  /*63050*/  IADD3 R0, P1, PT, R0, UR15, RZ ;  /* 0x0000000f00007c10 */ /* 0x000fc6000ff3e0ff */
[----:B------:R-:W-:Y:S04]  /*63060*/  STL [R1+0x5f4], R91 ;  /* 0x0005f45b01007387 */ /* 0x000fe80000100800 */
[----:B--2---:R0:W-:Y:S04]  /*63070*/  STL [R1+0xd4], R6 ;  /* 0x0000d40601007387 */ /* 0x0041e80000100800 */
[----:B0-----:R-:W2:Y:S04]  /*63080*/  LDL.LU R6, [R1+0x26f8] ;  /* 0x0026f80001067983 */ /* 0x001ea80000300800 */
[----:B------:R-:W4:Y:S04]  /*63090*/  LDL.LU R91, [R1+0x26f4] ;  /* 0x0026f400015b7983 */ /* 0x000f280000300800 */
[----:B------:R-:W2:Y:S04]  /*630a0*/  LDL.LU R92, [R1+0x26f0] ;  /* 0x0026f000015c7983 */ /* 0x000ea80000300800 */
[----:B------:R-:W-:Y:S04]  /*630b0*/  STL [R1+0x608], R0 ;  /* 0x0006080001007387 */ /* 0x000fe80000100800 */
[----:B---3--:R0:W-:Y:S04]  /*630c0*/  STL [R1+0xd0], R3 ;  /* 0x0000d00301007387 */ /* 0x0081e80000100800 */
[----:B0-----:R-:W3:Y:S04]  /*630d0*/  LDL.LU R3, [R1+0x26ec] ;  /* 0x0026ec0001037983 */ /* 0x001ee80000300800 */
[----:B------:R-:W2:Y:S01]  /*630e0*/  LDL.LU R13, [R1+0x604] ;  /* 0x00060400010d7983 */ /* 0x000ea20000300800 */
[----:B------:R-:W-:Y:S01]  /*630f0*/  @!P0 IMAD.MOV.U32 R12, RZ, RZ, R0 ;  /* 0x000000ffff0c8224 */ /* 0x000fe200078e0000 */
[----:B---3--:R-:W-:-:S02]  /*63100*/  PRMT R3, RZ, 0x7610, R3 ;  /* 0x00007610ff037816 */ /* 0x008fc40000000003 */
[----:B--2---:R-:W-:-:S05]  /*63110*/  IADD3.X R13, PT, PT, R13, UR58, RZ, P1, !PT ;  /* 0x0000003a0d0d7c10 */ /* 0x004fca0008ffe4ff */
[----:B------:R-:W2:Y:S04]  /*63120*/  @!P0 LDG.E.U8 R3, desc[UR20][R12.64] ;  /* 0x000000140c038981 */ /* 0x000ea8000c1e1100 */
[----:B------:R-:W-:Y:S04]  /*63130*/  STL [R1+0x604], R13 ;  /* 0x0006040d01007387 */ /* 0x000fe80000100800 */
[----:B------:R-:W3:Y:S01]  /*63140*/  LDL.LU R0, [R1+0x26e8] ;  /* 0x0026e80001007983 */ /* 0x000ee20000300800 */
[----:B------:R-:W-:-:S03]  /*63150*/  IADD3 R4, P1, PT, R4, UR15, RZ ;  /* 0x0000000f04047c10 */ /* 0x000fc6000ff3e0ff */
[----:B--2---:R0:W-:Y:S04]  /*63160*/  STL [R1+0xcc], R3 ;  /* 0x0000cc0301007387 */ /* 0x0041e80000100800 */
[----:B0-----:R-:W2:Y:S04]  /*63170*/  LDL.LU R3, [R1+0x26e4] ;  /* 0x0026e40001037983 */ /* 0x001ea80000300800 */
[----:B------:R-:W3:Y:S01]  /*63180*/  LDL.LU R13, [R1+0x60c] ;  /* 0x00060c00010d7983 */ /* 0x000ee20000300800 */
[----:B------:R-:W-:Y:S01]  /*63190*/  @!P0 IMAD.MOV.U32 R12, RZ, RZ, R4 ;  /* 0x000000ffff0c8224 */ /* 0x000fe200078e0004 */
[----:B--2---:R-:W-:-:S02]  /*631a0*/  PRMT R3, RZ, 0x7610, R3 ;  /* 0x00007610ff037816 */ /* 0x004fc40000000003 */
[----:B---3--:R-:W-:-:S05]  /*631b0*/  IADD3.X R13, PT, PT, R13, UR58, RZ, P1, !PT ;  /* 0x0000003a0d0d7c10 */ /* 0x008fca0008ffe4ff */
[----:B------:R-:W2:Y:S04]  /*631c0*/  @!P0 LDG.E.U8 R3, desc[UR20][R12.64] ;  /* 0x000000140c038981 */ /* 0x000ea8000c1e1100 */
[----:B------:R0:W-:Y:S04]  /*631d0*/  STL [R1+0x610], R4 ;  /* 0x0006100401007387 */ /* 0x0001e80000100800 */
[----:B------:R-:W-:Y:S04]  /*631e0*/  STL [R1+0x60c], R13 ;  /* 0x00060c0d01007387 */ /* 0x000fe80000100800 */
[----:B0-----:R-:W3:Y:S04]  /*631f0*/  LDL.LU R4, [R1+0x26e0] ;  /* 0x0026e00001047983 */ /* 0x001ee80000300800 */
[----:B--2---:R0:W-:Y:S04]  /*63200*/  STL [R1+0xc8], R3 ;  /* 0x0000c80301007387 */ /* 0x0041e80000100800 */
[----:B0-----:R-:W2:Y:S04]  /*63210*/  LDL.LU R3, [R1+0x26dc] ;  /* 0x0026dc0001037983 */ /* 0x001ea80000300800 */
[----:B------:R-:W2:Y:S04]  /*63220*/  LDL.LU R12, [R1+0x614] ;  /* 0x00061400010c7983 */ /* 0x000ea80000300800 */
[----:B------:R-:W2:Y:S02]  /*63230*/  LDL.LU R13, [R1+0x618] ;  /* 0x00061800010d7983 */ /* 0x000ea40000300800 */
[----:B--2---:R-:W-:-:S04]  /*63240*/  IADD3 R13, P1, PT, R13, UR15, RZ ;  /* 0x0000000f0d0d7c10 */ /* 0x004fc8000ff3e0ff */
[----:B------:R-:W-:Y:S01]  /*63250*/  IADD3.X R12, PT, PT, R12, UR58, RZ, P1, !PT ;  /* 0x0000003a0c0c7c10 */ /* 0x000fe20008ffe4ff */
[----:B------:R0:W-:Y:S04]  /*63260*/  STL [R1+0x618], R13 ;  /* 0x0006180d01007387 */ /* 0x0001e80000100800 */
[----:B------:R1:W-:Y:S01]  /*63270*/  STL [R1+0x614], R12 ;  /* 0x0006140c01007387 */ /* 0x0003e20000100800 */
[-C--:B0-----:R-:W-:Y:S02]  /*63280*/  @!P0 LOP3.LUT R13, R13, R12.reuse, RZ, 0x3c, !PT ;  /* 0x0000000c0d0d8212 */ /* 0x081fe400078e3cff */
[----:B------:R-:W-:Y:S02]  /*63290*/  PRMT R3, RZ, 0x7610, R3 ;  /* 0x00007610ff037816 */ /* 0x000fe40000000003 */
[----:B-1----:R-:W-:-:S04]  /*632a0*/  @!P0 LOP3.LUT R12, R13, R12, RZ, 0x3c, !PT ;  /* 0x0000000c0d0c8212 */ /* 0x002fc800078e3cff */
[----:B------:R-:W-:-:S05]  /*632b0*/  @!P0 LOP3.LUT R13, R13, R12, RZ, 0x3c, !PT ;  /* 0x0000000c0d0d8212 */ /* 0x000fca00078e3cff */
[----:B------:R-:W2:Y:S04]  /*632c0*/  @!P0 LDG.E.U8 R3, desc[UR20][R12.64] ;  /* 0x000000140c038981 */ /* 0x000ea8000c1e1100 */
        /* <DEDUP_REMOVED lines=146> */
[----:B------:R-:W2:Y:S01]  /*63bf0*/  LDL.LU R13, [R1+0x688] ;  /* 0x00068800010d7983 */ /* 0x000ea20000300800 */
[----:B------:R-:W-:-:S02]  /*63c00*/  PRMT R14, RZ, 0x7610, R14 ;  /* 0x00007610ff0e7816 */ /* 0x000fc4000000000e */
[----:B--2---:R-:W-:-:S04]  /*63c10*/  IADD3 R13, P1, PT, R13, UR15, RZ ;  /* 0x0000000f0d0d7c10 */ /* 0x004fc8000ff3e0ff */
[----:B------:R-:W-:Y:S01]  /*63c20*/  IADD3.X R12, PT, PT, R12, UR58, RZ, P1, !PT ;  /* 0x0000003a0c0c7c10 */ /* 0x000fe20008ffe4ff */
[----:B------:R0:W-:Y:S04]  /*63c30*/  STL [R1+0x688], R13 ;  /* 0x0006880d01007387 */ /* 0x0001e80000100800 */
[----:B------:R1:W-:Y:S01]  /*63c40*/  STL [R1+0x684], R12 ;  /* 0x0006840c01007387 */ /* 0x0003e20000100800 */
[----:B0-----:R-:W-:-:S04]  /*63c50*/  @!P0 LOP3.LUT R13, R13, R12, RZ, 0x3c, !PT ;  /* 0x0000000c0d0d8212 */ /* 0x001fc800078e3cff */
[----:B-1----:R-:W-:-:S04]  /*63c60*/  @!P0 LOP3.LUT R12, R13, R12, RZ, 0x3c, !PT ;  /* 0x0000000c0d0c8212 */ /* 0x002fc800078e3cff */
[----:B------:R-:W-:-:S05]  /*63c70*/  @!P0 LOP3.LUT R13, R13, R12, RZ, 0x3c, !PT ;  /* 0x0000000c0d0d8212 */ /* 0x000fca00078e3cff */
[----:B------:R-:W2:Y:S04]  /*63c80*/  @!P0 LDG.E.U8 R14, desc[UR20][R12.64] ;  /* 0x000000140c0e8981 */ /* 0x000ea8000c1e1100 */
[----:B------:R-:W3:Y:S04]  /*63c90*/  LDL.LU R12, [R1+0x68c] ;  /* 0x00068c00010c7983 */ /* 0x000ee80000300800 */
[----:B------:R-:W3:Y:S01]  /*63ca0*/  LDL.LU R13, [R1+0x690] ;  /* 0x00069000010d7983 */ /* 0x000ee20000300800 */
[----:B------:R-:W-:-:S03]  /*63cb0*/  PRMT R19, RZ, 0x7610, R19 ;  /* 0x00007610ff137816 */ /* 0x000fc60000000013 */
[----:B--2---:R0:W-:Y:S04]  /*63cc0*/  STL [R1+0x94], R14 ;  /* 0x0000940e01007387 */ /* 0x0041e80000100800 */
[----:B0-----:R-:W2:Y:S01]  /*63cd0*/  LDL.LU R14, [R1+0x6a8] ;  /* 0x0006a800010e7983 */ /* 0x001ea20000300800 */
[----:B---3--:R-:W-:-:S04]  /*63ce0*/  IADD3 R13, P1, PT, R13, UR15, RZ ;  /* 0x0000000f0d0d7c10 */ /* 0x008fc8000ff3e0ff */
[----:B------:R-:W-:Y:S01]  /*63cf0*/  IADD3.X R12, PT, PT, R12, UR58, RZ, P1, !PT ;  /* 0x0000003a0c0c7c10 */ /* 0x000fe20008ffe4ff */
[----:B------:R0:W-:Y:S04]  /*63d00*/  STL [R1+0x690], R13 ;  /* 0x0006900d01007387 */ /* 0x0001e80000100800 */
[----:B------:R1:W-:Y:S01]  /*63d10*/  STL [R1+0x68c], R12 ;  /* 0x00068c0c01007387 */ /* 0x0003e20000100800 */
[----:B0-----:R-:W-:-:S04]  /*63d20*/  @!P0 LOP3.LUT R13, R13, R12, RZ, 0x3c, !PT ;  /* 0x0000000c0d0d8212 */ /* 0x001fc800078e3cff */
[----:B-1----:R-:W-:-:S04]  /*63d30*/  @!P0 LOP3.LUT R12, R13, R12, RZ, 0x3c, !PT ;  /* 0x0000000c0d0c8212 */ /* 0x002fc800078e3cff */
[----:B------:R-:W-:-:S05]  /*63d40*/  @!P0 LOP3.LUT R13, R13, R12, RZ, 0x3c, !PT ;  /* 0x0000000c0d0d8212 */ /* 0x000fca00078e3cff */
[----:B------:R-:W3:Y:S04]  /*63d50*/  @!P0 LDG.E.U8 R19, desc[UR20][R12.64] ;  /* 0x000000140c138981 */ /* 0x000ee8000c1e1100 */
[----:B------:R-:W2:Y:S04]  /*63d60*/  LDL.LU R12, [R1+0x694] ;  /* 0x00069400010c7983 */ /* 0x000ea80000300800 */
[----:B------:R-:W2:Y:S01]  /*63d70*/  LDL.LU R13, [R1+0x698] ;  /* 0x00069800010d7983 */ /* 0x000ea20000300800 */
[----:B------:R-:W-:-:S03]  /*63d80*/  PRMT R15, RZ, 0x7610, R15 ;  /* 0x00007610ff0f7816 */ /* 0x000fc6000000000f */
[----:B---3--:R0:W-:Y:S04]  /*63d90*/  STL [R1+0x90], R19 ;  /* 0x0000901301007387 */ /* 0x0081e80000100800 */
[----:B0-----:R-:W3:Y:S01]  /*63da0*/  LDL.LU R19, [R1+0x6b0] ;  /* 0x0006b00001137983 */ /* 0x001ee20000300800 */
        /* <DEDUP_REMOVED lines=20> */
[----:B------:R-:W3:Y:S01]  /*63ef0*/  @!P0 LDG.E.U8 R3, desc[UR20][R12.64] ;  /* 0x000000140c038981 */ /* 0x000ee2000c1e1100 */
[----:B------:R-:W-:-:S03]  /*63f00*/  IADD3 R14, P1, PT, R14, UR15, RZ ;  /* 0x0000000f0e0e7c10 */ /* 0x000fc6000ff3e0ff */
[----:B---3--:R0:W-:Y:S04]  /*63f10*/  STL [R1+0x88], R3 ;  /* 0x0000880301007387 */ /* 0x0081e80000100800 */
[----:B0-----:R-:W3:Y:S04]  /*63f20*/  LDL.LU R3, [R1+0x26a8] ;  /* 0x0026a80001037983 */ /* 0x001ee80000300800 */
[----:B------:R-:W2:Y:S01]  /*63f30*/  LDL.LU R13, [R1+0x6a4] ;  /* 0x0006a400010d7983 */ /* 0x000ea20000300800 */
[----:B------:R-:W-:Y:S01]  /*63f40*/  PRMT R5, RZ, 0x7610, R5 ;  /* 0x00007610ff057816 */ /* 0x000fe20000000005 */
[----:B------:R-:W-:Y:S01]  /*63f50*/  @!P0 IMAD.MOV.U32 R12, RZ, RZ, R14 ;  /* 0x000000ffff0c8224 */ /* 0x000fe200078e000e */
[----:B--2---:R-:W-:-:S05]  /*63f60*/  IADD3.X R13, PT, PT, R13, UR58, RZ, P1, !PT ;  /* 0x0000003a0d0d7c10 */ /* 0x004fca0008ffe4ff */
[----:B------:R-:W2:Y:S04]  /*63f70*/  @!P0 LDG.E.U8 R5, desc[UR20][R12.64] ;  /* 0x000000140c058981 */ /* 0x000ea8000c1e1100 */
[----:B------:R0:W-:Y:S04]  /*63f80*/  STL [R1+0x6a8], R14 ;  /* 0x0006a80e01007387 */ /* 0x0001e80000100800 */
[----:B------:R1:W-:Y:S04]  /*63f90*/  STL [R1+0x6a4], R13 ;  /* 0x0006a40d01007387 */ /* 0x0003e80000100800 */
[----:B0-----:R-:W3:Y:S04]  /*63fa0*/  LDL.LU R14, [R1+0x6c8] ;  /* 0x0006c800010e7983 */ /* 0x001ee80000300800 */
[----:B--2---:R-:W-:Y:S04]  /*63fb0*/  STL [R1+0x84], R5 ;  /* 0x0000840501007387 */ /* 0x004fe80000100800 */
[----:B-1----:R-:W2:Y:S01]  /*63fc0*/  LDL.LU R13, [R1+0x6ac] ;  /* 0x0006ac00010d7983 */ /* 0x002ea20000300800 */
[----:B------:R-:W-:-:S02]  /*63fd0*/  IADD3 R19, P1, PT, R19, UR15, RZ ;  /* 0x0000000f13137c10 */ /* 0x000fc4000ff3e0ff */
[----:B------:R-:W-:-:S03]  /*63fe0*/  PRMT R35, RZ, 0x7610, R35 ;  /* 0x00007610ff237816 */ /* 0x000fc60000000023 */
[----:B------:R-:W-:Y:S01]  /*63ff0*/  @!P0 IMAD.MOV.U32 R12, RZ, RZ, R19 ;  /* 0x000000ffff0c8224 */ /* 0x000fe200078e0013 */
[----:B------:R0:W-:Y:S01]  /*64000*/  STL [R1+0x6b0], R19 ;  /* 0x0006b01301007387 */ /* 0x0001e20000100800 */
[----:B--2---:R-:W-:-:S05]  /*64010*/  IADD3.X R13, PT, PT, R13, UR58, RZ, P1, !PT ;  /* 0x0000003a0d0d7c10 */ /* 0x004fca0008ffe4ff */
[----:B------:R1:W-:Y:S04]  /*64020*/  STL [R1+0x6ac], R13 ;  /* 0x0006ac0d01007387 */ /* 0x0003e80000100800 */
[----:B0-----:R-:W2:Y:S04]  /*64030*/  LDL.LU R19, [R1+0x6d0] ;  /* 0x0006d00001137983 */ /* 0x001ea80000300800 */
[----:B------:R0:W2:Y:S04]  /*64040*/  @!P0 LDG.E.U8 R35, desc[UR20][R12.64] ;  /* 0x000000140c238981 */ /* 0x0000a8000c1e1100 */
[----:B-1----:R-:W3:Y:S01]  /*64050*/  LDL.LU R13, [R1+0x6b4] ;  /* 0x0006b400010d7983 */ /* 0x002ee20000300800 */
[----:B------:R-:W-:-:S02]  /*64060*/  IADD3 R15, P1, PT, R15, UR15, RZ ;  /* 0x0000000f0f0f7c10 */ /* 0x000fc4000ff3e0ff */
[----:B------:R-:W-:-:S03]  /*64070*/  PRMT R34, RZ, 0x7610, R34 ;  /* 0x00007610ff227816 */ /* 0x000fc60000000022 */
[----:B0-----:R-:W-:Y:S01]  /*64080*/  @!P0 IMAD.MOV.U32 R12, RZ, RZ, R15 ;  /* 0x000000ffff0c8224 */ /* 0x001fe200078e000f */
[----:B--2---:R0:W-:Y:S01]  /*64090*/  STL [R1+0x80], R35 ;  /* 0x0000802301007387 */ /* 0x0041e20000100800 */
[----:B---3--:R-:W-:-:S03]  /*640a0*/  IADD3.X R13, PT, PT, R13, UR58, RZ, P1, !PT ;  /* 0x0000003a0d0d7c10 */ /* 0x008fc60008ffe4ff */
[----:B0-----:R-:W2:Y:S04]  /*640b0*/  LDL.LU R35, [R1+0x6cc] ;  /* 0x0006cc0001237983 */ /* 0x001ea80000300800 */
[----:B------:R0:W-:Y:S04]  /*640c0*/  STL [R1+0x6b8], R15 ;  /* 0x0006b80f01007387 */ /* 0x0001e80000100800 */
[----:B------:R1:W-:Y:S04]  /*640d0*/  STL [R1+0x6b4], R13 ;  /* 0x0006b40d01007387 */ /* 0x0003e80000100800 */
[----:B------:R3:W2:Y:S04]  /*640e0*/  @!P0 LDG.E.U8 R34, desc[UR20][R12.64] ;  /* 0x000000140c228981 */ /* 0x0006a8000c1e1100 */
[----:B0-----:R-:W2:Y:S04]  /*640f0*/  LDL.LU R15, [R1+0x6f8] ;  /* 0x0006f800010f7983 */ /* 0x001ea80000300800 */
[----:B-1----:R-:W2:Y:S01]  /*64100*/  LDL.LU R13, [R1+0x6c4] ;  /* 0x0006c400010d7983 */ /* 0x002ea20000300800 */
[----:B------:R-:W-:-:S02]  /*64110*/  IADD3 R14, P1, PT, R14, UR15, RZ ;  /* 0x0000000f0e0e7c10 */ /* 0x000fc4000ff3e0ff */
[----:B------:R-:W-:-:S03]  /*64120*/  PRMT R31, RZ, 0x7610, R31 ;  /* 0x00007610ff1f7816 */ /* 0x000fc6000000001f */
[----:B---3--:R-:W-:Y:S01]  /*64130*/  @!P0 IMAD.MOV.U32 R12, RZ, RZ, R14 ;  /* 0x000000ffff0c8224 */ /* 0x008fe200078e000e */
[----:B--2---:R-:W-:-:S05]  /*64140*/  IADD3.X R13, PT, PT, R13, UR58, RZ, P1, !PT ;  /* 0x0000003a0d0d7c10 */ /* 0x004fca0008ffe4ff */
[----:B------:R0:W2:Y:S01]  /*64150*/  @!P0 LDG.E.U8 R31, desc[UR20][R12.64] ;  /* 0x000000140c1f8981 */ /* 0x0000a2000c1e1100 */
[----:B------:R-:W-:-:S03]  /*64160*/  IADD3 R19, P1, PT, R19, UR15, RZ ;  /* 0x0000000f13137c10 */ /* 0x000fc6000ff3e0ff */
[----:B------:R1:W-:Y:S01]  /*64170*/  STL [R1+0x7c], R34 ;  /* 0x00007c2201007387 */ /* 0x0003e20000100800 */
[----:B------:R-:W-:Y:S02]  /*64180*/  IADD3.X R35, PT, PT, R35, UR58, RZ, P1, !PT ;  /* 0x0000003a23237c10 */ /* 0x000fe40008ffe4ff */
[----:B------:R-:W-:Y:S01]  /*64190*/  PRMT R30, RZ, 0x7610, R30 ;  /* 0x00007610ff1e7816 */ /* 0x000fe2000000001e */
[----:B-1----:R-:W3:Y:S04]  /*641a0*/  LDL.LU R34, [R1+0x6d4] ;  /* 0x0006d40001227983 */ /* 0x002ee80000300800 */
[----:B------:R1:W-:Y:S04]  /*641b0*/  STL [R1+0x6c8], R14 ;  /* 0x0006c80e01007387 */ /* 0x0003e80000100800 */
[----:B------:R4:W-:Y:S01]  /*641c0*/  STL [R1+0x6c4], R13 ;  /* 0x0006c40d01007387 */ /* 0x0009e20000100800 */
[----:B0-----:R-:W-:-:S03]  /*641d0*/  @!P0 IMAD.MOV.U32 R12, RZ, RZ, R19 ;  /* 0x000000ffff0c8224 */ /* 0x001fc600078e0013 */
[----:B-1----:R-:W3:Y:S01]  /*641e0*/  LDL.LU R14, [R1+0x700] ;  /* 0x00070000010e7983 */ /* 0x002ee20000300800 */
[----:B----4-:R-:W-:-:S05]  /*641f0*/  @!P0 IMAD.MOV.U32 R13, RZ, RZ, R35 ;  /* 0x000000ffff0d8224 */ /* 0x010fca00078e0023 */
[----:B------:R0:W4:Y:S04]  /*64200*/  @!P0 LDG.E.U8 R30, desc[UR20][R12.64] ;  /* 0x000000140c1e8981 */ /* 0x000128000c1e1100 */
[----:B--2---:R1:W-:Y:S04]  /*64210*/  STL [R1+0x78], R31 ;  /* 0x0000781f01007387 */ /* 0x0043e80000100800 */
[----:B-1----:R-:W2:Y:S01]  /*64220*/  LDL.LU R31, [R1+0x6fc] ;  /* 0x0006fc00011f7983 */ /* 0x002ea20000300800 */
[----:B------:R-:W-:-:S04]  /*64230*/  IADD3 R15, P1, PT, R15, UR15, RZ ;  /* 0x0000000f0f0f7c10 */ /* 0x000fc8000ff3e0ff */
[----:B---3--:R-:W-:Y:S01]  /*64240*/  IADD3.X R34, PT, PT, R34, UR58, RZ, P1, !PT ;  /* 0x0000003a22227c10 */ /* 0x008fe20008ffe4ff */
[----:B------:R1:W-:Y:S01]  /*64250*/  STL [R1+0x6d0], R19 ;  /* 0x0006d01301007387 */ /* 0x0003e20000100800 */
[----:B------:R-:W-:-:S03]  /*64260*/  PRMT R16, RZ, 0x7610, R16 ;  /* 0x00007610ff107816 */ /* 0x000fc60000000010 */
[----:B------:R-:W-:Y:S01]  /*64270*/  STL [R1+0x6cc], R35 ;  /* 0x0006cc2301007387 */ /* 0x000fe20000100800 */
[----:B0-----:R-:W-:Y:S02]  /*64280*/  @!P0 IMAD.MOV.U32 R12, RZ, RZ, R15 ;  /* 0x000000ffff0c8224 */ /* 0x001fe400078e000f */
[----:B------:R-:W-:Y:S01]  /*64290*/  @!P0 IMAD.MOV.U32 R13, RZ, RZ, R34 ;  /* 0x000000ffff0d8224 */ /* 0x000fe200078e0022 */
[----:B------:R-:W-:Y:S02]  /*642a0*/  IADD3 R14, P1, PT, R14, UR15, RZ ;  /* 0x0000000f0e0e7c10 */ /* 0x000fe4000ff3e0ff */
[----:B------:R-:W-:Y:S02]  /*642b0*/  PRMT R20, RZ, 0x7610, R20 ;  /* 0x00007610ff147816 */ /* 0x000fe40000000014 */
[----:B------:R0:W3:Y:S04]  /*642c0*/  @!P0 LDG.E.U8 R16, desc[UR20][R12.64] ;  /* 0x000000140c108981 */ /* 0x0000e8000c1e1100 */
[----:B-1----:R-:W3:Y:S04]  /*642d0*/  LDL.LU R19, [R1+0x708] ;  /* 0x0007080001137983 */ /* 0x002ee80000300800 */
[----:B----4-:R1:W-:Y:S01]  /*642e0*/  STL [R1+0x74], R30 ;  /* 0x0000741e01007387 */ /* 0x0103e20000100800 */
[----:B0-----:R-:W-:-:S03]  /*642f0*/  @!P0 IMAD.MOV.U32 R12, RZ, RZ, R14 ;  /* 0x000000ffff0c8224 */ /* 0x001fc600078e000e */
[----:B-1----:R-:W4:Y:S01]  /*64300*/  LDL.LU R30, [R1+0x704] ;  /* 0x00070400011e7983 */ /* 0x002f220000300800 */
[----:B--2---:R-:W-:-:S05]  /*64310*/  IADD3.X R31, PT, PT, R31, UR58, RZ, P1, !PT ;  /* 0x0000003a1f1f7c10 */ /* 0x004fca0008ffe4ff */
[----:B------:R-:W-:-:S05]  /*64320*/  @!P0 IMAD.MOV.U32 R13, RZ, RZ, R31 ;  /* 0x000000ffff0d8224 */ /* 0x000fca00078e001f */
[----:B------:R0:W2:Y:S04]  /*64330*/  @!P0 LDG.E.U8 R20, desc[UR20][R12.64] ;  /* 0x000000140c148981 */ /* 0x0000a8000c1e1100 */
[----:B------:R1:W-:Y:S04]  /*64340*/  STL [R1+0x6f8], R15 ;  /* 0x0006f80f01007387 */ /* 0x0003e80000100800 */
[----:B------:R-:W-:Y:S01]  /*64350*/  STL [R1+0x6d4], R34 ;  /* 0x0006d42201007387 */ /* 0x000fe20000100800 */
[----:B---3--:R-:W-:-:S03]  /*64360*/  IADD3 R19, P1, PT, R19, UR15, RZ ;  /* 0x0000000f13137c10 */ /* 0x008fc6000ff3e0ff */
[----:B-1----:R-:W3:Y:S04]  /*64370*/  LDL.LU R15, [R1+0x710] ;  /* 0x00071000010f7983 */ /* 0x002ee80000300800 */
[----:B------:R1:W-:Y:S01]  /*64380*/  STL [R1+0x70], R16 ;  /* 0x0000701001007387 */ /* 0x0003e20000100800 */
[----:B------:R-:W-:Y:S02]  /*64390*/  PRMT R18, RZ, 0x7610, R18 ;  /* 0x00007610ff127816 */ /* 0x000fe40000000012 */
[----:B----4-:R-:W-:Y:S01]  /*643a0*/  IADD3.X R30, PT, PT, R30, UR58, RZ, P1, !PT ;  /* 0x0000003a1e1e7c10 */ /* 0x010fe20008ffe4ff */
[----:B0-----:R-:W-:Y:S01]  /*643b0*/  @!P0 IMAD.MOV.U32 R12, RZ, RZ, R19 ;  /* 0x000000ffff0c8224 */ /* 0x001fe200078e0013 */
[----:B-1----:R-:W4:Y:S04]  /*643c0*/  LDL.LU R16, [R1+0x70c] ;  /* 0x00070c0001107983 */ /* 0x002f280000300800 */
[----:B------:R0:W-:Y:S04]  /*643d0*/  STL [R1+0x700], R14 ;  /* 0x0007000e01007387 */ /* 0x0001e80000100800 */
[----:B------:R-:W-:Y:S01]  /*643e0*/  STL [R1+0x6fc], R31 ;  /* 0x0006fc1f01007387 */ /* 0x000fe20000100800 */
[----:B------:R-:W-:-:S05]  /*643f0*/  @!P0 IMAD.MOV.U32 R13, RZ, RZ, R30 ;  /* 0x000000ffff0d8224 */ /* 0x000fca00078e001e */
[----:B------:R1:W4:Y:S04]  /*64400*/  @!P0 LDG.E.U8 R18, desc[UR20][R12.64] ;  /* 0x000000140c128981 */ /* 0x000328000c1e1100 */
[----:B0-----:R-:W4:Y:S04]  /*64410*/  LDL.LU R14, [R1+0x718] ;  /* 0x00071800010e7983 */ /* 0x001f280000300800 */
[----:B--2---:R0:W-:Y:S04]  /*64420*/  STL [R1+0x6c], R20 ;  /* 0x00006c1401007387 */ /* 0x0041e80000100800 */
[----:B0-----:R-:W2:Y:S01]  /*64430*/  LDL.LU R20, [R1+0x714] ;  /* 0x0007140001147983 */ /* 0x001ea20000300800 */
[----:B---3--:R-:W-:-:S02]  /*64440*/  IADD3 R15, P1, PT, R15, UR15, RZ ;  /* 0x0000000f0f0f7c10 */ /* 0x008fc4000ff3e0ff */
[----:B------:R-:W-:Y:S01]  /*64450*/  PRMT R29, RZ, 0x7610, R29 ;  /* 0x00007610ff1d7816 */ /* 0x000fe2000000001d */
[----:B------:R0:W-:Y:S02]  /*64460*/  STL [R1+0x708], R19 ;  /* 0x0007081301007387 */ /* 0x0001e40000100800 */
[----:B-1----:R-:W-:Y:S02]  /*64470*/  @!P0 IMAD.MOV.U32 R12, RZ, RZ, R15 ;  /* 0x000000ffff0c8224 */ /* 0x002fe400078e000f */
[----:B------:R-:W-:Y:S01]  /*64480*/  STL [R1+0x704], R30 ;  /* 0x0007041e01007387 */ /* 0x000fe20000100800 */
[----:B----4-:R-:W-:-:S03]  /*64490*/  IADD3.X R16, PT, PT, R16, UR58, RZ, P1, !PT ;  /* 0x0000003a10107c10 */ /* 0x010fc60008ffe4ff */
[----:B0-----:R-:W3:Y:S02]  /*644a0*/  LDL.LU R19, [R1+0x724] ;  /* 0x0007240001137983 */ /* 0x001ee40000300800 */
[----:B------:R-:W-:Y:S01]  /*644b0*/  @!P0 IMAD.MOV.U32 R13, RZ, RZ, R16 ;  /* 0x000000ffff0d8224 */ /* 0x000fe200078e0010 */
[----:B------:R-:W-:Y:S01]  /*644c0*/  IADD3 R14, P1, PT, R14, UR15, RZ ;  /* 0x0000000f0e0e7c10 */ /* 0x000fe2000ff3e0ff */
[----:B------:R0:W-:Y:S04]  /*644d0*/  STL [R1+0x68], R18 ;  /* 0x0000681201007387 */ /* 0x0001e80000100800 */
[----:B------:R1:W4:Y:S01]  /*644e0*/  @!P0 LDG.E.U8 R29, desc[UR20][R12.64] ;  /* 0x000000140c1d8981 */ /* 0x000322000c1e1100 */
[----:B------:R-:W-:-:S03]  /*644f0*/  PRMT R0, RZ, 0x7610, R0 ;  /* 0x00007610ff007816 */ /* 0x000fc60000000000 */
[----:B0-----:R-:W3:Y:S01]  /*64500*/  LDL.LU R18, [R1+0x728] ;  /* 0x0007280001127983 */ /* 0x001ee20000300800 */
[----:B-1----:R-:W-:Y:S01]  /*64510*/  @!P0 IMAD.MOV.U32 R12, RZ, RZ, R14 ;  /* 0x000000ffff0c8224 */ /* 0x002fe200078e000e */
[----:B--2---:R-:W-:-:S05]  /*64520*/  IADD3.X R20, PT, PT, R20, UR58, RZ, P1, !PT ;  /* 0x0000003a14147c10 */ /* 0x004fca0008ffe4ff */
[----:B------:R-:W-:-:S05]  /*64530*/  @!P0 IMAD.MOV.U32 R13, RZ, RZ, R20 ;  /* 0x000000ffff0d8224 */ /* 0x000fca00078e0014 */
[----:B------:R0:W2:Y:S04]  /*64540*/  @!P0 LDG.E.U8 R0, desc[UR20][R12.64] ;  /* 0x000000140c008981 */ /* 0x0000a8000c1e1100 */
[----:B------:R-:W-:Y:S04]  /*64550*/  STL [R1+0x710], R15 ;  /* 0x0007100f01007387 */ /* 0x000fe80000100800 */
[----:B------:R1:W-:Y:S04]  /*64560*/  STL [R1+0x70c], R16 ;  /* 0x00070c1001007387 */ /* 0x0003e80000100800 */
[----:B-1----:R-:W4:Y:S04]  /*64570*/  LDL.LU R16, [R1+0x72c] ;  /* 0x00072c0001107983 */ /* 0x002f280000300800 */
[----:B------:R-:W4:Y:S04]  /*64580*/  LDL.LU R15, [R1+0x730] ;  /* 0x00073000010f7983 */ /* 0x000f280000300800 */
[----:B------:R-:W-:Y:S04]  /*64590*/  STL [R1+0x718], R14 ;  /* 0x0007180e01007387 */ /* 0x000fe80000100800 */
[----:B------:R1:W-:Y:S01]  /*645a0*/  STL [R1+0x714], R20 ;  /* 0x0007141401007387 */ /* 0x0003e20000100800 */
[----:B---3--:R-:W-:-:S03]  /*645b0*/  IADD3 R18, P1, PT, R18, UR15, RZ ;  /* 0x0000000f12127c10 */ /* 0x008fc6000ff3e0ff */
[----:B-1----:R-:W3:Y:S01]  /*645c0*/  LDL.LU R20, [R1+0x734] ;  /* 0x0007340001147983 */ /* 0x002ee20000300800 */
[----:B------:R-:W-:-:S03]  /*645d0*/  IADD3.X R19, PT, PT, R19, UR58, RZ, P1, !PT ;  /* 0x0000003a13137c10 */ /* 0x000fc60008ffe4ff */
[----:B------:R-:W3:Y:S01]  /*645e0*/  LDL.LU R14, [R1+0x738] ;  /* 0x00073800010e7983 */ /* 0x000ee20000300800 */
[----:B0-----:R-:W-:Y:S02]  /*645f0*/  @!P0 IMAD.MOV.U32 R12, RZ, RZ, R18 ;  /* 0x000000ffff0c8224 */ /* 0x001fe400078e0012 */
[----:B------:R-:W-:Y:S01]  /*64600*/  @!P0 IMAD.MOV.U32 R13, RZ, RZ, R19 ;  /* 0x000000ffff0d8224 */ /* 0x000fe200078e0013 */
[----:B--2---:R-:W-:Y:S04]  /*64610*/  STL [R1+0x261c], R0 ;  /* 0x00261c0001007387 */ /* 0x004fe80000100800 */
[----:B------:R-:W-:Y:S04]  /*64620*/  STL [R1+0x728], R18 ;  /* 0x0007281201007387 */ /* 0x000fe80000100800 */
[----:B------:R0:W-:Y:S04]  /*64630*/  STL [R1+0x724], R19 ;  /* 0x0007241301007387 */ /* 0x0001e80000100800 */
[----:B0-----:R-:W2:Y:S04]  /*64640*/  LDL.LU R19, [R1+0x73c] ;  /* 0x00073c0001137983 */ /* 0x001ea80000300800 */
[----:B------:R-:W2:Y:S01]  /*64650*/  LDL.LU R18, [R1+0x740] ;  /* 0x0007400001127983 */ /* 0x000ea20000300800 */
[----:B----4-:R-:W-:-:S02]  /*64660*/  IADD3 R15, P1, PT, R15, UR15, RZ ;  /* 0x0000000f0f0f7c10 */ /* 0x010fc4000ff3e0ff */
[----:B------:R-:W-:Y:S02]  /*64670*/  PRMT R28, RZ, 0x7610, R28 ;  /* 0x00007610ff1c7816 */ /* 0x000fe4000000001c */
[----:B------:R-:W-:Y:S02]  /*64680*/  IADD3.X R16, PT, PT, R16, UR58, RZ, P1, !PT ;  /* 0x0000003a10107c10 */ /* 0x000fe40008ffe4ff */
[----:B------:R-:W-:Y:S01]  /*64690*/  PRMT R27, RZ, 0x7610, R27 ;  /* 0x00007610ff1b7816 */ /* 0x000fe2000000001b */
[----:B------:R-:W-:Y:S04]  /*646a0*/  STL [R1+0x730], R15 ;  /* 0x0007300f01007387 */ /* 0x000fe80000100800 */
[----:B------:R0:W4:Y:S04]  /*646b0*/  @!P0 LDG.E.U8 R28, desc[UR20][R12.64] ;  /* 0x000000140c1c8981 */ /* 0x000128000c1e1100 */
[----:B------:R1:W-:Y:S01]  /*646c0*/  STL [R1+0x72c], R16 ;  /* 0x00072c1001007387 */ /* 0x0003e20000100800 */
[----:B---3--:R-:W-:Y:S01]  /*646d0*/  IADD3 R14, P1, PT, R14, UR15, RZ ;  /* 0x0000000f0e0e7c10 */ /* 0x008fe2000ff3e0ff */
[----:B0-----:R-:W-:-:S02]  /*646e0*/  @!P0 IMAD.MOV.U32 R12, RZ, RZ, R15 ;  /* 0x000000ffff0c8224 */ /* 0x001fc400078e000f */
[----:B------:R-:W-:Y:S01]  /*646f0*/  @!P0 IMAD.MOV.U32 R13, RZ, RZ, R16 ;  /* 0x000000ffff0d8224 */ /* 0x000fe200078e0010 */
[----:B------:R-:W-:Y:S01]  /*64700*/  IADD3.X R20, PT, PT, R20, UR58, RZ, P1, !PT ;  /* 0x0000003a14147c10 */ /* 0x000fe20008ffe4ff */
[----:B-1----:R-:W3:Y:S04]  /*64710*/  LDL.LU R16, [R1+0x744] ;  /* 0x0007440001107983 */ /* 0x002ee80000300800 */
[----:B------:R-:W3:Y:S04]  /*64720*/  LDL.LU R15, [R1+0x748] ;  /* 0x00074800010f7983 */ /* 0x000ee80000300800 */
[----:B------:R-:W-:Y:S04]  /*64730*/  STL [R1+0x64], R29 ;  /* 0x0000641d01007387 */ /* 0x000fe80000100800 */
[----:B------:R0:W4:Y:S01]  /*64740*/  @!P0 LDG.E.U8 R27, desc[UR20][R12.64] ;  /* 0x000000140c1b8981 */ /* 0x000122000c1e1100 */
[----:B------:R-:W-:-:S03]  /*64750*/  PRMT R26, RZ, 0x7610, R26 ;  /* 0x00007610ff1a7816 */ /* 0x000fc6000000001a */
[----:B------:R-:W-:Y:S04]  /*64760*/  STL [R1+0x738], R14 ;  /* 0x0007380e01007387 */ /* 0x000fe80000100800 */
[----:B------:R1:W-:Y:S01]  /*64770*/  STL [R1+0x734], R20 ;  /* 0x0007341401007387 */ /* 0x0003e20000100800 */
[----:B0-----:R-:W-:Y:S02]  /*64780*/  @!P0 IMAD.MOV.U32 R12, RZ, RZ, R14 ;  /* 0x000000ffff0c8224 */ /* 0x001fe400078e000e */
[----:B------:R-:W-:Y:S02]  /*64790*/  @!P0 IMAD.MOV.U32 R13, RZ, RZ, R20 ;  /* 0x000000ffff0d8224 */ /* 0x000fe400078e0014 */
[----:B-1----:R-:W4:Y:S04]  /*647a0*/  LDL.LU R20, [R1+0x74c] ;  /* 0x00074c0001147983 */ /* 0x002f280000300800 */
[----:B------:R-:W4:Y:S04]  /*647b0*/  LDL.LU R14, [R1+0x750] ;  /* 0x00075000010e7983 */ /* 0x000f280000300800 */
[----:B------:R0:W4:Y:S01]  /*647c0*/  @!P0 LDG.E.U8 R26, desc[UR20][R12.64] ;  /* 0x000000140c1a8981 */ /* 0x000122000c1e1100 */
[----:B--2---:R-:W-:-:S04]  /*647d0*/  IADD3 R18, P1, PT, R18, UR15, RZ ;  /* 0x0000000f12127c10 */ /* 0x004fc8000ff3e0ff */
[----:B------:R-:W-:Y:S01]  /*647e0*/  IADD3.X R19, PT, PT, R19, UR58, RZ, P1, !PT ;  /* 0x0000003a13137c10 */ /* 0x000fe20008ffe4ff */
[----:B------:R-:W-:Y:S01]  /*647f0*/  STL [R1+0x740], R18 ;  /* 0x0007401201007387 */ /* 0x000fe20000100800 */
[----:B0-----:R-:W-:-:S03]  /*64800*/  @!P0 IMAD.MOV.U32 R12, RZ, RZ, R18 ;  /* 0x000000ffff0c8224 */ /* 0x001fc600078e0012 */
[----:B------:R0:W-:Y:S01]  /*64810*/  STL [R1+0x73c], R19 ;  /* 0x00073c1301007387 */ /* 0x0001e20000100800 */
[----:B------:R-:W-:-:S03]  /*64820*/  @!P0 IMAD.MOV.U32 R13, RZ, RZ, R19 ;  /* 0x000000ffff0d8224 */ /* 0x000fc600078e0013 */
[----:B0-----:R-:W2:Y:S04]  /*64830*/  LDL.LU R19, [R1+0x754] ;  /* 0x0007540001137983 */ /* 0x001ea80000300800 */
[----:B------:R-:W2:Y:S01]  /*64840*/  LDL.LU R18, [R1+0x758] ;  /* 0x0007580001127983 */ /* 0x000ea20000300800 */
[----:B---3--:R-:W-:Y:S02]  /*64850*/  IADD3 R15, P1, PT, R15, UR15, RZ ;  /* 0x0000000f0f0f7c10 */ /* 0x008fe4000ff3e0ff */
[----:B------:R-:W-:Y:S02]  /*64860*/  PRMT R25, RZ, 0x7610, R25 ;  /* 0x00007610ff197816 */ /* 0x000fe40000000019 */
[----:B------:R-:W-:Y:S02]  /*64870*/  IADD3.X R16, PT, PT, R16, UR58, RZ, P1, !PT ;  /* 0x0000003a10107c10 */ /* 0x000fe40008ffe4ff */
[----:B------:R-:W-:-:S02]  /*64880*/  PRMT R24, RZ, 0x7610, R24 ;  /* 0x00007610ff187816 */ /* 0x000fc40000000018 */
[----:B------:R0:W3:Y:S04]  /*64890*/  @!P0 LDG.E.U8 R25, desc[UR20][R12.64] ;  /* 0x000000140c198981 */ /* 0x0000e8000c1e1100 */
[----:B------:R-:W-:Y:S04]  /*648a0*/  STL [R1+0x748], R15 ;  /* 0x0007480f01007387 */ /* 0x000fe80000100800 */
[----:B----4-:R-:W-:Y:S01]  /*648b0*/  STL [R1+0x5c], R28 ;  /* 0x00005c1c01007387 */ /* 0x010fe20000100800 */
[----:B------:R-:W-:Y:S01]  /*648c0*/  IADD3 R14, P1, PT, R14, UR15, RZ ;  /* 0x0000000f0e0e7c10 */ /* 0x000fe2000ff3e0ff */
[----:B0-----:R-:W-:-:S02]  /*648d0*/  @!P0 IMAD.MOV.U32 R12, RZ, RZ, R15 ;  /* 0x000000ffff0c8224 */ /* 0x001fc400078e000f */
[----:B------:R-:W-:Y:S01]  /*648e0*/  @!P0 IMAD.MOV.U32 R13, RZ, RZ, R16 ;  /* 0x000000ffff0d8224 */ /* 0x000fe200078e0010 */
[----:B------:R-:W-:Y:S01]  /*648f0*/  IADD3.X R20, PT, PT, R20, UR58, RZ, P1, !PT ;  /* 0x0000003a14147c10 */ /* 0x000fe20008ffe4ff */
[----:B------:R0:W-:Y:S04]  /*64900*/  STL [R1+0x744], R16 ;  /* 0x0007441001007387 */ /* 0x0001e80000100800 */
[----:B------:R1:W4:Y:S01]  /*64910*/  @!P0 LDG.E.U8 R24, desc[UR20][R12.64] ;  /* 0x000000140c188981 */ /* 0x000322000c1e1100 */
[----:B------:R-:W-:Y:S02]  /*64920*/  PRMT R23, RZ, 0x7610, R23 ;  /* 0x00007610ff177816 */ /* 0x000fe40000000017 */
[----:B------:R-:W-:Y:S01]  /*64930*/  PRMT R3, RZ, 0x7610, R3 ;  /* 0x00007610ff037816 */ /* 0x000fe20000000003 */
[----:B0-----:R-:W3:Y:S01]  /*64940*/  LDL.LU R16, [R1+0x764] ;  /* 0x0007640001107983 */ /* 0x001ee20000300800 */
[----:B-1----:R-:W-:-:S02]  /*64950*/  @!P0 IMAD.MOV.U32 R12, RZ, RZ, R14 ;  /* 0x000000ffff0c8224 */ /* 0x002fc400078e000e */
[----:B------:R-:W-:Y:S01]  /*64960*/  @!P0 IMAD.MOV.U32 R13, RZ, RZ, R20 ;  /* 0x000000ffff0d8224 */ /* 0x000fe200078e0014 */
[----:B------:R-:W3:Y:S04]  /*64970*/  LDL.LU R15, [R1+0x768] ;  /* 0x00076800010f7983 */ /* 0x000ee80000300800 */
[----:B------:R-:W-:Y:S04]  /*64980*/  STL [R1+0x750], R14 ;  /* 0x0007500e01007387 */ /* 0x000fe80000100800 */
[----:B------:R-:W-:Y:S04]  /*64990*/  STL [R1+0x58], R27 ;  /* 0x0000581b01007387 */ /* 0x000fe80000100800 */
[----:B------:R0:W-:Y:S04]  /*649a0*/  STL [R1+0x74c], R20 ;  /* 0x00074c1401007387 */ /* 0x0001e80000100800 */
[----:B------:R1:W4:Y:S04]  /*649b0*/  @!P0 LDG.E.U8 R23, desc[UR20][R12.64] ;  /* 0x000000140c178981 */ /* 0x000328000c1e1100 */
[----:B0-----:R-:W4:Y:S04]  /*649c0*/  LDL.LU R20, [R1+0x76c] ;  /* 0x00076c0001147983 */ /* 0x001f280000300800 */
[----:B------:R-:W4:Y:S01]  /*649d0*/  LDL.LU R14, [R1+0x770] ;  /* 0x00077000010e7983 */ /* 0x000f220000300800 */
[----:B--2---:R-:W-:-:S04]  /*649e0*/  IADD3 R18, P1, PT, R18, UR15, RZ ;  /* 0x0000000f12127c10 */ /* 0x004fc8000ff3e0ff */
[----:B------:R-:W-:Y:S01]  /*649f0*/  IADD3.X R19, PT, PT, R19, UR58, RZ, P1, !PT ;  /* 0x0000003a13137c10 */ /* 0x000fe20008ffe4ff */
[----:B-1----:R-:W-:-:S04]  /*64a00*/  @!P0 IMAD.MOV.U32 R12, RZ, RZ, R18 ;  /* 0x000000ffff0c8224 */ /* 0x002fc800078e0012 */
[----:B------:R-:W-:-:S05]  /*64a10*/  @!P0 IMAD.MOV.U32 R13, RZ, RZ, R19 ;  /* 0x000000ffff0d8224 */ /* 0x000fca00078e0013 */
[----:B------:R0:W2:Y:S04]  /*64a20*/  @!P0 LDG.E.U8 R3, desc[UR20][R12.64] ;  /* 0x000000140c038981 */ /* 0x0000a8000c1e1100 */
[----:B------:R-:W-:Y:S04]  /*64a30*/  STL [R1+0x758], R18 ;  /* 0x0007581201007387 */ /* 0x000fe80000100800 */
[----:B------:R-:W-:Y:S04]  /*64a40*/  STL [R1+0x54], R26 ;  /* 0x0000541a01007387 */ /* 0x000fe80000100800 */
[----:B------:R1:W-:Y:S01]  /*64a50*/  STL [R1+0x754], R19 ;  /* 0x0007541301007387 */ /* 0x0003e20000100800 */
[----:B------:R-:W-:-:S02]  /*64a60*/  PRMT R22, RZ, 0x7610, R22 ;  /* 0x00007610ff167816 */ /* 0x000fc40000000016 */
[----:B------:R-:W-:Y:S01]  /*64a70*/  PRMT R7, RZ, 0x7610, R7 ;  /* 0x00007610ff077816 */ /* 0x000fe20000000007 */
[----:B-1----:R-:W2:Y:S04]  /*64a80*/  LDL.LU R19, [R1+0x774] ;  /* 0x0007740001137983 */ /* 0x002ea80000300800 */
[----:B------:R-:W2:Y:S01]  /*64a90*/  LDL.LU R18, [R1+0x778] ;  /* 0x0007780001127983 */ /* 0x000ea20000300800 */
[----:B---3--:R-:W-:-:S04]  /*64aa0*/  IADD3 R15, P1, PT, R15, UR15, RZ ;  /* 0x0000000f0f0f7c10 */ /* 0x008fc8000ff3e0ff */
[----:B------:R-:W-:Y:S01]  /*64ab0*/  IADD3.X R16, PT, PT, R16, UR58, RZ, P1, !PT ;  /* 0x0000003a10107c10 */ /* 0x000fe20008ffe4ff */
[----:B0-----:R-:W-:-:S04]  /*64ac0*/  @!P0 IMAD.MOV.U32 R12, RZ, RZ, R15 ;  /* 0x000000ffff0c8224 */ /* 0x001fc800078e000f */
[----:B------:R-:W-:Y:S01]  /*64ad0*/  @!P0 IMAD.MOV.U32 R13, RZ, RZ, R16 ;  /* 0x000000ffff0d8224 */ /* 0x000fe200078e0010 */
[----:B----4-:R-:W-:-:S04]  /*64ae0*/  IADD3 R14, P1, PT, R14, UR15, RZ ;  /* 0x0000000f0e0e7c10 */ /* 0x010fc8000ff3e0ff */
[----:B------:R0:W3:Y:S01]  /*64af0*/  @!P0 LDG.E.U8 R22, desc[UR20][R12.64] ;  /* 0x000000140c168981 */ /* 0x0000e2000c1e1100 */
[----:B------:R-:W-:Y:S01]  /*64b00*/  IADD3.X R20, PT, PT, R20, UR58, RZ, P1, !PT ;  /* 0x0000003a14147c10 */ /* 0x000fe20008ffe4ff */
[----:B0-----:R-:W-:-:S04]  /*64b10*/  @!P0 IMAD.MOV.U32 R12, RZ, RZ, R14 ;  /* 0x000000ffff0c8224 */ /* 0x001fc800078e000e */
[----:B------:R-:W-:-:S05]  /*64b20*/  @!P0 IMAD.MOV.U32 R13, RZ, RZ, R20 ;  /* 0x000000ffff0d8224 */ /* 0x000fca00078e0014 */
[----:B------:R0:W4:Y:S04]  /*64b30*/  @!P0 LDG.E.U8 R7, desc[UR20][R12.64] ;  /* 0x000000140c078981 */ /* 0x000128000c1e1100 */
[----:B--2---:R-:W-:Y:S04]  /*64b40*/  STL [R1+0x2620], R3 ;  /* 0x0026200301007387 */ /* 0x004fe80000100800 */
[----:B------:R-:W-:Y:S04]  /*64b50*/  STL [R1+0x50], R25 ;  /* 0x0000501901007387 */ /* 0x000fe80000100800 */
[----:B------:R-:W-:Y:S04]  /*64b60*/  STL [R1+0x768], R15 ;  /* 0x0007680f01007387 */ /* 0x000fe80000100800 */
[----:B------:R1:W-:Y:S04]  /*64b70*/  STL [R1+0x764], R16 ;  /* 0x0007641001007387 */ /* 0x0003e80000100800 */
[----:B-1----:R-:W2:Y:S04]  /*64b80*/  LDL.LU R16, [R1+0x77c] ;  /* 0x00077c0001107983 */ /* 0x002ea80000300800 */
[----:B------:R-:W2:Y:S04]  /*64b90*/  LDL.LU R15, [R1+0x780] ;  /* 0x00078000010f7983 */ /* 0x000ea80000300800 */
[----:B------:R-:W-:Y:S04]  /*64ba0*/  STL [R1+0x4c], R24 ;  /* 0x00004c1801007387 */ /* 0x000fe80000100800 */
[----:B------:R-:W-:Y:S04]  /*64bb0*/  STL [R1+0x770], R14 ;  /* 0x0007700e01007387 */ /* 0x000fe80000100800 */
[----:B------:R1:W-:Y:S04]  /*64bc0*/  STL [R1+0x76c], R20 ;  /* 0x00076c1401007387 */ /* 0x0003e80000100800 */
[----:B-1----:R-:W3:Y:S04]  /*64bd0*/  LDL.LU R20, [R1+0x784] ;  /* 0x0007840001147983 */ /* 0x002ee80000300800 */
[----:B------:R-:W3:Y:S01]  /*64be0*/  LDL.LU R14, [R1+0x788] ;  /* 0x00078800010e7983 */ /* 0x000ee20000300800 */
[----:B------:R-:W-:-:S04]  /*64bf0*/  IADD3 R18, P1, PT, R18, UR15, RZ ;  /* 0x0000000f12127c10 */ /* 0x000fc8000ff3e0ff */
[----:B------:R-:W-:Y:S02]  /*64c00*/  IADD3.X R19, PT, PT, R19, UR58, RZ, P1, !PT ;  /* 0x0000003a13137c10 */ /* 0x000fe40008ffe4ff */
[----:B------:R-:W-:Y:S01]  /*64c10*/  PRMT R17, RZ, 0x7610, R17 ;  /* 0x00007610ff117816 */ /* 0x000fe20000000011 */
[----:B0-----:R-:W-:Y:S02]  /*64c20*/  @!P0 IMAD.MOV.U32 R12, RZ, RZ, R18 ;  /* 0x000000ffff0c8224 */ /* 0x001fe400078e0012 */
[----:B------:R-:W-:Y:S01]  /*64c30*/  @!P0 IMAD.MOV.U32 R13, RZ, RZ, R19 ;  /* 0x000000ffff0d8224 */ /* 0x000fe200078e0013 */
[----:B------:R-:W-:-:S04]  /*64c40*/  PRMT R21, RZ, 0x7610, R21 ;  /* 0x00007610ff157816 */ /* 0x000fc80000000015 */
[----:B------:R0:W3:Y:S01]  /*64c50*/  @!P0 LDG.E.U8 R17, desc[UR20][R12.64] ;  /* 0x000000140c118981 */ /* 0x0000e2000c1e1100 */
[----:B------:R-:W-:-:S03]  /*64c60*/  PRMT R3, RZ, 0x7610, R3 ;  /* 0x00007610ff037816 */ /* 0x000fc60000000003 */
[----:B----4-:R-:W-:Y:S04]  /*64c70*/  STL [R1+0x263c], R7 ;  /* 0x00263c0701007387 */ /* 0x010fe80000100800 */
[----:B------:R-:W-:Y:S04]  /*64c80*/  STL [R1+0x48], R23 ;  /* 0x0000481701007387 */ /* 0x000fe80000100800 */
[----:B------:R-:W-:Y:S04]  /*64c90*/  STL [R1+0x778], R18 ;  /* 0x0007781201007387 */ /* 0x000fe80000100800 */
[----:B------:R1:W-:Y:S04]  /*64ca0*/  STL [R1+0x774], R19 ;  /* 0x0007741301007387 */ /* 0x0003e80000100800 */
[----:B-1----:R-:W4:Y:S04]  /*64cb0*/  LDL.LU R19, [R1+0x78c] ;  /* 0x00078c0001137983 */ /* 0x002f280000300800 */
[----:B------:R-:W4:Y:S01]  /*64cc0*/  LDL.LU R18, [R1+0x790] ;  /* 0x0007900001127983 */ /* 0x000f220000300800 */
[----:B--2---:R-:W-:-:S04]  /*64cd0*/  IADD3 R15, P1, PT, R15, UR15, RZ ;  /* 0x0000000f0f0f7c10 */ /* 0x004fc8000ff3e0ff */
[----:B------:R-:W-:Y:S01]  /*64ce0*/  IADD3.X R16, PT, PT, R16, UR58, RZ, P1, !PT ;  /* 0x0000003a10107c10 */ /* 0x000fe20008ffe4ff */
[----:B0-----:R-:W-:-:S04]  /*64cf0*/  @!P0 IMAD.MOV.U32 R12, RZ, RZ, R15 ;  /* 0x000000ffff0c8224 */ /* 0x001fc800078e000f */
[----:B------:R-:W-:Y:S01]  /*64d00*/  @!P0 IMAD.MOV.U32 R13, RZ, RZ, R16 ;  /* 0x000000ffff0d8224 */ /* 0x000fe200078e0010 */
[----:B---3--:R-:W-:Y:S01]  /*64d10*/  IADD3 R14, P1, PT, R14, UR15, RZ ;  /* 0x0000000f0e0e7c10 */ /* 0x008fe2000ff3e0ff */
[----:B------:R-:W-:Y:S04]  /*64d20*/  STL [R1+0x780], R15 ;  /* 0x0007800f01007387 */ /* 0x000fe80000100800 */
[----:B------:R0:W2:Y:S01]  /*64d30*/  @!P0 LDG.E.U8 R21, desc[UR20][R12.64] ;  /* 0x000000140c158981 */ /* 0x0000a2000c1e1100 */
[----:B------:R-:W-:-:S03]  /*64d40*/  IADD3.X R20, PT, PT, R20, UR58, RZ, P1, !PT ;  /* 0x0000003a14147c10 */ /* 0x000fc60008ffe4ff */
[----:B------:R1:W-:Y:S01]  /*64d50*/  STL [R1+0x77c], R16 ;  /* 0x00077c1001007387 */ /* 0x0003e20000100800 */
[----:B0-----:R-:W-:Y:S02]  /*64d60*/  @!P0 IMAD.MOV.U32 R12, RZ, RZ, R14 ;  /* 0x000000ffff0c8224 */ /* 0x001fe400078e000e */
[----:B------:R-:W-:Y:S01]  /*64d70*/  @!P0 IMAD.MOV.U32 R13, RZ, RZ, R20 ;  /* 0x000000ffff0d8224 */ /* 0x000fe200078e0014 */
[----:B-1----:R-:W3:Y:S04]  /*64d80*/  LDL.LU R16, [R1+0x794] ;  /* 0x0007940001107983 */ /* 0x002ee80000300800 */
[----:B------:R-:W2:Y:S04]  /*64d90*/  LDL.LU R15, [R1+0x798] ;  /* 0x00079800010f7983 */ /* 0x000ea80000300800 */
[----:B------:R0:W3:Y:S04]  /*64da0*/  @!P0 LDG.E.U8 R3, desc[UR20][R12.64] ;  /* 0x000000140c038981 */ /* 0x0000e8000c1e1100 */
[----:B------:R1:W-:Y:S01]  /*64db0*/  STL [R1+0x38], R17 ;  /* 0x0000381101007387 */ /* 0x0003e20000100800 */
[----:B------:R-:W-:-:S03]  /*64dc0*/  PRMT R0, RZ, 0x7610, R0 ;  /* 0x00007610ff007816 */ /* 0x000fc60000000000 */
[----:B-1----:R-:W3:Y:S04]  /*64dd0*/  LDL.LU R17, [R1+0x7a4] ;  /* 0x0007a40001117983 */ /* 0x002ee80000300800 */
[----:B------:R-:W-:Y:S04]  /*64de0*/  STL [R1+0x40], R22 ;  /* 0x0000401601007387 */ /* 0x000fe80000100800 */
[----:B------:R1:W-:Y:S04]  /*64df0*/  STL [R1+0x788], R14 ;  /* 0x0007880e01007387 */ /* 0x0003e80000100800 */
[----:B------:R0:W-:Y:S01]  /*64e00*/  STL [R1+0x784], R20 ;  /* 0x0007841401007387 */ /* 0x0001e20000100800 */
[----:B----4-:R-:W-:-:S03]  /*64e10*/  IADD3 R18, P1, PT, R18, UR15, RZ ;  /* 0x0000000f12127c10 */ /* 0x010fc6000ff3e0ff */
[----:B-1----:R-:W4:Y:S04]  /*64e20*/  LDL.LU R14, [R1+0x7a8] ;  /* 0x0007a800010e7983 */ /* 0x002f280000300800 */
[----:B0-----:R-:W4:Y:S01]  /*64e30*/  LDL.LU R20, [R1+0x7ac] ;  /* 0x0007ac0001147983 */ /* 0x001f220000300800 */
[----:B------:R-:W-:Y:S01]  /*64e40*/  IADD3.X R19, PT, PT, R19, UR58, RZ, P1, !PT ;  /* 0x0000003a13137c10 */ /* 0x000fe20008ffe4ff */
[----:B------:R-:W-:-:S04]  /*64e50*/  @!P0 IMAD.MOV.U32 R12, RZ, RZ, R18 ;  /* 0x000000ffff0c8224 */ /* 0x000fc800078e0012 */
[----:B------:R-:W-:Y:S01]  /*64e60*/  @!P0 IMAD.MOV.U32 R13, RZ, RZ, R19 ;  /* 0x000000ffff0d8224 */ /* 0x000fe200078e0013 */
[----:B------:R-:W-:-:S04]  /*64e70*/  PRMT R4, RZ, 0x7610, R4 ;  /* 0x00007610ff047816 */ /* 0x000fc80000000004 */
[----:B------:R0:W4:Y:S01]  /*64e80*/  @!P0 LDG.E.U8 R0, desc[UR20][R12.64] ;  /* 0x000000140c008981 */ /* 0x000122000c1e1100 */
[----:B--2---:R-:W-:-:S03]  /*64e90*/  IADD3 R15, P1, PT, R15, UR15, RZ ;  /* 0x0000000f0f0f7c10 */ /* 0x004fc6000ff3e0ff */
[----:B---3--:R-:W-:Y:S04]  /*64ea0*/  STL [R1+0x2624], R3 ;  /* 0x0026240301007387 */ /* 0x008fe80000100800 */
[----:B------:R-:W-:Y:S01]  /*64eb0*/  STL [R1+0x790], R18 ;  /* 0x0007901201007387 */ /* 0x000fe20000100800 */
[----:B------:R-:W-:-:S03]  /*64ec0*/  IADD3.X R16, PT, PT, R16, UR58, RZ, P1, !PT ;  /* 0x0000003a10107c10 */ /* 0x000fc60008ffe4ff */
[----:B------:R1:W-:Y:S01]  /*64ed0*/  STL [R1+0x78c], R19 ;  /* 0x00078c1301007387 */ /* 0x0003e20000100800 */
[----:B0-----:R-:W-:Y:S02]  /*64ee0*/  @!P0 IMAD.MOV.U32 R12, RZ, RZ, R15 ;  /* 0x000000ffff0c8224 */ /* 0x001fe400078e000f */
[----:B------:R-:W-:-:S05]  /*64ef0*/  @!P0 IMAD.MOV.U32 R13, RZ, RZ, R16 ;  /* 0x000000ffff0d8224 */ /* 0x000fca00078e0010 */
[----:B------:R0:W2:Y:S04]  /*64f00*/  @!P0 LDG.E.U8 R4, desc[UR20][R12.64] ;  /* 0x000000140c048981 */ /* 0x0000a8000c1e1100 */
[----:B-1----:R-:W3:Y:S04]  /*64f10*/  LDL.LU R19, [R1+0x7b0] ;  /* 0x0007b00001137983 */ /* 0x002ee80000300800 */
[----:B------:R1:W-:Y:S01]  /*64f20*/  STL [R1+0x34], R21 ;  /* 0x0000341501007387 */ /* 0x0003e20000100800 */
[----:B----4-:R-:W-:Y:S02]  /*64f30*/  IADD3 R14, P1, PT, R14, UR15, RZ ;  /* 0x0000000f0e0e7c10 */ /* 0x010fe4000ff3e0ff */
[----:B------:R-:W-:Y:S01]  /*64f40*/  PRMT R7, RZ, 0x7610, R7 ;  /* 0x00007610ff077816 */ /* 0x000fe20000000007 */
[----:B-1----:R-:W4:Y:S01]  /*64f50*/  LDL.LU R21, [R1+0x7b4] ;  /* 0x0007b40001157983 */ /* 0x002f220000300800 */
[----:B------:R-:W-:Y:S01]  /*64f60*/  IADD3.X R17, PT, PT, R17, UR58, RZ, P1, !PT ;  /* 0x0000003a11117c10 */ /* 0x000fe20008ffe4ff */
[----:B0-----:R-:W-:-:S04]  /*64f70*/  @!P0 IMAD.MOV.U32 R12, RZ, RZ, R14 ;  /* 0x000000ffff0c8224 */ /* 0x001fc800078e000e */
[----:B------:R-:W-:Y:S01]  /*64f80*/  @!P0 IMAD.MOV.U32 R13, RZ, RZ, R17 ;  /* 0x000000ffff0d8224 */ /* 0x000fe200078e0011 */
[----:B------:R-:W-:Y:S04]  /*64f90*/  STL [R1+0x2628], R0 ;  /* 0x0026280001007387 */ /* 0x000fe80000100800 */
[----:B------:R-:W-:Y:S04]  /*64fa0*/  STL [R1+0x798], R15 ;  /* 0x0007980f01007387 */ /* 0x000fe80000100800 */
[----:B------:R0:W-:Y:S04]  /*64fb0*/  STL [R1+0x794], R16 ;  /* 0x0007941001007387 */ /* 0x0001e80000100800 */
[----:B------:R1:W4:Y:S04]  /*64fc0*/  @!P0 LDG.E.U8 R7, desc[UR20][R12.64] ;  /* 0x000000140c078981 */ /* 0x000328000c1e1100 */
[----:B0-----:R-:W4:Y:S04]  /*64fd0*/  LDL.LU R16, [R1+0x7b8] ;  /* 0x0007b80001107983 */ /* 0x001f280000300800 */
[----:B------:R-:W4:Y:S04]  /*64fe0*/  LDL.LU R18, [R1+0x7bc] ;  /* 0x0007bc0001127983 */ /* 0x000f280000300800 */
[----:B------:R-:W4:Y:S01]  /*64ff0*/  LDL.LU R15, [R1+0x7c0] ;  /* 0x0007c000010f7983 */ /* 0x000f220000300800 */
[----:B---3--:R-:W-:-:S03]  /*65000*/  IADD3 R19, P1, PT, R19, UR15, RZ ;  /* 0x0000000f13137c10 */ /* 0x008fc6000ff3e0ff */
[----:B--2---:R0:W-:Y:S01]  /*65010*/  STL [R1+0x262c], R4 ;  /* 0x00262c0401007387 */ /* 0x0041e20000100800 */
[----:B------:R-:W-:Y:S01]  /*65020*/  IADD3.X R20, PT, PT, R20, UR58, RZ, P1, !PT ;  /* 0x0000003a14147c10 */ /* 0x000fe20008ffe4ff */
[----:B-1----:R-:W-:-:S04]  /*65030*/  @!P0 IMAD.MOV.U32 R12, RZ, RZ, R19 ;  /* 0x000000ffff0c8224 */ /* 0x002fc800078e0013 */
[----:B------:R-:W-:Y:S01]  /*65040*/  @!P0 IMAD.MOV.U32 R13, RZ, RZ, R20 ;  /* 0x000000ffff0d8224 */ /* 0x000fe200078e0014 */
[----:B0-----:R-:W-:-:S06]  /*65050*/  PRMT R4, RZ, 0x7610, R4 ;  /* 0x00007610ff047816 */ /* 0x001fcc0000000004 */
[----:B------:R0:W2:Y:S04]  /*65060*/  @!P0 LDG.E.U8 R4, desc[UR20][R12.64] ;  /* 0x000000140c048981 */ /* 0x0000a8000c1e1100 */
[----:B------:R-:W-:Y:S04]  /*65070*/  STL [R1+0x7a8], R14 ;  /* 0x0007a80e01007387 */ /* 0x000fe80000100800 */
[----:B------:R1:W-:Y:S04]  /*65080*/  STL [R1+0x7a4], R17 ;  /* 0x0007a41101007387 */ /* 0x0003e80000100800 */
[----:B-1----:R-:W3:Y:S04]  /*65090*/  LDL.LU R17, [R1+0x7c4] ;  /* 0x0007c40001117983 */ /* 0x002ee80000300800 */
[----:B------:R-:W3:Y:S04]  /*650a0*/  LDL.LU R14, [R1+0x7c8] ;  /* 0x0007c800010e7983 */ /* 0x000ee80000300800 */
[----:B----4-:R-:W-:Y:S04]  /*650b0*/  STL [R1+0x2674], R7 ;  /* 0x0026740701007387 */ /* 0x010fe80000100800 */
[----:B------:R-:W-:Y:S01]  /*650c0*/  STL [R1+0x7b0], R19 ;  /* 0x0007b01301007387 */ /* 0x000fe20000100800 */
[----:B------:R-:W-:-:S03]  /*650d0*/  IADD3 R16, P1, PT, R16, UR15, RZ ;  /* 0x0000000f10107c10 */ /* 0x000fc6000ff3e0ff */
[----:B------:R1:W-:Y:S01]  /*650e0*/  STL [R1+0x7ac], R20 ;  /* 0x0007ac1401007387 */ /* 0x0003e20000100800 */
[----:B------:R-:W-:Y:S02]  /*650f0*/  IADD3.X R21, PT, PT, R21, UR58, RZ, P1, !PT ;  /* 0x0000003a15157c10 */ /* 0x000fe40008ffe4ff */
[----:B------:R-:W-:Y:S02]  /*65100*/  IADD3 R15, P1, PT, R15, UR15, RZ ;  /* 0x0000000f0f0f7c10 */ /* 0x000fe4000ff3e0ff */
[----:B------:R-:W-:Y:S01]  /*65110*/  PRMT R3, RZ, 0x7610, R3 ;  /* 0x00007610ff037816 */ /* 0x000fe20000000003 */
[----:B-1----:R-:W4:Y:S04]  /*65120*/  LDL.LU R20, [R1+0x7cc] ;  /* 0x0007cc0001147983 */ /* 0x002f280000300800 */
[----:B------:R-:W4:Y:S01]  /*65130*/  LDL.LU R19, [R1+0x7d0] ;  /* 0x0007d00001137983 */ /* 0x000f220000300800 */
[----:B0-----:R-:W-:-:S02]  /*65140*/  @!P0 IMAD.MOV.U32 R12, RZ, RZ, R16 ;  /* 0x000000ffff0c8224 */ /* 0x001fc400078e0010 */
[----:B------:R-:W-:Y:S01]  /*65150*/  @!P0 IMAD.MOV.U32 R13, RZ, RZ, R21 ;  /* 0x000000ffff0d8224 */ /* 0x000fe200078e0015 */
[----:B------:R-:W-:Y:S02]  /*65160*/  IADD3.X R18, PT, PT, R18, UR58, RZ, P1, !PT ;  /* 0x0000003a12127c10 */ /* 0x000fe40008ffe4ff */
[----:B------:R-:W-:Y:S02]  /*65170*/  PRMT R9, RZ, 0x7610, R9 ;  /* 0x00007610ff097816 */ /* 0x000fe40000000009 */
[----:B------:R0:W4:Y:S02]  /*65180*/  @!P0 LDG.E.U8 R3, desc[UR20][R12.64] ;  /* 0x000000140c038981 */ /* 0x000124000c1e1100 */
[----:B0-----:R-:W-:Y:S02]  /*65190*/  @!P0 IMAD.MOV.U32 R12, RZ, RZ, R15 ;  /* 0x000000ffff0c8224 */ /* 0x001fe400078e000f */
[----:B------:R-:W-:-:S05]  /*651a0*/  @!P0 IMAD.MOV.U32 R13, RZ, RZ, R18 ;  /* 0x000000ffff0d8224 */ /* 0x000fca00078e0012 */
[----:B------:R0:W4:Y:S04]  /*651b0*/  @!P0 LDG.E.U8 R9, desc[UR20][R12.64] ;  /* 0x000000140c098981 */ /* 0x000128000c1e1100 */
[----:B--2---:R-:W-:Y:S04]  /*651c0*/  STL [R1+0x2640], R4 ;  /* 0x0026400401007387 */ /* 0x004fe80000100800 */
[----:B------:R1:W-:Y:S04]  /*651d0*/  STL [R1+0x7b8], R16 ;  /* 0x0007b81001007387 */ /* 0x0003e80000100800 */
[----:B------:R-:W-:Y:S04]  /*651e0*/  STL [R1+0x7b4], R21 ;  /* 0x0007b41501007387 */ /* 0x000fe80000100800 */
[----:B-1----:R-:W2:Y:S04]  /*651f0*/  LDL.LU R16, [R1+0x7d4] ;  /* 0x0007d40001107983 */ /* 0x002ea80000300800 */
[----:B------:R-:W2:Y:S01]  /*65200*/  LDL.LU R7, [R1+0x7d8] ;  /* 0x0007d80001077983 */ /* 0x000ea20000300800 */
[----:B---3--:R-:W-:-:S04]  /*65210*/  IADD3 R14, P1, PT, R14, UR15, RZ ;  /* 0x0000000f0e0e7c10 */ /* 0x008fc8000ff3e0ff */
[----:B------:R-:W-:Y:S02]  /*65220*/  IADD3.X R17, PT, PT, R17, UR58, RZ, P1, !PT ;  /* 0x0000003a11117c10 */ /* 0x000fe40008ffe4ff */
[----:B------:R-:W-:Y:S01]  /*65230*/  PRMT R10, RZ, 0x7610, R10 ;  /* 0x00007610ff0a7816 */ /* 0x000fe2000000000a */
[----:B0-----:R-:W-:Y:S02]  /*65240*/  @!P0 IMAD.MOV.U32 R12, RZ, RZ, R14 ;  /* 0x000000ffff0c8224 */ /* 0x001fe400078e000e */
[----:B------:R-:W-:Y:S01]  /*65250*/  @!P0 IMAD.MOV.U32 R13, RZ, RZ, R17 ;  /* 0x000000ffff0d8224 */ /* 0x000fe200078e0011 */
[----:B------:R-:W-:-:S04]  /*65260*/  PRMT R11, RZ, 0x7610, R11 ;  /* 0x00007610ff0b7816 */ /* 0x000fc8000000000b */
[----:B------:R0:W3:Y:S01]  /*65270*/  @!P0 LDG.E.U8 R10, desc[UR20][R12.64] ;  /* 0x000000140c0a8981 */ /* 0x0000e2000c1e1100 */
[----:B----4-:R-:W-:-:S04]  /*65280*/  IADD3 R19, P1, PT, R19, UR15, RZ ;  /* 0x0000000f13137c10 */ /* 0x010fc8000ff3e0ff */
[----:B------:R-:W-:Y:S01]  /*65290*/  IADD3.X R20, PT, PT, R20, UR58, RZ, P1, !PT ;  /* 0x0000003a14147c10 */ /* 0x000fe20008ffe4ff */
[----:B------:R-:W-:Y:S01]  /*652a0*/  STL [R1+0x2630], R3 ;  /* 0x0026300301007387 */ /* 0x000fe20000100800 */
[----:B0-----:R-:W-:-:S03]  /*652b0*/  @!P0 IMAD.MOV.U32 R12, RZ, RZ, R19 ;  /* 0x000000ffff0c8224 */ /* 0x001fc600078e0013 */
[----:B------:R-:W-:Y:S01]  /*652c0*/  @!P0 IMAD.MOV.U32 R13, RZ, RZ, R20 ;  /* 0x000000ffff0d8224 */ /* 0x000fe200078e0014 */
[----:B------:R-:W-:Y:S04]  /*652d0*/  STL [R1+0x7c0], R15 ;  /* 0x0007c00f01007387 */ /* 0x000fe80000100800 */
[----:B------:R0:W-:Y:S04]  /*652e0*/  STL [R1+0x7bc], R18 ;  /* 0x0007bc1201007387 */ /* 0x0001e80000100800 */
[----:B------:R1:W4:Y:S01]  /*652f0*/  @!P0 LDG.E.U8 R11, desc[UR20][R12.64] ;  /* 0x000000140c0b8981 */ /* 0x000322000c1e1100 */
[----:B------:R-:W-:-:S03]  /*65300*/  PRMT R2, RZ, 0x7610, R2 ;  /* 0x00007610ff027816 */ /* 0x000fc60000000002 */
[----:B0-----:R-:W4:Y:S04]  /*65310*/  LDL.LU R18, [R1+0x7e4] ;  /* 0x0007e40001127983 */ /* 0x001f280000300800 */
[----:B------:R-:W4:Y:S04]  /*65320*/  LDL.LU R15, [R1+0x7e8] ;  /* 0x0007e800010f7983 */ /* 0x000f280000300800 */
[----:B------:R-:W-:Y:S04]  /*65330*/  STL [R1+0x2634], R9 ;  /* 0x0026340901007387 */ /* 0x000fe80000100800 */
[----:B------:R-:W-:Y:S04]  /*65340*/  STL [R1+0x7c8], R14 ;  /* 0x0007c80e01007387 */ /* 0x000fe80000100800 */
[----:B------:R0:W-:Y:S04]  /*65350*/  STL [R1+0x7c4], R17 ;  /* 0x0007c41101007387 */ /* 0x0001e80000100800 */
[----:B------:R-:W4:Y:S04]  /*65360*/  LDL.LU R4, [R1+0x7ec] ;  /* 0x0007ec0001047983 */ /* 0x000f280000300800 */
[----:B------:R-:W4:Y:S04]  /*65370*/  LDL.LU R3, [R1+0x7f0] ;  /* 0x0007f00001037983 */ /* 0x000f280000300800 */
[----:B0-----:R-:W4:Y:S04]  /*65380*/  LDL.LU R17, [R1+0x7f4] ;  /* 0x0007f40001117983 */ /* 0x001f280000300800 */
[----:B------:R-:W4:Y:S01]  /*65390*/  LDL.LU R14, [R1+0x7f8] ;  /* 0x0007f800010e7983 */ /* 0x000f220000300800 */
[----:B--2---:R-:W-:-:S04]  /*653a0*/  IADD3 R7, P1, PT, R7, UR15, RZ ;  /* 0x0000000f07077c10 */ /* 0x004fc8000ff3e0ff */
[----:B------:R-:W-:Y:S01]  /*653b0*/  IADD3.X R16, PT, PT, R16, UR58, RZ, P1, !PT ;  /* 0x0000003a10107c10 */ /* 0x000fe20008ffe4ff */
[----:B-1----:R-:W-:-:S04]  /*653c0*/  @!P0 IMAD.MOV.U32 R12, RZ, RZ, R7 ;  /* 0x000000ffff0c8224 */ /* 0x002fc800078e0007 */
[----:B------:R-:W-:-:S05]  /*653d0*/  @!P0 IMAD.MOV.U32 R13, RZ, RZ, R16 ;  /* 0x000000ffff0d8224 */ /* 0x000fca00078e0010 */
[----:B------:R0:W2:Y:S04]  /*653e0*/  @!P0 LDG.E.U8 R2, desc[UR20][R12.64] ;  /* 0x000000140c028981 */ /* 0x0000a8000c1e1100 */
[----:B---3--:R-:W-:Y:S04]  /*653f0*/  STL [R1+0x2638], R10 ;  /* 0x0026380a01007387 */ /* 0x008fe80000100800 */
[----:B------:R-:W-:Y:S04]  /*65400*/  STL [R1+0x7d0], R19 ;  /* 0x0007d01301007387 */ /* 0x000fe80000100800 */
[----:B------:R-:W-:Y:S04]  /*65410*/  STL [R1+0x7cc], R20 ;  /* 0x0007cc1401007387 */ /* 0x000fe80000100800 */
[----:B------:R-:W3:Y:S01]  /*65420*/  LDL.LU R9, [R1+0x800] ;  /* 0x0008000001097983 */ /* 0x000ee20000300800 */
[----:B------:R-:W-:-:S03]  /*65430*/  PRMT R6, RZ, 0x7610, R6 ;  /* 0x00007610ff067816 */ /* 0x000fc60000000006 */
[----:B----4-:R-:W-:Y:S04]  /*65440*/  STL [R1+0x2644], R11 ;  /* 0x0026440b01007387 */ /* 0x010fe80000100800 */
[----:B------:R-:W-:Y:S04]  /*65450*/  STL [R1+0x7d8], R7 ;  /* 0x0007d80701007387 */ /* 0x000fe80000100800 */
[----:B------:R1:W-:Y:S01]  /*65460*/  STL [R1+0x7d4], R16 ;  /* 0x0007d41001007387 */ /* 0x0003e20000100800 */
[----:B------:R-:W-:-:S03]  /*65470*/  IADD3 R15, P1, PT, R15, UR15, RZ ;  /* 0x0000000f0f0f7c10 */ /* 0x000fc6000ff3e0ff */
[----:B-1----:R-:W4:Y:S04]  /*65480*/  LDL.LU R16, [R1+0x7fc] ;  /* 0x0007fc0001107983 */ /* 0x002f280000300800 */
[----:B------:R-:W4:Y:S01]  /*65490*/  LDL.LU R7, [R1+0x808] ;  /* 0x0008080001077983 */ /* 0x000f220000300800 */
[----:B------:R-:W-:Y:S02]  /*654a0*/  IADD3.X R18, PT, PT, R18, UR58, RZ, P1, !PT ;  /* 0x0000003a12127c10 */ /* 0x000fe40008ffe4ff */
[----:B------:R-:W-:Y:S01]  /*654b0*/  IADD3 R3, P1, PT, R3, UR15, RZ ;  /* 0x0000000f03037c10 */ /* 0x000fe2000ff3e0ff */
[----:B0-----:R-:W-:Y:S02]  /*654c0*/  @!P0 IMAD.MOV.U32 R12, RZ, RZ, R15 ;  /* 0x000000ffff0c8224 */ /* 0x001fe400078e000f */
[----:B------:R-:W-:Y:S01]  /*654d0*/  @!P0 IMAD.MOV.U32 R13, RZ, RZ, R18 ;  /* 0x000000ffff0d8224 */ /* 0x000fe200078e0012 */
[----:B------:R-:W-:-:S02]  /*654e0*/  IADD3.X R4, PT, PT, R4, UR58, RZ, P1, !PT ;  /* 0x0000003a04047c10 */ /* 0x000fc40008ffe4ff */
        /* <DEDUP_REMOVED lines=8> */
[----:B-1----:R-:W2:Y:S01]  /*65570*/  LDL.LU R15, [R1+0x804] ;  /* 0x00080400010f7983 */ /* 0x002ea20000300800 */
[----:B------:R-:W-:-:S02]  /*65580*/  IADD3 R14, P1, PT, R14, UR15, RZ ;  /* 0x0000000f0e0e7c10 */ /* 0x000fc4000ff3e0ff */
[----:B------:R-:W-:Y:S02]  /*65590*/  PRMT R8, RZ, 0x7610, R8 ;  /* 0x00007610ff087816 */ /* 0x000fe40000000008 */
[----:B------:R-:W-:Y:S01]  /*655a0*/  PRMT R92, RZ, 0x7610, R92 ;  /* 0x00007610ff5c7816 */ /* 0x000fe2000000005c */
[----:B------:R-:W2:Y:S01]  /*655b0*/  LDL.LU R2, [R1+0x810] ;  /* 0x0008100001027983 */ /* 0x000ea20000300800 */
[----:B------:R-:W-:Y:S02]  /*655c0*/  IADD3.X R17, PT, PT, R17, UR58, RZ, P1, !PT ;  /* 0x0000003a11117c10 */ /* 0x000fe40008ffe4ff */
[----:B---3--:R-:W-:Y:S01]  /*655d0*/  IADD3 R9, P1, PT, R9, UR15, RZ ;  /* 0x0000000f09097c10 */ /* 0x008fe2000ff3e0ff */
[----:B0-----:R-:W-:Y:S02]  /*655e0*/  @!P0 IMAD.MOV.U32 R12, RZ, RZ, R14 ;  /* 0x000000ffff0c8224 */ /* 0x001fe400078e000e */
[----:B------:R-:W-:-:S05]  /*655f0*/  @!P0 IMAD.MOV.U32 R13, RZ, RZ, R17 ;  /* 0x000000ffff0d8224 */ /* 0x000fca00078e0011 */
[----:B------:R0:W3:Y:S01]  /*65600*/  @!P0 LDG.E.U8 R8, desc[UR20][R12.64] ;  /* 0x000000140c088981 */ /* 0x0000e2000c1e1100 */
[----:B----4-:R-:W-:Y:S02]  /*65610*/  IADD3.X R16, PT, PT, R16, UR58, RZ, P1, !PT ;  /* 0x0000003a10107c10 */ /* 0x010fe40008ffe4ff */
[----:B------:R-:W-:Y:S02]  /*65620*/  IADD3 R7, P1, PT, R7, UR15, RZ ;  /* 0x0000000f07077c10 */ /* 0x000fe4000ff3e0ff */
[----:B------:R-:W-:Y:S01]  /*65630*/  PRMT R90, RZ, 0x7610, R90 ;  /* 0x00007610ff5a7816 */ /* 0x000fe2000000005a */
[----:B0-----:R-:W-:Y:S02]  /*65640*/  @!P0 IMAD.MOV.U32 R12, RZ, RZ, R9 ;  /* 0x000000ffff0c8224 */ /* 0x001fe400078e0009 */
[----:B------:R-:W-:Y:S01]  /*65650*/  @!P0 IMAD.MOV.U32 R13, RZ, RZ, R16 ;  /* 0x000000ffff0d8224 */ /* 0x000fe200078e0010 */
[----:B------:R-:W-:Y:S04]  /*65660*/  STL [R1+0x2678], R6 ;  /* 0x0026780601007387 */ /* 0x000fe80000100800 */
[----:B------:R0:W4:Y:S04]  /*65670*/  @!P0 LDG.E.U8 R92, desc[UR20][R12.64] ;  /* 0x000000140c5c8981 */ /* 0x000128000c1e1100 */
[----:B------:R-:W-:Y:S04]  /*65680*/  STL [R1+0x7f0], R3 ;  /* 0x0007f00301007387 */ /* 0x000fe80000100800 */
[----:B------:R1:W-:Y:S01]  /*65690*/  STL [R1+0x7ec], R4 ;  /* 0x0007ec0401007387 */ /* 0x0003e20000100800 */
[----:B0-----:R-:W-:-:S03]  /*656a0*/  @!P0 IMAD.MOV.U32 R12, RZ, RZ, R7 ;  /* 0x000000ffff0c8224 */ /* 0x001fc600078e0007 */
[----:B-1----:R-:W4:Y:S04]  /*656b0*/  LDL.LU R4, [R1+0x80c] ;  /* 0x00080c0001047983 */ /* 0x002f280000300800 */
[----:B------:R-:W4:Y:S04]  /*656c0*/  LDL.LU R3, [R1+0x818] ;  /* 0x0008180001037983 */ /* 0x000f280000300800 */
[----:B------:R-:W-:Y:S04]  /*656d0*/  STL [R1+0x264c], R0 ;  /* 0x00264c0001007387 */ /* 0x000fe80000100800 */
[----:B------:R0:W-:Y:S04]  /*656e0*/  STL [R1+0x7f8], R14 ;  /* 0x0007f80e01007387 */ /* 0x0001e80000100800 */
[----:B------:R-:W-:Y:S04]  /*656f0*/  STL [R1+0x7f4], R17 ;  /* 0x0007f41101007387 */ /* 0x000fe80000100800 */
[----:B0-----:R-:W4:Y:S04]  /*65700*/  LDL.LU R14, [R1+0x814] ;  /* 0x00081400010e7983 */ /* 0x001f280000300800 */
[----:B------:R-:W4:Y:S04]  /*65710*/  LDL.LU R11, [R1+0x824] ;  /* 0x00082400010b7983 */ /* 0x000f280000300800 */
[----:B------:R-:W4:Y:S01]  /*65720*/  LDL.LU R10, [R1+0x828] ;  /* 0x00082800010a7983 */ /* 0x000f220000300800 */
[----:B--2---:R-:W-:-:S05]  /*65730*/  IADD3.X R15, PT, PT, R15, UR58, RZ, P1, !PT ;  /* 0x0000003a0f0f7c10 */ /* 0x004fca0008ffe4ff */
[----:B------:R-:W-:-:S05]  /*65740*/  @!P0 IMAD.MOV.U32 R13, RZ, RZ, R15 ;  /* 0x000000ffff0d8224 */ /* 0x000fca00078e000f */
[----:B------:R0:W2:Y:S04]  /*65750*/  @!P0 LDG.E.U8 R90, desc[UR20][R12.64] ;  /* 0x000000140c5a8981 */ /* 0x0000a8000c1e1100 */
[----:B---3--:R-:W-:Y:S04]  /*65760*/  STL [R1+0x2650], R8 ;  /* 0x0026500801007387 */ /* 0x008fe80000100800 */
[----:B------:R1:W-:Y:S04]  /*65770*/  STL [R1+0x800], R9 ;  /* 0x0008000901007387 */ /* 0x0003e80000100800 */
[----:B------:R-:W-:Y:S01]  /*65780*/  STL [R1+0x7fc], R16 ;  /* 0x0007fc1001007387 */ /* 0x000fe20000100800 */
[----:B------:R-:W-:-:S03]  /*65790*/  IADD3 R2, P1, PT, R2, UR15, RZ ;  /* 0x0000000f02027c10 */ /* 0x000fc6000ff3e0ff */
[----:B-1----:R-:W3:Y:S04]  /*657a0*/  LDL.LU R9, [R1+0x82c] ;  /* 0x00082c0001097983 */ /* 0x002ee80000300800 */
[----:B------:R-:W3:Y:S04]  /*657b0*/  LDL.LU R6, [R1+0x830] ;  /* 0x0008300001067983 */ /* 0x000ee80000300800 */
[----:B----4-:R-:W-:Y:S04]  /*657c0*/  STL [R1+0x2654], R92 ;  /* 0x0026545c01007387 */ /* 0x010fe80000100800 */
[----:B------:R1:W-:Y:S04]  /*657d0*/  STL [R1+0x808], R7 ;  /* 0x0008080701007387 */ /* 0x0003e80000100800 */
[----:B------:R-:W-:Y:S01]  /*657e0*/  STL [R1+0x804], R15 ;  /* 0x0008040f01007387 */ /* 0x000fe20000100800 */
[----:B------:R-:W-:Y:S01]  /*657f0*/  PRMT R88, RZ, 0x7610, R88 ;  /* 0x00007610ff587816 */ /* 0x000fe20000000058 */
[----:B0-----:R-:W-:-:S02]  /*65800*/  @!P0 IMAD.MOV.U32 R12, RZ, RZ, R2 ;  /* 0x000000ffff0c8224 */ /* 0x001fc400078e0002 */
[----:B-1----:R-:W4:Y:S04]  /*65810*/  LDL.LU R7, [R1+0x834] ;  /* 0x0008340001077983 */ /* 0x002f280000300800 */
[----:B------:R-:W4:Y:S01]  /*65820*/  LDL.LU R0, [R1+0x838] ;  /* 0x0008380001007983 */ /* 0x000f220000300800 */
[----:B------:R-:W-:Y:S02]  /*65830*/  IADD3.X R4, PT, PT, R4, UR58, RZ, P1, !PT ;  /* 0x0000003a04047c10 */ /* 0x000fe40008ffe4ff */
[----:B------:R-:W-:-:S03]  /*65840*/  IADD3 R3, P1, PT, R3, UR15, RZ ;  /* 0x0000000f03037c10 */ /* 0x000fc6000ff3e0ff */
[----:B------:R-:W-:Y:S01]  /*65850*/  @!P0 IMAD.MOV.U32 R13, RZ, RZ, R4 ;  /* 0x000000ffff0d8224 */ /* 0x000fe200078e0004 */
[----:B------:R-:W-:-:S04]  /*65860*/  PRMT R86, RZ, 0x7610, R86 ;  /* 0x00007610ff567816 */ /* 0x000fc80000000056 */
[----:B------:R0:W4:Y:S01]  /*65870*/  @!P0 LDG.E.U8 R88, desc[UR20][R12.64] ;  /* 0x000000140c588981 */ /* 0x000122000c1e1100 */
[----:B------:R-:W-:Y:S02]  /*65880*/  IADD3.X R14, PT, PT, R14, UR58, RZ, P1, !PT ;  /* 0x0000003a0e0e7c10 */ /* 0x000fe40008ffe4ff */
[----:B------:R-:W-:Y:S01]  /*65890*/  IADD3 R10, P1, PT, R10, UR15, RZ ;  /* 0x0000000f0a0a7c10 */ /* 0x000fe2000ff3e0ff */
[----:B0-----:R-:W-:Y:S02]  /*658a0*/  @!P0 IMAD.MOV.U32 R12, RZ, RZ, R3 ;  /* 0x000000ffff0c8224 */ /* 0x001fe400078e0003 */
[----:B------:R-:W-:Y:S01]  /*658b0*/  @!P0 IMAD.MOV.U32 R13, RZ, RZ, R14 ;  /* 0x000000ffff0d8224 */ /* 0x000fe200078e000e */
[----:B------:R-:W-:Y:S02]  /*658c0*/  IADD3.X R11, PT, PT, R11, UR58, RZ, P1, !PT ;  /* 0x0000003a0b0b7c10 */ /* 0x000fe40008ffe4ff */
[----:B------:R-:W-:Y:S02]  /*658d0*/  PRMT R84, RZ, 0x7610, R84 ;  /* 0x00007610ff547816 */ /* 0x000fe40000000054 */
[----:B------:R0:W4:Y:S02]  /*658e0*/  @!P0 LDG.E.U8 R86, desc[UR20][R12.64] ;  /* 0x000000140c568981 */ /* 0x000124000c1e1100 */
[----:B0-----:R-:W-:-:S02]  /*658f0*/  @!P0 IMAD.MOV.U32 R12, RZ, RZ, R10 ;  /* 0x000000ffff0c8224 */ /* 0x001fc400078e000a */
[----:B------:R-:W-:-:S05]  /*65900*/  @!P0 IMAD.MOV.U32 R13, RZ, RZ, R11 ;  /* 0x000000ffff0d8224 */ /* 0x000fca00078e000b */
[----:B------:R0:W4:Y:S04]  /*65910*/  @!P0 LDG.E.U8 R84, desc[UR20][R12.64] ;  /* 0x000000140c548981 */ /* 0x000128000c1e1100 */
[----:B--2---:R-:W-:Y:S04]  /*65920*/  STL [R1+0x2658], R90 ;  /* 0x0026585a01007387 */ /* 0x004fe80000100800 */
[----:B------:R-:W-:Y:S04]  /*65930*/  STL [R1+0x810], R2 ;  /* 0x0008100201007387 */ /* 0x000fe80000100800 */
[----:B------:R1:W-:Y:S04]  /*65940*/  STL [R1+0x80c], R4 ;  /* 0x00080c0401007387 */ /* 0x0003e80000100800 */
[----:B-1----:R-:W2:Y:S04]  /*65950*/  LDL.LU R4, [R1+0x83c] ;  /* 0x00083c0001047983 */ /* 0x002ea80000300800 */
[----:B------:R-:W2:Y:S01]  /*65960*/  LDL.LU R2, [R1+0x840] ;  /* 0x0008400001027983 */ /* 0x000ea20000300800 */
[----:B---3--:R-:W-:-:S04]  /*65970*/  IADD3 R6, P1, PT, R6, UR15, RZ ;  /* 0x0000000f06067c10 */ /* 0x008fc8000ff3e0ff */
[----:B------:R-:W-:Y:S02]  /*65980*/  IADD3.X R9, PT, PT, R9, UR58, RZ, P1, !PT ;  /* 0x0000003a09097c10 */ /* 0x000fe40008ffe4ff */
[----:B------:R-:W-:Y:S01]  /*65990*/  PRMT R82, RZ, 0x7610, R82 ;  /* 0x00007610ff527816 */ /* 0x000fe20000000052 */
[----:B0-----:R-:W-:Y:S02]  /*659a0*/  @!P0 IMAD.MOV.U32 R12, RZ, RZ, R6 ;  /* 0x000000ffff0c8224 */ /* 0x001fe400078e0006 */
[----:B------:R-:W-:Y:S01]  /*659b0*/  @!P0 IMAD.MOV.U32 R13, RZ, RZ, R9 ;  /* 0x000000ffff0d8224 */ /* 0x000fe200078e0009 */
[----:B----4-:R-:W-:-:S04]  /*659c0*/  IADD3 R0, P1, PT, R0, UR15, RZ ;  /* 0x0000000f00007c10 */ /* 0x010fc8000ff3e0ff */
[----:B------:R0:W3:Y:S01]  /*659d0*/  @!P0 LDG.E.U8 R82, desc[UR20][R12.64] ;  /* 0x000000140c528981 */ /* 0x0000e2000c1e1100 */
[----:B------:R-:W-:Y:S02]  /*659e0*/  IADD3.X R7, PT, PT, R7, UR58, RZ, P1, !PT ;  /* 0x0000003a07077c10 */ /* 0x000fe40008ffe4ff */
[----:B------:R-:W-:Y:S01]  /*659f0*/  PRMT R80, RZ, 0x7610, R80 ;  /* 0x00007610ff507816 */ /* 0x000fe20000000050 */
[----:B0-----:R-:W-:Y:S02]  /*65a00*/  @!P0 IMAD.MOV.U32 R12, RZ, RZ, R0 ;  /* 0x000000ffff0c8224 */ /* 0x001fe400078e0000 */
[----:B------:R-:W-:Y:S01]  /*65a10*/  @!P0 IMAD.MOV.U32 R13, RZ, RZ, R7 ;  /* 0x000000ffff0d8224 */ /* 0x000fe200078e0007 */
[----:B------:R-:W-:Y:S04]  /*65a20*/  STL [R1+0x265c], R88 ;  /* 0x00265c5801007387 */ /* 0x000fe80000100800 */
[----:B------:R0:W-:Y:S04]  /*65a30*/  STL [R1+0x818], R3 ;  /* 0x0008180301007387 */ /* 0x0001e80000100800 */
[----:B------:R-:W-:Y:S04]  /*65a40*/  STL [R1+0x814], R14 ;  /* 0x0008140e01007387 */ /* 0x000fe80000100800 */
[----:B------:R1:W4:Y:S01]  /*65a50*/  @!P0 LDG.E.U8 R80, desc[UR20][R12.64] ;  /* 0x000000140c508981 */ /* 0x000322000c1e1100 */
[----:B------:R-:W-:-:S03]  /*65a60*/  PRMT R78, RZ, 0x7610, R78 ;  /* 0x00007610ff4e7816 */ /* 0x000fc6000000004e */
[----:B0-----:R-:W4:Y:S04]  /*65a70*/  LDL.LU R3, [R1+0x848] ;  /* 0x0008480001037983 */ /* 0x001f280000300800 */
[----:B------:R-:W-:Y:S04]  /*65a80*/  STL [R1+0x2660], R86 ;  /* 0x0026605601007387 */ /* 0x000fe80000100800 */
[----:B------:R0:W-:Y:S04]  /*65a90*/  STL [R1+0x828], R10 ;  /* 0x0008280a01007387 */ /* 0x0001e80000100800 */
[----:B------:R-:W-:Y:S04]  /*65aa0*/  STL [R1+0x824], R11 ;  /* 0x0008240b01007387 */ /* 0x000fe80000100800 */
[----:B0-----:R-:W4:Y:S04]  /*65ab0*/  LDL.LU R10, [R1+0x844] ;  /* 0x00084400010a7983 */ /* 0x001f280000300800 */
[----:B------:R-:W4:Y:S04]  /*65ac0*/  LDL.LU R8, [R1+0x850] ;  /* 0x0008500001087983 */ /* 0x000f280000300800 */
[----:B------:R-:W-:Y:S04]  /*65ad0*/  STL [R1+0x267c], R84 ;  /* 0x00267c5401007387 */ /* 0x000fe80000100800 */
[----:B------:R-:W-:Y:S04]  /*65ae0*/  STL [R1+0x830], R6 ;  /* 0x0008300601007387 */ /* 0x000fe80000100800 */
[----:B------:R0:W-:Y:S04]  /*65af0*/  STL [R1+0x82c], R9 ;  /* 0x00082c0901007387 */ /* 0x0001e80000100800 */
        /* <DEDUP_REMOVED lines=9> */
[----:B------:R1:W-:Y:S04]  /*65b90*/  STL [R1+0x834], R7 ;  /* 0x0008340701007387 */ /* 0x0003e80000100800 */
[----:B-1----:R-:W3:Y:S04]  /*65ba0*/  LDL.LU R7, [R1+0x854] ;  /* 0x0008540001077983 */ /* 0x002ee80000300800 */
[----:B------:R-:W3:Y:S04]  /*65bb0*/  LDL.LU R0, [R1+0x868] ;  /* 0x0008680001007983 */ /* 0x000ee80000300800 */
[----:B----4-:R-:W-:Y:S04]  /*65bc0*/  STL [R1+0x2668], R80 ;  /* 0x0026685001007387 */ /* 0x010fe80000100800 */
[----:B------:R-:W-:Y:S04]  /*65bd0*/  STL [R1+0x840], R2 ;  /* 0x0008400201007387 */ /* 0x000fe80000100800 */
[----:B------:R1:W-:Y:S04]  /*65be0*/  STL [R1+0x83c], R4 ;  /* 0x00083c0401007387 */ /* 0x0003e80000100800 */
[----:B------:R-:W4:Y:S01]  /*65bf0*/  LDL.LU R11, [R1+0x864] ;  /* 0x00086400010b7983 */ /* 0x000f220000300800 */
[----:B------:R-:W-:-:S02]  /*65c00*/  IADD3 R3, P1, PT, R3, UR15, RZ ;  /* 0x0000000f03037c10 */ /* 0x000fc4000ff3e0ff */
[----:B------:R-:W-:Y:S01]  /*65c10*/  PRMT R76, RZ, 0x7610, R76 ;  /* 0x00007610ff4c7816 */ /* 0x000fe2000000004c */
[----:B-1----:R-:W4:Y:S04]  /*65c20*/  LDL.LU R4, [R1+0x86c] ;  /* 0x00086c0001047983 */ /* 0x002f280000300800 */
[----:B------:R-:W4:Y:S01]  /*65c30*/  LDL.LU R2, [R1+0x870] ;  /* 0x0008700001027983 */ /* 0x000f220000300800 */
[----:B0-----:R-:W-:Y:S01]  /*65c40*/  @!P0 IMAD.MOV.U32 R12, RZ, RZ, R3 ;  /* 0x000000ffff0c8224 */ /* 0x001fe200078e0003 */
[----:B------:R-:W-:Y:S02]  /*65c50*/  IADD3.X R10, PT, PT, R10, UR58, RZ, P1, !PT ;  /* 0x0000003a0a0a7c10 */ /* 0x000fe40008ffe4ff */
[----:B------:R-:W-:-:S03]  /*65c60*/  IADD3 R8, P1, PT, R8, UR15, RZ ;  /* 0x0000000f08087c10 */ /* 0x000fc6000ff3e0ff */
[----:B------:R-:W-:Y:S01]  /*65c70*/  @!P0 IMAD.MOV.U32 R13, RZ, RZ, R10 ;  /* 0x000000ffff0d8224 */ /* 0x000fe200078e000a */
[----:B------:R-:W-:-:S04]  /*65c80*/  PRMT R74, RZ, 0x7610, R74 ;  /* 0x00007610ff4a7816 */ /* 0x000fc8000000004a */
[----:B------:R0:W4:Y:S01]  /*65c90*/  @!P0 LDG.E.U8 R76, desc[UR20][R12.64] ;  /* 0x000000140c4c8981 */ /* 0x000122000c1e1100 */
[----:B------:R-:W-:Y:S01]  /*65ca0*/  IADD3.X R9, PT, PT, R9, UR58, RZ, P1, !PT ;  /* 0x0000003a09097c10 */ /* 0x000fe20008ffe4ff */
[----:B0-----:R-:W-:-:S04]  /*65cb0*/  @!P0 IMAD.MOV.U32 R12, RZ, RZ, R8 ;  /* 0x000000ffff0c8224 */ /* 0x001fc800078e0008 */
[----:B------:R-:W-:-:S05]  /*65cc0*/  @!P0 IMAD.MOV.U32 R13, RZ, RZ, R9 ;  /* 0x000000ffff0d8224 */ /* 0x000fca00078e0009 */
[----:B------:R0:W4:Y:S04]  /*65cd0*/  @!P0 LDG.E.U8 R74, desc[UR20][R12.64] ;  /* 0x000000140c4a8981 */ /* 0x000128000c1e1100 */
[----:B--2---:R-:W-:Y:S04]  /*65ce0*/  STL [R1+0x266c], R78 ;  /* 0x00266c4e01007387 */ /* 0x004fe80000100800 */
[----:B------:R-:W-:Y:S04]  /*65cf0*/  STL [R1+0x848], R3 ;  /* 0x0008480301007387 */ /* 0x000fe80000100800 */
[----:B------:R1:W-:Y:S04]  /*65d00*/  STL [R1+0x844], R10 ;  /* 0x0008440a01007387 */ /* 0x0003e80000100800 */
[----:B-1----:R-:W2:Y:S04]  /*65d10*/  LDL.LU R10, [R1+0x874] ;  /* 0x00087400010a7983 */ /* 0x002ea80000300800 */
[----:B------:R-:W2:Y:S01]  /*65d20*/  LDL.LU R3, [R1+0x878] ;  /* 0x0008780001037983 */ /* 0x000ea20000300800 */
[----:B------:R-:W-:-:S04]  /*65d30*/  IADD3 R6, P1, PT, R6, UR15, RZ ;  /* 0x0000000f06067c10 */ /* 0x000fc8000ff3e0ff */
[----:B---3--:R-:W-:Y:S02]  /*65d40*/  IADD3.X R7, PT, PT, R7, UR58, RZ, P1, !PT ;  /* 0x0000003a07077c10 */ /* 0x008fe40008ffe4ff */
[----:B------:R-:W-:Y:S02]  /*65d50*/  IADD3 R0, P1, PT, R0, UR15, RZ ;  /* 0x0000000f00007c10 */ /* 0x000fe4000ff3e0ff */
[----:B------:R-:W-:Y:S01]  /*65d60*/  PRMT R72, RZ, 0x7610, R72 ;  /* 0x00007610ff487816 */ /* 0x000fe20000000048 */
[----:B0-----:R-:W-:Y:S02]  /*65d70*/  @!P0 IMAD.MOV.U32 R12, RZ, RZ, R6 ;  /* 0x000000ffff0c8224 */ /* 0x001fe400078e0006 */
[----:B------:R-:W-:Y:S01]  /*65d80*/  @!P0 IMAD.MOV.U32 R13, RZ, RZ, R7 ;  /* 0x000000ffff0d8224 */ /* 0x000fe200078e0007 */
[----:B----4-:R-:W-:Y:S02]  /*65d90*/  IADD3.X R11, PT, PT, R11, UR58, RZ, P1, !PT ;  /* 0x0000003a0b0b7c10 */ /* 0x010fe40008ffe4ff */
[----:B------:R-:W-:-:S02]  /*65da0*/  PRMT R70, RZ, 0x7610, R70 ;  /* 0x00007610ff467816 */ /* 0x000fc40000000046 */
[----:B------:R0:W3:Y:S01]  /*65db0*/  @!P0 LDG.E.U8 R72, desc[UR20][R12.64] ;  /* 0x000000140c488981 */ /* 0x0000e2000c1e1100 */
[----:B------:R-:W-:Y:S01]  /*65dc0*/  IADD3 R2, P1, PT, R2, UR15, RZ ;  /* 0x0000000f02027c10 */ /* 0x000fe2000ff3e0ff */
[----:B0-----:R-:W-:Y:S02]  /*65dd0*/  @!P0 IMAD.MOV.U32 R12, RZ, RZ, R0 ;  /* 0x000000ffff0c8224 */ /* 0x001fe400078e0000 */
[----:B------:R-:W-:Y:S01]  /*65de0*/  @!P0 IMAD.MOV.U32 R13, RZ, RZ, R11 ;  /* 0x000000ffff0d8224 */ /* 0x000fe200078e000b */
[----:B------:R-:W-:Y:S02]  /*65df0*/  IADD3.X R4, PT, PT, R4, UR58, RZ, P1, !PT ;  /* 0x0000003a04047c10 */ /* 0x000fe40008ffe4ff */
[----:B------:R-:W-:Y:S02]  /*65e00*/  PRMT R68, RZ, 0x7610, R68 ;  /* 0x00007610ff447816 */ /* 0x000fe40000000044 */
[----:B------:R0:W4:Y:S04]  /*65e10*/  @!P0 LDG.E.U8 R70, desc[UR20][R12.64] ;  /* 0x000000140c468981 */ /* 0x000128000c1e1100 */
[----:B------:R-:W-:Y:S04]  /*65e20*/  STL [R1+0x2670], R76 ;  /* 0x0026704c01007387 */ /* 0x000fe80000100800 */
[----:B------:R-:W-:Y:S04]  /*65e30*/  STL [R1+0x850], R8 ;  /* 0x0008500801007387 */ /* 0x000fe80000100800 */
[----:B------:R1:W-:Y:S01]  /*65e40*/  STL [R1+0x84c], R9 ;  /* 0x00084c0901007387 */ /* 0x0003e20000100800 */
[----:B0-----:R-:W-:-:S02]  /*65e50*/  @!P0 IMAD.MOV.U32 R12, RZ, RZ, R2 ;  /* 0x000000ffff0c8224 */ /* 0x001fc400078e0002 */
[----:B------:R-:W-:Y:S01]  /*65e60*/  @!P0 IMAD.MOV.U32 R13, RZ, RZ, R4 ;  /* 0x000000ffff0d8224 */ /* 0x000fe200078e0004 */
[----:B------:R-:W-:-:S04]  /*65e70*/  PRMT R66, RZ, 0x7610, R66 ;  /* 0x00007610ff427816 */ /* 0x000fc80000000042 */
[----:B------:R0:W4:Y:S04]  /*65e80*/  @!P0 LDG.E.U8 R68, desc[UR20][R12.64] ;  /* 0x000000140c448981 */ /* 0x000128000c1e1100 */
[----:B-1----:R-:W4:Y:S04]  /*65e90*/  LDL.LU R9, [R1+0x87c] ;  /* 0x00087c0001097983 */ /* 0x002f280000300800 */
[----:B------:R-:W4:Y:S04]  /*65ea0*/  LDL.LU R8, [R1+0x880] ;  /* 0x0008800001087983 */ /* 0x000f280000300800 */
        /* <DEDUP_REMOVED lines=8> */
[----:B------:R-:W-:-:S05]  /*65f30*/  @!P0 IMAD.MOV.U32 R13, RZ, RZ, R10 ;  /* 0x000000ffff0d8224 */ /* 0x000fca00078e000a */
[----:B------:R0:W2:Y:S04]  /*65f40*/  @!P0 LDG.E.U8 R66, desc[UR20][R12.64] ;  /* 0x000000140c428981 */ /* 0x0000a8000c1e1100 */
[----:B---3--:R-:W-:Y:S04]  /*65f50*/  STL [R1+0x2684], R72 ;  /* 0x0026844801007387 */ /* 0x008fe80000100800 */
[----:B------:R1:W-:Y:S04]  /*65f60*/  STL [R1+0x868], R0 ;  /* 0x0008680001007387 */ /* 0x0003e80000100800 */
[----:B------:R-:W-:Y:S04]  /*65f70*/  STL [R1+0x864], R11 ;  /* 0x0008640b01007387 */ /* 0x000fe80000100800 */
[----:B-1----:R-:W3:Y:S04]  /*65f80*/  LDL.LU R0, [R1+0x890] ;  /* 0x0008900001007983 */ /* 0x002ee80000300800 */
[----:B----4-:R-:W-:Y:S04]  /*65f90*/  STL [R1+0x2688], R70 ;  /* 0x0026884601007387 */ /* 0x010fe80000100800 */
[----:B------:R-:W-:Y:S04]  /*65fa0*/  STL [R1+0x870], R2 ;  /* 0x0008700201007387 */ /* 0x000fe80000100800 */
[----:B------:R1:W-:Y:S04]  /*65fb0*/  STL [R1+0x86c], R4 ;  /* 0x00086c0401007387 */ /* 0x0003e80000100800 */
[----:B-1----:R-:W4:Y:S04]  /*65fc0*/  LDL.LU R4, [R1+0x88c] ;  /* 0x00088c0001047983 */ /* 0x002f280000300800 */
[----:B------:R-:W4:Y:S04]  /*65fd0*/  LDL.LU R2, [R1+0x898] ;  /* 0x0008980001027983 */ /* 0x000f280000300800 */
[----:B------:R-:W-:Y:S04]  /*65fe0*/  STL [R1+0x268c], R68 ;  /* 0x00268c4401007387 */ /* 0x000fe80000100800 */
[----:B------:R1:W-:Y:S01]  /*65ff0*/  STL [R1+0x878], R3 ;  /* 0x0008780301007387 */ /* 0x0003e20000100800 */
[----:B------:R-:W-:-:S03]  /*66000*/  IADD3 R8, P1, PT, R8, UR15, RZ ;  /* 0x0000000f08087c10 */ /* 0x000fc6000ff3e0ff */
[----:B------:R0:W-:Y:S01]  /*66010*/  STL [R1+0x874], R10 ;  /* 0x0008740a01007387 */ /* 0x0001e20000100800 */
[----:B------:R-:W-:-:S03]  /*66020*/  IADD3.X R9, PT, PT, R9, UR58, RZ, P1, !PT ;  /* 0x0000003a09097c10 */ /* 0x000fc60008ffe4ff */
[----:B-1----:R-:W4:Y:S04]  /*66030*/  LDL.LU R3, [R1+0x894] ;  /* 0x0008940001037983 */ /* 0x002f280000300800 */
[----:B0-----:R-:W4:Y:S01]  /*66040*/  LDL.LU R10, [R1+0x8a8] ;  /* 0x0008a800010a7983 */ /* 0x001f220000300800 */
[----:B------:R-:W-:Y:S01]  /*66050*/  PRMT R64, RZ, 0x7610, R64 ;  /* 0x00007610ff407816 */ /* 0x000fe20000000040 */
[----:B------:R-:W-:Y:S02]  /*66060*/  @!P0 IMAD.MOV.U32 R12, RZ, RZ, R8 ;  /* 0x000000ffff0c8224 */ /* 0x000fe400078e0008 */
[----:B------:R-:W-:Y:S01]  /*66070*/  @!P0 IMAD.MOV.U32 R13, RZ, RZ, R9 ;  /* 0x000000ffff0d8224 */ /* 0x000fe200078e0009 */
[----:B------:R-:W-:-:S04]  /*66080*/  PRMT R62, RZ, 0x7610, R62 ;  /* 0x00007610ff3e7816 */ /* 0x000fc8000000003e */
[----:B------:R0:W4:Y:S01]  /*66090*/  @!P0 LDG.E.U8 R64, desc[UR20][R12.64] ;  /* 0x000000140c408981 */ /* 0x000122000c1e1100 */
[----:B------:R-:W-:-:S04]  /*660a0*/  IADD3 R6, P1, PT, R6, UR15, RZ ;  /* 0x0000000f06067c10 */ /* 0x000fc8000ff3e0ff */
[----:B------:R-:W-:Y:S01]  /*660b0*/  IADD3.X R7, PT, PT, R7, UR58, RZ, P1, !PT ;  /* 0x0000003a07077c10 */ /* 0x000fe20008ffe4ff */
[----:B0-----:R-:W-:-:S04]  /*660c0*/  @!P0 IMAD.MOV.U32 R12, RZ, RZ, R6 ;  /* 0x000000ffff0c8224 */ /* 0x001fc800078e0006 */
[----:B------:R-:W-:-:S05]  /*660d0*/  @!P0 IMAD.MOV.U32 R13, RZ, RZ, R7 ;  /* 0x000000ffff0d8224 */ /* 0x000fca00078e0007 */
[----:B------:R0:W4:Y:S04]  /*660e0*/  @!P0 LDG.E.U8 R62, desc[UR20][R12.64] ;  /* 0x000000140c3e8981 */ /* 0x000128000c1e1100 */
[----:B--2---:R-:W-:Y:S04]  /*660f0*/  STL [R1+0x2690], R66 ;  /* 0x0026904201007387 */ /* 0x004fe80000100800 */
[----:B------:R1:W-:Y:S04]  /*66100*/  STL [R1+0x880], R8 ;  /* 0x0008800801007387 */ /* 0x0003e80000100800 */
[----:B------:R2:W-:Y:S04]  /*66110*/  STL [R1+0x87c], R9 ;  /* 0x00087c0901007387 */ /* 0x0005e80000100800 */
[----:B------:R-:W4:Y:S01]  /*66120*/  LDL.LU R11, [R1+0x8a4] ;  /* 0x0008a400010b7983 */ /* 0x000f220000300800 */
[----:B------:R-:W-:-:S02]  /*66130*/  PRMT R60, RZ, 0x7610, R60 ;  /* 0x00007610ff3c7816 */ /* 0x000fc4000000003c */
[----:B------:R-:W-:Y:S02]  /*66140*/  PRMT R58, RZ, 0x7610, R58 ;  /* 0x00007610ff3a7816 */ /* 0x000fe4000000003a */
[----:B------:R-:W-:Y:S01]  /*66150*/  PRMT R56, RZ, 0x7610, R56 ;  /* 0x00007610ff387816 */ /* 0x000fe20000000038 */
[----:B-1----:R-:W4:Y:S01]  /*66160*/  LDL.LU R8, [R1+0x8b0] ;  /* 0x0008b00001087983 */ /* 0x002f220000300800 */
[----:B---3--:R-:W-:-:S05]  /*66170*/  IADD3 R0, P1, PT, R0, UR15, RZ ;  /* 0x0000000f00007c10 */ /* 0x008fca000ff3e0ff */
[----:B0-----:R-:W-:Y:S01]  /*66180*/  @!P0 IMAD.MOV.U32 R12, RZ, RZ, R0 ;  /* 0x000000ffff0c8224 */ /* 0x001fe200078e0000 */
[----:B----4-:R-:W-:Y:S02]  /*66190*/  IADD3.X R4, PT, PT, R4, UR58, RZ, P1, !PT ;  /* 0x0000003a04047c10 */ /* 0x010fe40008ffe4ff */
[----:B------:R-:W-:-:S03]  /*661a0*/  IADD3 R2, P1, PT, R2, UR15, RZ ;  /* 0x0000000f02027c10 */ /* 0x000fc6000ff3e0ff */
[----:B------:R-:W-:-:S05]  /*661b0*/  @!P0 IMAD.MOV.U32 R13, RZ, RZ, R4 ;  /* 0x000000ffff0d8224 */ /* 0x000fca00078e0004 */
[----:B------:R0:W3:Y:S01]  /*661c0*/  @!P0 LDG.E.U8 R60, desc[UR20][R12.64] ;  /* 0x000000140c3c8981 */ /* 0x0000e2000c1e1100 */
[----:B------:R-:W-:Y:S02]  /*661d0*/  IADD3.X R3, PT, PT, R3, UR58, RZ, P1, !PT ;  /* 0x0000003a03037c10 */ /* 0x000fe40008ffe4ff */
[----:B------:R-:W-:Y:S01]  /*661e0*/  IADD3 R10, P1, PT, R10, UR15, RZ ;  /* 0x0000000f0a0a7c10 */ /* 0x000fe2000ff3e0ff */
[----:B0-----:R-:W-:Y:S02]  /*661f0*/  @!P0 IMAD.MOV.U32 R12, RZ, RZ, R2 ;  /* 0x000000ffff0c8224 */ /* 0x001fe400078e0002 */
[----:B------:R-:W-:Y:S01]  /*66200*/  @!P0 IMAD.MOV.U32 R13, RZ, RZ, R3 ;  /* 0x000000ffff0d8224 */ /* 0x000fe200078e0003 */
[----:B------:R-:W-:Y:S04]  /*66210*/  STL [R1+0x2694], R64 ;  /* 0x0026944001007387 */ /* 0x000fe80000100800 */
[----:B------:R-:W-:Y:S04]  /*66220*/  STL [R1+0x888], R6 ;  /* 0x0008880601007387 */ /* 0x000fe80000100800 */
[----:B------:R0:W-:Y:S04]  /*66230*/  STL [R1+0x884], R7 ;  /* 0x0008840701007387 */ /* 0x0001e80000100800 */
[----:B--2---:R-:W2:Y:S04]  /*66240*/  LDL.LU R9, [R1+0x8ac] ;  /* 0x0008ac0001097983 */ /* 0x004ea80000300800 */
[----:B------:R1:W4:Y:S04]  /*66250*/  @!P0 LDG.E.U8 R58, desc[UR20][R12.64] ;  /* 0x000000140c3a8981 */ /* 0x000328000c1e1100 */
[----:B0-----:R-:W2:Y:S04]  /*66260*/  LDL.LU R7, [R1+0x8b4] ;  /* 0x0008b40001077983 */ /* 0x001ea80000300800 */
[----:B------:R-:W2:Y:S01]  /*66270*/  LDL.LU R6, [R1+0x8b8] ;  /* 0x0008b80001067983 */ /* 0x000ea20000300800 */
[----:B-1----:R-:W-:-:S03]  /*66280*/  @!P0 IMAD.MOV.U32 R12, RZ, RZ, R10 ;  /* 0x000000ffff0c8224 */ /* 0x002fc600078e000a */
[----:B------:R-:W-:Y:S04]  /*66290*/  STL [R1+0x2698], R62 ;  /* 0x0026983e01007387 */ /* 0x000fe80000100800 */
[----:B------:R-:W-:Y:S04]  /*662a0*/  STL [R1+0x890], R0 ;  /* 0x0008900001007387 */ /* 0x000fe80000100800 */
[----:B------:R0:W-:Y:S04]  /*662b0*/  STL [R1+0x88c], R4 ;  /* 0x00088c0401007387 */ /* 0x0001e80000100800 */
[----:B0-----:R-:W2:Y:S04]  /*662c0*/  LDL.LU R4, [R1+0x8bc] ;  /* 0x0008bc0001047983 */ /* 0x001ea80000300800 */
[----:B------:R-:W2:Y:S01]  /*662d0*/  LDL.LU R0, [R1+0x8c0] ;  /* 0x0008c00001007983 */ /* 0x000ea20000300800 */
[----:B------:R-:W-:-:S05]  /*662e0*/  IADD3.X R11, PT, PT, R11, UR58, RZ, P1, !PT ;  /* 0x0000003a0b0b7c10 */ /* 0x000fca0008ffe4ff */
[----:B------:R-:W-:-:S05]  /*662f0*/  @!P0 IMAD.MOV.U32 R13, RZ, RZ, R11 ;  /* 0x000000ffff0d8224 */ /* 0x000fca00078e000b */
[----:B------:R0:W2:Y:S01]  /*66300*/  @!P0 LDG.E.U8 R56, desc[UR20][R12.64] ;  /* 0x000000140c388981 */ /* 0x0000a2000c1e1100 */
[----:B------:R-:W-:Y:S02]  /*66310*/  IADD3 R8, P1, PT, R8, UR15, RZ ;  /* 0x0000000f08087c10 */ /* 0x000fe4000ff3e0ff */
[----:B------:R-:W-:Y:S02]  /*66320*/  PRMT R54, RZ, 0x7610, R54 ;  /* 0x00007610ff367816 */ /* 0x000fe40000000036 */
[----:B------:R-:W-:Y:S01]  /*66330*/  PRMT R52, RZ, 0x7610, R52 ;  /* 0x00007610ff347816 */ /* 0x000fe20000000034 */
[----:B0-----:R-:W-:Y:S01]  /*66340*/  @!P0 IMAD.MOV.U32 R12, RZ, RZ, R8 ;  /* 0x000000ffff0c8224 */ /* 0x001fe200078e0008 */
[----:B---3--:R-:W-:Y:S04]  /*66350*/  STL [R1+0x269c], R60 ;  /* 0x00269c3c01007387 */ /* 0x008fe80000100800 */
[----:B------:R-:W-:Y:S04]  /*66360*/  STL [R1+0x898], R2 ;  /* 0x0008980201007387 */ /* 0x000fe80000100800 */
[----:B------:R0:W-:Y:S04]  /*66370*/  STL [R1+0x894], R3 ;  /* 0x0008940301007387 */ /* 0x0001e80000100800 */
[----:B0-----:R-:W3:Y:S04]  /*66380*/  LDL.LU R3, [R1+0x8c4] ;  /* 0x0008c40001037983 */ /* 0x001ee80000300800 */
[----:B------:R-:W3:Y:S04]  /*66390*/  LDL.LU R2, [R1+0x8c8] ;  /* 0x0008c80001027983 */ /* 0x000ee80000300800 */
[----:B----4-:R-:W-:Y:S04]  /*663a0*/  STL [R1+0x26a0], R58 ;  /* 0x0026a03a01007387 */ /* 0x010fe80000100800 */
[----:B------:R-:W-:Y:S04]  /*663b0*/  STL [R1+0x8a8], R10 ;  /* 0x0008a80a01007387 */ /* 0x000fe80000100800 */
[----:B------:R0:W-:Y:S01]  /*663c0*/  STL [R1+0x8a4], R11 ;  /* 0x0008a40b01007387 */ /* 0x0001e20000100800 */
[----:B--2---:R-:W-:-:S02]  /*663d0*/  IADD3.X R9, PT, PT, R9, UR58, RZ, P1, !PT ;  /* 0x0000003a09097c10 */ /* 0x004fc40008ffe4ff */
[----:B------:R-:W-:Y:S01]  /*663e0*/  IADD3 R6, P1, PT, R6, UR15, RZ ;  /* 0x0000000f06067c10 */ /* 0x000fe2000ff3e0ff */
[----:B0-----:R-:W2:Y:S04]  /*663f0*/  LDL.LU R11, [R1+0x8cc] ;  /* 0x0008cc00010b7983 */ /* 0x001ea80000300800 */
[----:B------:R-:W4:Y:S01]  /*66400*/  LDL.LU R10, [R1+0x8d0] ;  /* 0x0008d000010a7983 */ /* 0x000f220000300800 */
[----:B------:R-:W-:Y:S01]  /*66410*/  @!P0 IMAD.MOV.U32 R13, RZ, RZ, R9 ;  /* 0x000000ffff0d8224 */ /* 0x000fe200078e0009 */
[----:B------:R-:W-:-:S04]  /*66420*/  IADD3.X R7, PT, PT, R7, UR58, RZ, P1, !PT ;  /* 0x0000003a07077c10 */ /* 0x000fc80008ffe4ff */
[----:B------:R0:W2:Y:S01]  /*66430*/  @!P0 LDG.E.U8 R54, desc[UR20][R12.64] ;  /* 0x000000140c368981 */ /* 0x0000a2000c1e1100 */
[----:B------:R-:W-:Y:S01]  /*66440*/  IADD3 R0, P1, PT, R0, UR15, RZ ;  /* 0x0000000f00007c10 */ /* 0x000fe2000ff3e0ff */
[----:B0-----:R-:W-:Y:S02]  /*66450*/  @!P0 IMAD.MOV.U32 R12, RZ, RZ, R6 ;  /* 0x000000ffff0c8224 */ /* 0x001fe400078e0006 */
[----:B------:R-:W-:Y:S01]  /*66460*/  @!P0 IMAD.MOV.U32 R13, RZ, RZ, R7 ;  /* 0x000000ffff0d8224 */ /* 0x000fe200078e0007 */
[----:B------:R-:W-:-:S04]  /*66470*/  IADD3.X R4, PT, PT, R4, UR58, RZ, P1, !PT ;  /* 0x0000003a04047c10 */ /* 0x000fc80008ffe4ff */
[----:B------:R0:W2:Y:S02]  /*66480*/  @!P0 LDG.E.U8 R52, desc[UR20][R12.64] ;  /* 0x000000140c348981 */ /* 0x0000a4000c1e1100 */
[----:B0-----:R-:W-:Y:S02]  /*66490*/  @!P0 IMAD.MOV.U32 R13, RZ, RZ, R4 ;  /* 0x000000ffff0d8224 */ /* 0x001fe400078e0004 */
[----:B------:R-:W-:Y:S01]  /*664a0*/  @!P0 IMAD.MOV.U32 R12, RZ, RZ, R0 ;  /* 0x000000ffff0c8224 */ /* 0x000fe200078e0000 */
[----:B------:R-:W-:Y:S04]  /*664b0*/  STL [R1+0x26a4], R56 ;  /* 0x0026a43801007387 */ /* 0x000fe80000100800 */
[----:B------:R-:W-:Y:S04]  /*664c0*/  STL [R1+0x8b0], R8 ;  /* 0x0008b00801007387 */ /* 0x000fe80000100800 */
[----:B------:R0:W-:Y:S04]  /*664d0*/  STL [R1+0x8ac], R9 ;  /* 0x0008ac0901007387 */ /* 0x0001e80000100800 */
[----:B0-----:R-:W2:Y:S04]  /*664e0*/  LDL.LU R9, [R1+0x8d4] ;  /* 0x0008d40001097983 */ /* 0x001ea80000300800 */
[----:B------:R-:W2:Y:S04]  /*664f0*/  LDL.LU R8, [R1+0x8d8] ;  /* 0x0008d80001087983 */ /* 0x000ea80000300800 */
[----:B------:R-:W-:Y:S04]  /*66500*/  STL [R1+0x8b8], R6 ;  /* 0x0008b80601007387 */ /* 0x000fe80000100800 */
[----:B------:R0:W-:Y:S04]  /*66510*/  STL [R1+0x8b4], R7 ;  /* 0x0008b40701007387 */ /* 0x0001e80000100800 */
[----:B0-----:R-:W2:Y:S04]  /*66520*/  LDL.LU R7, [R1+0x8e4] ;  /* 0x0008e40001077983 */ /* 0x001ea80000300800 */
[----:B------:R-:W2:Y:S04]  /*66530*/  LDL.LU R6, [R1+0x8e8] ;  /* 0x0008e80001067983 */ /* 0x000ea80000300800 */
[----:B------:R-:W-:Y:S04]  /*66540*/  STL [R1+0x8c0], R0 ;  /* 0x0008c00001007387 */ /* 0x000fe80000100800 */
[----:B------:R0:W-:Y:S04]  /*66550*/  STL [R1+0x8bc], R4 ;  /* 0x0008bc0401007387 */ /* 0x0001e80000100800 */
[----:B0-----:R-:W2:Y:S04]  /*66560*/  LDL.LU R4, [R1+0x8ec] ;  /* 0x0008ec0001047983 */ /* 0x001ea80000300800 */
[----:B------:R-:W2:Y:S01]  /*66570*/  LDL.LU R0, [R1+0x8f0] ;  /* 0x0008f00001007983 */ /* 0x000ea20000300800 */
[----:B---3--:R-:W-:-:S02]  /*66580*/  IADD3 R2, P1, PT, R2, UR15, RZ ;  /* 0x0000000f02027c10 */ /* 0x008fc4000ff3e0ff */
[----:B------:R-:W-:Y:S02]  /*66590*/  PRMT R50, RZ, 0x7610, R50 ;  /* 0x00007610ff327816 */ /* 0x000fe40000000032 */
[----:B------:R-:W-:Y:S02]  /*665a0*/  IADD3.X R3, PT, PT, R3, UR58, RZ, P1, !PT ;  /* 0x0000003a03037c10 */ /* 0x000fe40008ffe4ff */
[----:B------:R-:W-:Y:S01]  /*665b0*/  PRMT R48, RZ, 0x7610, R48 ;  /* 0x00007610ff307816 */ /* 0x000fe20000000030 */
[----:B------:R-:W-:Y:S04]  /*665c0*/  STL [R1+0x8c8], R2 ;  /* 0x0008c80201007387 */ /* 0x000fe80000100800 */
[----:B------:R0:W3:Y:S04]  /*665d0*/  @!P0 LDG.E.U8 R50, desc[UR20][R12.64] ;  /* 0x000000140c328981 */ /* 0x0000e8000c1e1100 */
[----:B------:R1:W-:Y:S01]  /*665e0*/  STL [R1+0x8c4], R3 ;  /* 0x0008c40301007387 */ /* 0x0003e20000100800 */
[----:B----4-:R-:W-:Y:S01]  /*665f0*/  IADD3 R10, P1, PT, R10, UR15, RZ ;  /* 0x0000000f0a0a7c10 */ /* 0x010fe2000ff3e0ff */
[----:B0-----:R-:W-:-:S02]  /*66600*/  @!P0 IMAD.MOV.U32 R12, RZ, RZ, R2 ;  /* 0x000000ffff0c8224 */ /* 0x001fc400078e0002 */
[----:B------:R-:W-:Y:S01]  /*66610*/  @!P0 IMAD.MOV.U32 R13, RZ, RZ, R3 ;  /* 0x000000ffff0d8224 */ /* 0x000fe200078e0003 */
[----:B--2---:R-:W-:Y:S01]  /*66620*/  IADD3.X R11, PT, PT, R11, UR58, RZ, P1, !PT ;  /* 0x0000003a0b0b7c10 */ /* 0x004fe20008ffe4ff */
[----:B-1----:R-:W2:Y:S04]  /*66630*/  LDL.LU R3, [R1+0x8f4] ;  /* 0x0008f40001037983 */ /* 0x002ea80000300800 */
[----:B------:R-:W4:Y:S04]  /*66640*/  LDL.LU R2, [R1+0x8f8] ;  /* 0x0008f80001027983 */ /* 0x000f280000300800 */
[----:B------:R0:W2:Y:S04]  /*66650*/  @!P0 LDG.E.U8 R48, desc[UR20][R12.64] ;  /* 0x000000140c308981 */ /* 0x0000a8000c1e1100 */
[----:B------:R-:W-:Y:S01]  /*66660*/  STL [R1+0x8d0], R10 ;  /* 0x0008d00a01007387 */ /* 0x000fe20000100800 */
[----:B------:R-:W-:-:S02]  /*66670*/  @!P0 IMAD.MOV.U32 R14, RZ, RZ, R10 ;  /* 0x000000ffff0e8224 */ /* 0x000fc400078e000a */
[----:B------:R-:W-:Y:S01]  /*66680*/  @!P0 IMAD.MOV.U32 R15, RZ, RZ, R11 ;  /* 0x000000ffff0f8224 */ /* 0x000fe200078e000b */
[----:B------:R1:W-:Y:S01]  /*66690*/  STL [R1+0x8cc], R11 ;  /* 0x0008cc0b01007387 */ /* 0x0003e20000100800 */
[----:B0-----:R-:W-:Y:S02]  /*666a0*/  PRMT R12, RZ, 0x7610, R12 ;  /* 0x00007610ff0c7816 */ /* 0x001fe4000000000c */
[----:B------:R-:W-:Y:S01]  /*666b0*/  PRMT R13, RZ, 0x7610, R13 ;  /* 0x00007610ff0d7816 */ /* 0x000fe2000000000d */
[----:B-1----:R-:W3:Y:S04]  /*666c0*/  LDL.LU R11, [R1+0x8fc] ;  /* 0x0008fc00010b7983 */ /* 0x002ee80000300800 */
[----:B------:R-:W3:Y:S04]  /*666d0*/  LDL.LU R10, [R1+0x900] ;  /* 0x00090000010a7983 */ /* 0x000ee80000300800 */
[----:B------:R0:W3:Y:S01]  /*666e0*/  @!P0 LDG.E.U8 R12, desc[UR20][R14.64] ;  /* 0x000000140e0c8981 */ /* 0x0000e2000c1e1100 */
[----:B------:R-:W-:-:S04]  /*666f0*/  IADD3 R8, P1, PT, R8, UR15, RZ ;  /* 0x0000000f08087c10 */ /* 0x000fc8000ff3e0ff */
[----:B------:R-:W-:Y:S01]  /*66700*/  IADD3.X R9, PT, PT, R9, UR58, RZ, P1, !PT ;  /* 0x0000003a09097c10 */ /* 0x000fe20008ffe4ff */
[----:B------:R-:W-:Y:S01]  /*66710*/  STL [R1+0x8d8], R8 ;  /* 0x0008d80801007387 */ /* 0x000fe20000100800 */
[----:B0-----:R-:W-:-:S03]  /*66720*/  @!P0 IMAD.MOV.U32 R14, RZ, RZ, R8 ;  /* 0x000000ffff0e8224 */ /* 0x001fc600078e0008 */
[----:B------:R-:W-:Y:S01]  /*66730*/  @!P0 IMAD.MOV.U32 R15, RZ, RZ, R9 ;  /* 0x000000ffff0f8224 */ /* 0x000fe200078e0009 */
[----:B------:R0:W-:Y:S01]  /*66740*/  STL [R1+0x8d4], R9 ;  /* 0x0008d40901007387 */ /* 0x0001e20000100800 */
[----:B------:R-:W-:-:S03]  /*66750*/  IADD3 R6, P1, PT, R6, UR15, RZ ;  /* 0x0000000f06067c10 */ /* 0x000fc6000ff3e0ff */
[----:B------:R1:W3:Y:S01]  /*66760*/  @!P0 LDG.E.U8 R13, desc[UR20][R14.64] ;  /* 0x000000140e0d8981 */ /* 0x0002e2000c1e1100 */
[----:B------:R-:W-:-:S03]  /*66770*/  IADD3.X R7, PT, PT, R7, UR58, RZ, P1, !PT ;  /* 0x0000003a07077c10 */ /* 0x000fc60008ffe4ff */
[----:B0-----:R-:W3:Y:S04]  /*66780*/  LDL.LU R9, [R1+0x904] ;  /* 0x0009040001097983 */ /* 0x001ee80000300800 */
[----:B------:R-:W3:Y:S04]  /*66790*/  LDL.LU R8, [R1+0x908] ;  /* 0x0009080001087983 */ /* 0x000ee80000300800 */
[----:B------:R-:W-:Y:S01]  /*667a0*/  STL [R1+0x8e8], R6 ;  /* 0x0008e80601007387 */ /* 0x000fe20000100800 */
[----:B------:R-:W-:Y:S01]  /*667b0*/  @!P0 IMAD.MOV.U32 R16, RZ, RZ, R6 ;  /* 0x000000ffff108224 */ /* 0x000fe200078e0006 */
[----:B-1----:R-:W-:-:S02]  /*667c0*/  PRMT R14, RZ, 0x7610, R14 ;  /* 0x00007610ff0e7816 */ /* 0x002fc4000000000e */
[----:B------:R-:W-:Y:S01]  /*667d0*/  IADD3 R0, P1, PT, R0, UR15, RZ ;  /* 0x0000000f00007c10 */ /* 0x000fe2000ff3e0ff */
[----:B------:R-:W-:Y:S01]  /*667e0*/  @!P0 IMAD.MOV.U32 R17, RZ, RZ, R7 ;  /* 0x000000ffff118224 */ /* 0x000fe200078e0007 */
[----:B------:R0:W-:Y:S02]  /*667f0*/  STL [R1+0x8e4], R7 ;  /* 0x0008e40701007387 */ /* 0x0001e40000100800 */
[----:B------:R-:W-:Y:S02]  /*66800*/  IADD3.X R4, PT, PT, R4, UR58, RZ, P1, !PT ;  /* 0x0000003a04047c10 */ /* 0x000fe40008ffe4ff */
[----:B------:R1:W3:Y:S04]  /*66810*/  @!P0 LDG.E.U8 R14, desc[UR20][R16.64] ;  /* 0x00000014100e8981 */ /* 0x0002e8000c1e1100 */
[----:B0-----:R-:W3:Y:S04]  /*66820*/  LDL.LU R7, [R1+0x90c] ;  /* 0x00090c0001077983 */ /* 0x001ee80000300800 */
[----:B------:R-:W3:Y:S04]  /*66830*/  LDL.LU R6, [R1+0x910] ;  /* 0x0009100001067983 */ /* 0x000ee80000300800 */
[----:B------:R-:W-:Y:S04]  /*66840*/  STL [R1+0x8f0], R0 ;  /* 0x0008f00001007387 */ /* 0x000fe80000100800 */
[----:B------:R0:W-:Y:S01]  /*66850*/  STL [R1+0x8ec], R4 ;  /* 0x0008ec0401007387 */ /* 0x0001e20000100800 */
[----:B-1----:R-:W-:-:S02]  /*66860*/  @!P0 IMAD.MOV.U32 R17, RZ, RZ, R4 ;  /* 0x000000ffff118224 */ /* 0x002fc400078e0004 */
[----:B------:R-:W-:Y:S01]  /*66870*/  @!P0 IMAD.MOV.U32 R16, RZ, RZ, R0 ;  /* 0x000000ffff108224 */ /* 0x000fe200078e0000 */
[----:B0-----:R-:W3:Y:S04]  /*66880*/  LDL.LU R4, [R1+0x914] ;  /* 0x0009140001047983 */ /* 0x001ee80000300800 */
[----:B------:R-:W3:Y:S01]  /*66890*/  LDL.LU R0, [R1+0x918] ;  /* 0x0009180001007983 */ /* 0x000ee20000300800 */
[----:B----4-:R-:W-:Y:S02]  /*668a0*/  IADD3 R2, P1, PT, R2, UR15, RZ ;  /* 0x0000000f02027c10 */ /* 0x010fe4000ff3e0ff */
[----:B------:R-:W-:Y:S02]  /*668b0*/  PRMT R15, RZ, 0x7610, R15 ;  /* 0x00007610ff0f7816 */ /* 0x000fe4000000000f */
[----:B--2---:R-:W-:Y:S01]  /*668c0*/  IADD3.X R3, PT, PT, R3, UR58, RZ, P1, !PT ;  /* 0x0000003a03037c10 */ /* 0x004fe20008ffe4ff */
[----:B------:R-:W-:Y:S04]  /*668d0*/  STL [R1+0x8f8], R2 ;  /* 0x0008f80201007387 */ /* 0x000fe80000100800 */
[----:B------:R0:W2:Y:S04]  /*668e0*/  @!P0 LDG.E.U8 R15, desc[UR20][R16.64] ;  /* 0x00000014100f8981 */ /* 0x0000a8000c1e1100 */
[----:B------:R1:W-:Y:S01]  /*668f0*/  STL [R1+0x8f4], R3 ;  /* 0x0008f40301007387 */ /* 0x0003e20000100800 */
[----:B------:R-:W-:-:S02]  /*66900*/  @!P0 IMAD.MOV.U32 R18, RZ, RZ, R2 ;  /* 0x000000ffff128224 */ /* 0x000fc400078e0002 */
[----:B------:R-:W-:Y:S01]  /*66910*/  @!P0 IMAD.MOV.U32 R19, RZ, RZ, R3 ;  /* 0x000000ffff138224 */ /* 0x000fe200078e0003 */
[----:B---3--:R-:W-:Y:S02]  /*66920*/  IADD3 R10, P1, PT, R10, UR15, RZ ;  /* 0x0000000f0a0a7c10 */ /* 0x008fe4000ff3e0ff */
[----:B0-----:R-:W-:Y:S01]  /*66930*/  PRMT R16, RZ, 0x7610, R16 ;  /* 0x00007610ff107816 */ /* 0x001fe20000000010 */
[----:B-1----:R-:W3:Y:S04]  /*66940*/  LDL.LU R3, [R1+0x924] ;  /* 0x0009240001037983 */ /* 0x002ee80000300800 */
[----:B------:R-:W4:Y:S01]  /*66950*/  LDL.LU R2, [R1+0x928] ;  /* 0x0009280001027983 */ /* 0x000f220000300800 */
[----:B------:R-:W-:Y:S02]  /*66960*/  IADD3.X R11, PT, PT, R11, UR58, RZ, P1, !PT ;  /* 0x0000003a0b0b7c10 */ /* 0x000fe40008ffe4ff */
[----:B------:R-:W-:Y:S01]  /*66970*/  PRMT R17, RZ, 0x7610, R17 ;  /* 0x00007610ff117816 */ /* 0x000fe20000000011 */
[----:B------:R-:W-:Y:S04]  /*66980*/  STL [R1+0x900], R10 ;  /* 0x0009000a01007387 */ /* 0x000fe80000100800 */
[----:B------:R0:W2:Y:S04]  /*66990*/  @!P0 LDG.E.U8 R16, desc[UR20][R18.64] ;  /* 0x0000001412108981 */ /* 0x0000a8000c1e1100 */
[----:B------:R1:W-:Y:S01]  /*669a0*/  STL [R1+0x8fc], R11 ;  /* 0x0008fc0b01007387 */ /* 0x0003e20000100800 */
[----:B0-----:R-:W-:-:S02]  /*669b0*/  @!P0 IMAD.MOV.U32 R18, RZ, RZ, R10 ;  /* 0x000000ffff128224 */ /* 0x001fc400078e000a */
[----:B------:R-:W-:Y:S02]  /*669c0*/  @!P0 IMAD.MOV.U32 R19, RZ, RZ, R11 ;  /* 0x000000ffff138224 */ /* 0x000fe400078e000b */
[----:B-1----:R-:W2:Y:S04]  /*669d0*/  LDL.LU R11, [R1+0x92c] ;  /* 0x00092c00010b7983 */ /* 0x002ea80000300800 */
[----:B------:R-:W2:Y:S04]  /*669e0*/  LDL.LU R10, [R1+0x930] ;  /* 0x00093000010a7983 */ /* 0x000ea80000300800 */
[----:B------:R0:W2:Y:S02]  /*669f0*/  @!P0 LDG.E.U8 R17, desc[UR20][R18.64] ;  /* 0x0000001412118981 */ /* 0x0000a4000c1e1100 */
[----:B0-----:R-:W-:-:S02]  /*66a00*/  PRMT R18, RZ, 0x7610, R18 ;  /* 0x00007610ff127816 */ /* 0x001fc40000000012 */
[----:B------:R-:W-:-:S04]  /*66a10*/  IADD3 R8, P1, PT, R8, UR15, RZ ;  /* 0x0000000f08087c10 */ /* 0x000fc8000ff3e0ff */
[----:B------:R-:W-:Y:S01]  /*66a20*/  IADD3.X R9, PT, PT, R9, UR58, RZ, P1, !PT ;  /* 0x0000003a09097c10 */ /* 0x000fe20008ffe4ff */
[----:B------:R-:W-:Y:S01]  /*66a30*/  STL [R1+0x908], R8 ;  /* 0x0009080801007387 */ /* 0x000fe20000100800 */
[----:B------:R-:W-:-:S03]  /*66a40*/  @!P0 IMAD.MOV.U32 R20, RZ, RZ, R8 ;  /* 0x000000ffff148224 */ /* 0x000fc600078e0008 */
[----:B------:R0:W-:Y:S01]  /*66a50*/  STL [R1+0x904], R9 ;  /* 0x0009040901007387 */ /* 0x0001e20000100800 */
[----:B------:R-:W-:-:S05]  /*66a60*/  @!P0 IMAD.MOV.U32 R21, RZ, RZ, R9 ;  /* 0x000000ffff158224 */ /* 0x000fca00078e0009 */
[----:B------:R1:W2:Y:S01]  /*66a70*/  @!P0 LDG.E.U8 R18, desc[UR20][R20.64] ;  /* 0x0000001414128981 */ /* 0x0002a2000c1e1100 */
[----:B------:R-:W-:-:S03]  /*66a80*/  IADD3 R6, P1, PT, R6, UR15, RZ ;  /* 0x0000000f06067c10 */ /* 0x000fc6000ff3e0ff */
[----:B0-----:R-:W2:Y:S04]  /*66a90*/  LDL.LU R9, [R1+0x934] ;  /* 0x0009340001097983 */ /* 0x001ea80000300800 */
[----:B------:R-:W2:Y:S01]  /*66aa0*/  LDL.LU R8, [R1+0x938] ;  /* 0x0009380001087983 */ /* 0x000ea20000300800 */
[----:B------:R-:W-:-:S03]  /*66ab0*/  IADD3.X R7, PT, PT, R7, UR58, RZ, P1, !PT ;  /* 0x0000003a07077c10 */ /* 0x000fc60008ffe4ff */
[----:B------:R-:W-:Y:S01]  /*66ac0*/  STL [R1+0x910], R6 ;  /* 0x0009100601007387 */ /* 0x000fe20000100800 */
[----:B-1----:R-:W-:-:S03]  /*66ad0*/  @!P0 IMAD.MOV.U32 R20, RZ, RZ, R6 ;  /* 0x000000ffff148224 */ /* 0x002fc600078e0006 */
[----:B------:R0:W-:Y:S01]  /*66ae0*/  STL [R1+0x90c], R7 ;  /* 0x00090c0701007387 */ /* 0x0001e20000100800 */
[----:B------:R-:W-:Y:S01]  /*66af0*/  IADD3 R0, P1, PT, R0, UR15, RZ ;  /* 0x0000000f00007c10 */ /* 0x000fe2000ff3e0ff */
[----:B------:R-:W-:-:S03]  /*66b00*/  @!P0 IMAD.MOV.U32 R21, RZ, RZ, R7 ;  /* 0x000000ffff158224 */ /* 0x000fc600078e0007 */
[----:B------:R-:W-:Y:S01]  /*66b10*/  IADD3.X R4, PT, PT, R4, UR58, RZ, P1, !PT ;  /* 0x0000003a04047c10 */ /* 0x000fe20008ffe4ff */
[----:B0-----:R-:W2:Y:S04]  /*66b20*/  LDL.LU R7, [R1+0x93c] ;  /* 0x00093c0001077983 */ /* 0x001ea80000300800 */
[----:B------:R-:W2:Y:S04]  /*66b30*/  LDL.LU R6, [R1+0x940] ;  /* 0x0009400001067983 */ /* 0x000ea80000300800 */
[----:B------:R-:W-:Y:S04]  /*66b40*/  STL [R1+0x918], R0 ;  /* 0x0009180001007387 */ /* 0x000fe80000100800 */
[----:B------:R0:W-:Y:S01]  /*66b50*/  STL [R1+0x914], R4 ;  /* 0x0009140401007387 */ /* 0x0001e20000100800 */
[----:B------:R-:W-:-:S02]  /*66b60*/  @!P0 IMAD.MOV.U32 R23, RZ, RZ, R4 ;  /* 0x000000ffff178224 */ /* 0x000fc400078e0004 */
[----:B------:R-:W-:Y:S01]  /*66b70*/  @!P0 IMAD.MOV.U32 R22, RZ, RZ, R0 ;  /* 0x000000ffff168224 */ /* 0x000fe200078e0000 */
[----:B0-----:R-:W2:Y:S04]  /*66b80*/  LDL.LU R4, [R1+0x944] ;  /* 0x0009440001047983 */ /* 0x001ea80000300800 */
[----:B------:R-:W2:Y:S01]  /*66b90*/  LDL.LU R0, [R1+0x948] ;  /* 0x0009480001007983 */ /* 0x000ea20000300800 */
[----:B------:R-:W-:Y:S02]  /*66ba0*/  PRMT R19, RZ, 0x7610, R19 ;  /* 0x00007610ff137816 */ /* 0x000fe40000000013 */
[----:B----4-:R-:W-:-:S04]  /*66bb0*/  IADD3 R2, P1, PT, R2, UR15, RZ ;  /* 0x0000000f02027c10 */ /* 0x010fc8000ff3e0ff */
[----:B------:R0:W4:Y:S01]  /*66bc0*/  @!P0 LDG.E.U8 R19, desc[UR20][R20.64] ;  /* 0x0000001414138981 */ /* 0x000122000c1e1100 */
[----:B---3--:R-:W-:-:S03]  /*66bd0*/  IADD3.X R3, PT, PT, R3, UR58, RZ, P1, !PT ;  /* 0x0000003a03037c10 */ /* 0x008fc60008ffe4ff */
[----:B------:R-:W-:Y:S01]  /*66be0*/  STL [R1+0x928], R2 ;  /* 0x0009280201007387 */ /* 0x000fe20000100800 */
[----:B0-----:R-:W-:Y:S02]  /*66bf0*/  PRMT R20, RZ, 0x7610, R20 ;  /* 0x00007610ff147816 */ /* 0x001fe40000000014 */
[----:B--2---:R-:W-:Y:S02]  /*66c00*/  IADD3 R10, P1, PT, R10, UR15, RZ ;  /* 0x0000000f0a0a7c10 */ /* 0x004fe4000ff3e0ff */
[----:B------:R-:W-:Y:S01]  /*66c10*/  PRMT R21, RZ, 0x7610, R21 ;  /* 0x00007610ff157816 */ /* 0x000fe20000000015 */
[----:B------:R0:W-:Y:S04]  /*66c20*/  STL [R1+0x924], R3 ;  /* 0x0009240301007387 */ /* 0x0001e80000100800 */
[----:B------:R1:W2:Y:S01]  /*66c30*/  @!P0 LDG.E.U8 R20, desc[UR20][R22.64] ;  /* 0x0000001416148981 */ /* 0x0002a2000c1e1100 */
[----:B------:R-:W-:Y:S01]  /*66c40*/  IADD3.X R11, PT, PT, R11, UR58, RZ, P1, !PT ;  /* 0x0000003a0b0b7c10 */ /* 0x000fe20008ffe4ff */
[----:B------:R-:W-:-:S02]  /*66c50*/  @!P0 IMAD.MOV.U32 R24, RZ, RZ, R10 ;  /* 0x000000ffff188224 */ /* 0x000fc400078e000a */
[----:B-1----:R-:W-:Y:S02]  /*66c60*/  @!P0 IMAD.MOV.U32 R22, RZ, RZ, R2 ;  /* 0x000000ffff168224 */ /* 0x002fe400078e0002 */
[----:B------:R-:W-:Y:S02]  /*66c70*/  @!P0 IMAD.MOV.U32 R23, RZ, RZ, R3 ;  /* 0x000000ffff178224 */ /* 0x000fe400078e0003 */
[----:B0-----:R-:W3:Y:S04]  /*66c80*/  LDL.LU R3, [R1+0x94c] ;  /* 0x00094c0001037983 */ /* 0x001ee80000300800 */
[----:B------:R-:W2:Y:S04]  /*66c90*/  LDL.LU R2, [R1+0x950] ;  /* 0x0009500001027983 */ /* 0x000ea80000300800 */
[----:B------:R0:W3:Y:S04]  /*66ca0*/  @!P0 LDG.E.U8 R21, desc[UR20][R22.64] ;  /* 0x0000001416158981 */ /* 0x0000e8000c1e1100 */
[----:B------:R-:W-:Y:S01]  /*66cb0*/  STL [R1+0x930], R10 ;  /* 0x0009300a01007387 */ /* 0x000fe20000100800 */
[----:B------:R-:W-:-:S03]  /*66cc0*/  @!P0 IMAD.MOV.U32 R25, RZ, RZ, R11 ;  /* 0x000000ffff198224 */ /* 0x000fc600078e000b */
[----:B------:R1:W-:Y:S04]  /*66cd0*/  STL [R1+0x92c], R11 ;  /* 0x00092c0b01007387 */ /* 0x0003e80000100800 */
[----:B------:R-:W4:Y:S04]  /*66ce0*/  LDL.LU R31, [R1+0x954] ;  /* 0x00095400011f7983 */ /* 0x000f280000300800 */
[----:B------:R-:W4:Y:S01]  /*66cf0*/  LDL.LU R30, [R1+0x958] ;  /* 0x00095800011e7983 */ /* 0x000f220000300800 */
[----:B0-----:R-:W-:Y:S02]  /*66d00*/  PRMT R22, RZ, 0x7610, R22 ;  /* 0x00007610ff167816 */ /* 0x001fe40000000016 */
[----:B------:R-:W-:-:S04]  /*66d10*/  PRMT R23, RZ, 0x7610, R23 ;  /* 0x00007610ff177816 */ /* 0x000fc80000000017 */
[----:B------:R0:W4:Y:S01]  /*66d20*/  @!P0 LDG.E.U8 R22, desc[UR20][R24.64] ;  /* 0x0000001418168981 */ /* 0x000122000c1e1100 */
[----:B------:R-:W-:-:S04]  /*66d30*/  IADD3 R8, P1, PT, R8, UR15, RZ ;  /* 0x0000000f08087c10 */ /* 0x000fc8000ff3e0ff */
[----:B------:R-:W-:Y:S01]  /*66d40*/  IADD3.X R9, PT, PT, R9, UR58, RZ, P1, !PT ;  /* 0x0000003a09097c10 */ /* 0x000fe20008ffe4ff */
[----:B0-----:R-:W-:Y:S01]  /*66d50*/  @!P0 IMAD.MOV.U32 R24, RZ, RZ, R8 ;  /* 0x000000ffff188224 */ /* 0x001fe200078e0008 */
[----:B------:R-:W-:Y:S04]  /*66d60*/  STL [R1+0x938], R8 ;  /* 0x0009380801007387 */ /* 0x000fe80000100800 */
[----:B------:R0:W-:Y:S01]  /*66d70*/  STL [R1+0x934], R9 ;  /* 0x0009340901007387 */ /* 0x0001e20000100800 */
[----:B------:R-:W-:-:S03]  /*66d80*/  @!P0 IMAD.MOV.U32 R25, RZ, RZ, R9 ;  /* 0x000000ffff198224 */ /* 0x000fc600078e0009 */
[----:B-1----:R-:W4:Y:S04]  /*66d90*/  LDL.LU R11, [R1+0x964] ;  /* 0x00096400010b7983 */ /* 0x002f280000300800 */
[----:B------:R-:W4:Y:S04]  /*66da0*/  LDL.LU R10, [R1+0x968] ;  /* 0x00096800010a7983 */ /* 0x000f280000300800 */
[----:B------:R1:W4:Y:S01]  /*66db0*/  @!P0 LDG.E.U8 R23, desc[UR20][R24.64] ;  /* 0x0000001418178981 */ /* 0x000322000c1e1100 */
[----:B------:R-:W-:-:S04]  /*66dc0*/  IADD3 R6, P1, PT, R6, UR15, RZ ;  /* 0x0000000f06067c10 */ /* 0x000fc8000ff3e0ff */
[----:B------:R-:W-:Y:S02]  /*66dd0*/  IADD3.X R7, PT, PT, R7, UR58, RZ, P1, !PT ;  /* 0x0000003a07077c10 */ /* 0x000fe40008ffe4ff */
[----:B-1----:R-:W-:Y:S01]  /*66de0*/  PRMT R24, RZ, 0x7610, R24 ;  /* 0x00007610ff187816 */ /* 0x002fe20000000018 */
[----:B------:R1:W-:Y:S04]  /*66df0*/  STL [R1+0x940], R6 ;  /* 0x0009400601007387 */ /* 0x0003e80000100800 */
[----:B------:R-:W-:Y:S01]  /*66e00*/  STL [R1+0x93c], R7 ;  /* 0x00093c0701007387 */ /* 0x000fe20000100800 */
[----:B------:R-:W-:Y:S02]  /*66e10*/  @!P0 IMAD.MOV.U32 R26, RZ, RZ, R6 ;  /* 0x000000ffff1a8224 */ /* 0x000fe400078e0006 */
[----:B------:R-:W-:Y:S01]  /*66e20*/  @!P0 IMAD.MOV.U32 R27, RZ, RZ, R7 ;  /* 0x000000ffff1b8224 */ /* 0x000fe200078e0007 */
[----:B0-----:R-:W4:Y:S04]  /*66e30*/  LDL.LU R9, [R1+0x96c] ;  /* 0x00096c0001097983 */ /* 0x001f280000300800 */
[----:B------:R-:W4:Y:S01]  /*66e40*/  LDL.LU R8, [R1+0x970] ;  /* 0x0009700001087983 */ /* 0x000f220000300800 */
[----:B------:R-:W-:-:S03]  /*66e50*/  IADD3 R0, P1, PT, R0, UR15, RZ ;  /* 0x0000000f00007c10 */ /* 0x000fc6000ff3e0ff */
[----:B------:R0:W4:Y:S01]  /*66e60*/  @!P0 LDG.E.U8 R24, desc[UR20][R26.64] ;  /* 0x000000141a188981 */ /* 0x000122000c1e1100 */
[----:B------:R-:W-:-:S03]  /*66e70*/  IADD3.X R4, PT, PT, R4, UR58, RZ, P1, !PT ;  /* 0x0000003a04047c10 */ /* 0x000fc60008ffe4ff */
[----:B------:R0:W-:Y:S04]  /*66e80*/  STL [R1+0x948], R0 ;  /* 0x0009480001007387 */ /* 0x0001e80000100800 */
[----:B------:R-:W-:Y:S04]  /*66e90*/  STL [R1+0x944], R4 ;  /* 0x0009440401007387 */ /* 0x000fe80000100800 */
[----:B-1----:R-:W4:Y:S01]  /*66ea0*/  LDL.LU R6, [R1+0x974] ;  /* 0x0009740001067983 */ /* 0x002f220000300800 */
[----:B0-----:R-:W-:-:S03]  /*66eb0*/  @!P0 IMAD.MOV.U32 R26, RZ, RZ, R0 ;  /* 0x000000ffff1a8224 */ /* 0x001fc600078e0000 */
[----:B------:R-:W4:Y:S01]  /*66ec0*/  LDL.LU R0, [R1+0x978] ;  /* 0x0009780001007983 */ /* 0x000f220000300800 */
[----:B------:R-:W-:Y:S01]  /*66ed0*/  PRMT R25, RZ, 0x7610, R25 ;  /* 0x00007610ff197816 */ /* 0x000fe20000000019 */
[----:B------:R-:W-:-:S05]  /*66ee0*/  @!P0 IMAD.MOV.U32 R27, RZ, RZ, R4 ;  /* 0x000000ffff1b8224 */ /* 0x000fca00078e0004 */
[----:B------:R0:W4:Y:S01]  /*66ef0*/  @!P0 LDG.E.U8 R25, desc[UR20][R26.64] ;  /* 0x000000141a198981 */ /* 0x000122000c1e1100 */
[----:B--2---:R-:W-:-:S04]  /*66f00*/  IADD3 R2, P1, PT, R2, UR15, RZ ;  /* 0x0000000f02027c10 */ /* 0x004fc8000ff3e0ff */
[----:B---3--:R-:W-:Y:S02]  /*66f10*/  IADD3.X R3, PT, PT, R3, UR58, RZ, P1, !PT ;  /* 0x0000003a03037c10 */ /* 0x008fe40008ffe4ff */
[----:B----4-:R-:W-:Y:S02]  /*66f20*/  IADD3 R30, P1, PT, R30, UR15, RZ ;  /* 0x0000000f1e1e7c10 */ /* 0x010fe4000ff3e0ff */
[----:B0-----:R-:W-:Y:S01]  /*66f30*/  PRMT R26, RZ, 0x7610, R26 ;  /* 0x00007610ff1a7816 */ /* 0x001fe2000000001a */
[----:B------:R-:W-:Y:S02]  /*66f40*/  @!P0 IMAD.MOV.U32 R28, RZ, RZ, R2 ;  /* 0x000000ffff1c8224 */ /* 0x000fe400078e0002 */
[----:B------:R-:W-:Y:S01]  /*66f50*/  @!P0 IMAD.MOV.U32 R29, RZ, RZ, R3 ;  /* 0x000000ffff1d8224 */ /* 0x000fe200078e0003 */
[----:B------:R-:W-:Y:S02]  /*66f60*/  IADD3.X R31, PT, PT, R31, UR58, RZ, P1, !PT ;  /* 0x0000003a1f1f7c10 */ /* 0x000fe40008ffe4ff */
[----:B------:R-:W-:Y:S01]  /*66f70*/  PRMT R27, RZ, 0x7610, R27 ;  /* 0x00007610ff1b7816 */ /* 0x000fe2000000001b */
[----:B------:R0:W-:Y:S04]  /*66f80*/  STL [R1+0x950], R2 ;  /* 0x0009500201007387 */ /* 0x0001e80000100800 */
[----:B------:R1:W2:Y:S04]  /*66f90*/  @!P0 LDG.E.U8 R26, desc[UR20][R28.64] ;  /* 0x000000141c1a8981 */ /* 0x0002a8000c1e1100 */
[----:B------:R3:W-:Y:S04]  /*66fa0*/  STL [R1+0x94c], R3 ;  /* 0x00094c0301007387 */ /* 0x0007e80000100800 */
[----:B0-----:R-:W4:Y:S01]  /*66fb0*/  LDL.LU R2, [R1+0x980] ;  /* 0x0009800001027983 */ /* 0x001f220000300800 */
[----:B-1----:R-:W-:-:S02]  /*66fc0*/  @!P0 IMAD.MOV.U32 R28, RZ, RZ, R30 ;  /* 0x000000ffff1c8224 */ /* 0x002fc400078e001e */
[----:B------:R-:W-:Y:S01]  /*66fd0*/  @!P0 IMAD.MOV.U32 R29, RZ, RZ, R31 ;  /* 0x000000ffff1d8224 */ /* 0x000fe200078e001f */
[----:B---3--:R-:W3:Y:S04]  /*66fe0*/  LDL.LU R3, [R1+0x97c] ;  /* 0x00097c0001037983 */ /* 0x008ee80000300800 */
[----:B------:R0:W-:Y:S04]  /*66ff0*/  STL [R1+0x958], R30 ;  /* 0x0009581e01007387 */ /* 0x0001e80000100800 */
[----:B------:R1:W-:Y:S04]  /*67000*/  STL [R1+0x954], R31 ;  /* 0x0009541f01007387 */ /* 0x0003e80000100800 */
[----:B------:R0:W2:Y:S02]  /*67010*/  @!P0 LDG.E.U8 R27, desc[UR20][R28.64] ;  /* 0x000000141c1b8981 */ /* 0x0000a4000c1e1100 */
[----:B0-----:R-:W-:Y:S01]  /*67020*/  PRMT R28, RZ, 0x7610, R28 ;  /* 0x00007610ff1c7816 */ /* 0x001fe2000000001c */
[----:B------:R-:W-:-:S02]  /*67030*/  IMAD.MOV.U32 R7, RZ, RZ, R33 ;  /* 0x000000ffff077224 */ /* 0x000fc400078e0021 */
[----:B------:R-:W-:Y:S01]  /*67040*/  IMAD.MOV.U32 R4, RZ, RZ, R32 ;  /* 0x000000ffff047224 */ /* 0x000fe200078e0020 */
[----:B------:R-:W-:-:S04]  /*67050*/  IADD3 R10, P1, PT, R10, UR15, RZ ;  /* 0x0000000f0a0a7c10 */ /* 0x000fc8000ff3e0ff */
[----:B------:R-:W-:Y:S01]  /*67060*/  IADD3.X R11, PT, PT, R11, UR58, RZ, P1, !PT ;  /* 0x0000003a0b0b7c10 */ /* 0x000fe20008ffe4ff */
[----:B------:R0:W-:Y:S01]  /*67070*/  STL [R1+0x968], R10 ;  /* 0x0009680a01007387 */ /* 0x0001e20000100800 */
[----:B------:R-:W-:-:S03]  /*67080*/  @!P0 IMAD.MOV.U32 R30, RZ, RZ, R10 ;  /* 0x000000ffff1e8224 */ /* 0x000fc600078e000a */
[----:B------:R-:W-:Y:S01]  /*67090*/  STL [R1+0x964], R11 ;  /* 0x0009640b01007387 */ /* 0x000fe20000100800 */
[----:B-1----:R-:W-:-:S03]  /*670a0*/  @!P0 IMAD.MOV.U32 R31, RZ, RZ, R11 ;  /* 0x000000ffff1f8224 */ /* 0x002fc600078e000b */
[----:B------:R-:W2:Y:S04]  /*670b0*/  LDL.LU R35, [R1+0x984] ;  /* 0x0009840001237983 */ /* 0x000ea80000300800 */
[----:B------:R-:W2:Y:S04]  /*670c0*/  LDL.LU R34, [R1+0x988] ;  /* 0x0009880001227983 */ /* 0x000ea80000300800 */
[----:B------:R1:W2:Y:S01]  /*670d0*/  @!P0 LDG.E.U8 R28, desc[UR20][R30.64] ;  /* 0x000000141e1c8981 */ /* 0x0002a2000c1e1100 */
[----:B------:R-:W-:-:S04]  /*670e0*/  IADD3 R8, P1, PT, R8, UR15, RZ ;  /* 0x0000000f08087c10 */ /* 0x000fc8000ff3e0ff */
[----:B------:R-:W-:Y:S01]  /*670f0*/  IADD3.X R9, PT, PT, R9, UR58, RZ, P1, !PT ;  /* 0x0000003a09097c10 */ /* 0x000fe20008ffe4ff */
[----:B------:R0:W-:Y:S01]  /*67100*/  STL [R1+0x970], R8 ;  /* 0x0009700801007387 */ /* 0x0001e20000100800 */
[----:B-1----:R-:W-:-:S03]  /*67110*/  @!P0 IMAD.MOV.U32 R30, RZ, RZ, R8 ;  /* 0x000000ffff1e8224 */ /* 0x002fc600078e0008 */
[----:B------:R-:W-:Y:S04]  /*67120*/  STL [R1+0x96c], R9 ;  /* 0x00096c0901007387 */ /* 0x000fe80000100800 */
[----:B0-----:R-:W2:Y:S04]  /*67130*/  LDL.LU R10, [R1+0x98c] ;  /* 0x00098c00010a7983 */ /* 0x001ea80000300800 */
[----:B------:R-:W2:Y:S01]  /*67140*/  LDL.LU R8, [R1+0x990] ;  /* 0x0009900001087983 */ /* 0x000ea20000300800 */
[----:B------:R-:W-:-:S04]  /*67150*/  IADD3 R0, P1, PT, R0, UR15, RZ ;  /* 0x0000000f00007c10 */ /* 0x000fc8000ff3e0ff */
[----:B------:R-:W-:Y:S01]  /*67160*/  IADD3.X R6, PT, PT, R6, UR58, RZ, P1, !PT ;  /* 0x0000003a06067c10 */ /* 0x000fe20008ffe4ff */
[----:B------:R-:W-:Y:S01]  /*67170*/  STL [R1+0x978], R0 ;  /* 0x0009780001007387 */ /* 0x000fe20000100800 */
[----:B------:R-:W-:-:S03]  /*67180*/  @!P0 IMAD.MOV.U32 R32, RZ, RZ, R0 ;  /* 0x000000ffff208224 */ /* 0x000fc600078e0000 */
[----:B------:R0:W-:Y:S01]  /*67190*/  STL [R1+0x974], R6 ;  /* 0x0009740601007387 */ /* 0x0001e20000100800 */
[----:B------:R-:W-:-:S03]  /*671a0*/  @!P0 IMAD.MOV.U32 R33, RZ, RZ, R6 ;  /* 0x000000ffff218224 */ /* 0x000fc600078e0006 */
[----:B0-----:R-:W2:Y:S04]  /*671b0*/  LDL.LU R6, [R1+0x15b0] ;  /* 0x0015b00001067983 */ /* 0x001ea80000300800 */
[----:B------:R-:W2:Y:S01]  /*671c0*/  LDL.LU R0, [R1+0x15b4] ;  /* 0x0015b40001007983 */ /* 0x000ea20000300800 */
[----:B------:R-:W-:Y:S01]  /*671d0*/  PRMT R29, RZ, 0x7610, R29 ;  /* 0x00007610ff1d7816 */ /* 0x000fe2000000001d */
[----:B------:R-:W-:-:S05]  /*671e0*/  @!P0 IMAD.MOV.U32 R31, RZ, RZ, R9 ;  /* 0x000000ffff1f8224 */ /* 0x000fca00078e0009 */
[----:B------:R0:W2:Y:S02]  /*671f0*/  @!P0 LDG.E.U8 R29, desc[UR20][R30.64] ;  /* 0x000000141e1d8981 */ /* 0x0000a4000c1e1100 */
[----:B0-----:R-:W-:Y:S02]  /*67200*/  PRMT R30, RZ, 0x7610, R30 ;  /* 0x00007610ff1e7816 */ /* 0x001fe4000000001e */
[----:B----4-:R-:W-:-:S04]  /*67210*/  IADD3 R2, P1, PT, R2, UR15, RZ ;  /* 0x0000000f02027c10 */ /* 0x010fc8000ff3e0ff */
[----:B------:R0:W4:Y:S01]  /*67220*/  @!P0 LDG.E.U8 R30, desc[UR20][R32.64] ;  /* 0x00000014201e8981 */ /* 0x000122000c1e1100 */
[----:B---3--:R-:W-:-:S03]  /*67230*/  IADD3.X R3, PT, PT, R3, UR58, RZ, P1, !PT ;  /* 0x0000003a03037c10 */ /* 0x008fc60008ffe4ff */
[----:B------:R1:W-:Y:S01]  /*67240*/  STL [R1+0x980], R2 ;  /* 0x0009800201007387 */ /* 0x0003e20000100800 */
[----:B------:R-:W-:-:S03]  /*67250*/  PRMT R31, RZ, 0x7610, R31 ;  /* 0x00007610ff1f7816 */ /* 0x000fc6000000001f */
[----:B------:R3:W-:Y:S04]  /*67260*/  STL [R1+0x97c], R3 ;  /* 0x00097c0301007387 */ /* 0x0007e80000100800 */
[----:B------:R-:W4:Y:S01]  /*67270*/  LDL.LU R11, [R1+0x15c0] ;  /* 0x0015c000010b7983 */ /* 0x000f220000300800 */
[----:B0-----:R-:W-:Y:S02]  /*67280*/  @!P0 IMAD.MOV.U32 R32, RZ, RZ, R2 ;  /* 0x000000ffff208224 */ /* 0x001fe400078e0002 */
[----:B------:R-:W-:Y:S01]  /*67290*/  @!P0 IMAD.MOV.U32 R33, RZ, RZ, R3 ;  /* 0x000000ffff218224 */ /* 0x000fe200078e0003 */
[----:B-1----:R-:W4:Y:S04]  /*672a0*/  LDL.LU R2, [R1+0x15c4] ;  /* 0x0015c40001027983 */ /* 0x002f280000300800 */
[----:B------:R0:W4:Y:S01]  /*672b0*/  @!P0 LDG.E.U8 R31, desc[UR20][R32.64] ;  /* 0x00000014201f8981 */ /* 0x000122000c1e1100 */
[----:B---3--:R-:W-:-:S02]  /*672c0*/  IMAD.MOV.U32 R3, RZ, RZ, R4 ;  /* 0x000000ffff037224 */ /* 0x008fc400078e0004 */
[----:B------:R-:W-:Y:S01]  /*672d0*/  IMAD.MOV.U32 R4, RZ, RZ, R7 ;  /* 0x000000ffff047224 */ /* 0x000fe200078e0007 */
[----:B0-----:R-:W-:Y:S01]  /*672e0*/  PRMT R32, RZ, 0x7610, R32 ;  /* 0x00007610ff207816 */ /* 0x001fe20000000020 */
[----:B------:R-:W-:Y:S01]  /*672f0*/  IMAD.MOV.U32 R7, RZ, RZ, R38 ;  /* 0x000000ffff077224 */ /* 0x000fe200078e0026 */
[----:B--2---:R-:W-:-:S04]  /*67300*/  IADD3 R34, P1, PT, R34, UR15, RZ ;  /* 0x0000000f22227c10 */ /* 0x004fc8000ff3e0ff */
[----:B------:R-:W-:Y:S01]  /*67310*/  IADD3.X R35, PT, PT, R35, UR58, RZ, P1, !PT ;  /* 0x0000003a23237c10 */ /* 0x000fe20008ffe4ff */
[----:B------:R0:W-:Y:S04]  /*67320*/  STL [R1+0x988], R34 ;  /* 0x0009882201007387 */ /* 0x0001e80000100800 */
[----:B------:R-:W-:Y:S04]  /*67330*/  STL [R1+0x984], R35 ;  /* 0x0009842301007387 */ /* 0x000fe80000100800 */
[----:B------:R0:W2:Y:S01]  /*67340*/  @!P0 LDG.E.U8 R32, desc[UR20][R34.64] ;  /* 0x0000001422208981 */ /* 0x0000a2000c1e1100 */
[----:B------:R-:W-:-:S04]  /*67350*/  IADD3 R8, P1, PT, R8, UR15, RZ ;  /* 0x0000000f08087c10 */ /* 0x000fc8000ff3e0ff */
[----:B------:R-:W-:Y:S01]  /*67360*/  IADD3.X R10, PT, PT, R10, UR58, RZ, P1, !PT ;  /* 0x0000003a0a0a7c10 */ /* 0x000fe20008ffe4ff */
[----:B------:R1:W-:Y:S01]  /*67370*/  STL [R1+0x990], R8 ;  /* 0x0009900801007387 */ /* 0x0003e20000100800 */
[----:B0-----:R-:W-:-:S03]  /*67380*/  @!P0 IMAD.MOV.U32 R34, RZ, RZ, R8 ;  /* 0x000000ffff228224 */ /* 0x001fc600078e0008 */
[----:B------:R0:W-:Y:S01]  /*67390*/  STL [R1+0x98c], R10 ;  /* 0x00098c0a01007387 */ /* 0x0001e20000100800 */
[----:B------:R-:W-:-:S04]  /*673a0*/  IADD3 R0, P1, PT, R0, UR15, RZ ;  /* 0x0000000f00007c10 */ /* 0x000fc8000ff3e0ff */
[----:B------:R-:W-:Y:S01]  /*673b0*/  IADD3.X R6, PT, PT, R6, UR58, RZ, P1, !PT ;  /* 0x0000003a06067c10 */ /* 0x000fe20008ffe4ff */
[----:B------:R-:W-:Y:S04]  /*673c0*/  STL [R1+0x15b4], R0 ;  /* 0x0015b40001007387 */ /* 0x000fe80000100800 */
[----:B------:R3:W-:Y:S04]  /*673d0*/  STL [R1+0x15b0], R6 ;  /* 0x0015b00601007387 */ /* 0x0007e80000100800 */
[----:B------:R-:W2:Y:S04]  /*673e0*/  LDL.LU R38, [R1+0x15c8] ;  /* 0x0015c80001267983 */ /* 0x000ea80000300800 */
[----:B-1----:R-:W2:Y:S01]  /*673f0*/  LDL.LU R8, [R1+0x15cc] ;  /* 0x0015cc0001087983 */ /* 0x002ea20000300800 */
[----:B------:R-:W-:Y:S01]  /*67400*/  PRMT R33, RZ, 0x7610, R33 ;  /* 0x00007610ff217816 */ /* 0x000fe20000000021 */
[----:B------:R-:W-:-:S02]  /*67410*/  @!P0 IMAD.MOV.U32 R35, RZ, RZ, R10 ;  /* 0x000000ffff238224 */ /* 0x000fc400078e000a */
[----:B------:R-:W-:Y:S02]  /*67420*/  IMAD.MOV.U32 R9, RZ, RZ, R37 ;  /* 0x000000ffff097224 */ /* 0x000fe400078e0025 */
[----:B0-----:R-:W-:Y:S02]  /*67430*/  IMAD.MOV.U32 R10, RZ, RZ, R36 ;  /* 0x000000ffff0a7224 */ /* 0x001fe400078e0024 */
[----:B------:R-:W-:Y:S01]  /*67440*/  @!P0 IMAD.MOV.U32 R36, RZ, RZ, R0 ;  /* 0x000000ffff248224 */ /* 0x000fe200078e0000 */
[----:B------:R0:W2:Y:S01]  /*67450*/  @!P0 LDG.E.U8 R33, desc[UR20][R34.64] ;  /* 0x0000001422218981 */ /* 0x0000a2000c1e1100 */
[----:B------:R-:W-:Y:S01]  /*67460*/  @!P0 IMAD.MOV.U32 R37, RZ, RZ, R6 ;  /* 0x000000ffff258224 */ /* 0x000fe200078e0006 */
[----:B0-----:R-:W-:-:S06]  /*67470*/  PRMT R34, RZ, 0x7610, R34 ;  /* 0x00007610ff227816 */ /* 0x001fcc0000000022 */
[----:B------:R0:W2:Y:S01]  /*67480*/  @!P0 LDG.E.U8 R34, desc[UR20][R36.64] ;  /* 0x0000001424228981 */ /* 0x0000a2000c1e1100 */
[----:B----4-:R-:W-:-:S04]  /*67490*/  IADD3 R2, P1, PT, R2, UR15, RZ ;  /* 0x0000000f02027c10 */ /* 0x010fc8000ff3e0ff */
[----:B------:R-:W-:Y:S01]  /*674a0*/  IADD3.X R11, PT, PT, R11, UR58, RZ, P1, !PT ;  /* 0x0000003a0b0b7c10 */ /* 0x000fe20008ffe4ff */
[----:B------:R-:W-:Y:S01]  /*674b0*/  STL [R1+0x15c4], R2 ;  /* 0x0015c40201007387 */ /* 0x000fe20000100800 */
[----:B0-----:R-:W-:-:S03]  /*674c0*/  @!P0 IMAD.MOV.U32 R36, RZ, RZ, R2 ;  /* 0x000000ffff248224 */ /* 0x001fc600078e0002 */
[----:B------:R0:W-:Y:S01]  /*674d0*/  STL [R1+0x15c0], R11 ;  /* 0x0015c00b01007387 */ /* 0x0001e20000100800 */
[----:B------:R-:W-:Y:S02]  /*674e0*/  @!P0 IMAD.MOV.U32 R37, RZ, RZ, R11 ;  /* 0x000000ffff258224 */ /* 0x000fe400078e000b */
[----:B---3--:R-:W-:Y:S02]  /*674f0*/  IMAD.MOV.U32 R6, RZ, RZ, R41 ;  /* 0x000000ffff067224 */ /* 0x008fe400078e0029 */
[----:B------:R-:W-:Y:S01]  /*67500*/  IMAD.MOV.U32 R0, RZ, RZ, R40 ;  /* 0x000000ffff007224 */ /* 0x000fe200078e0028 */
[----:B0-----:R-:W3:Y:S04]  /*67510*/  LDL.LU R11, [R1+0x15d0] ;  /* 0x0015d000010b7983 */ /* 0x001ee80000300800 */
[----:B------:R-:W4:Y:S04]  /*67520*/  LDL.LU R2, [R1+0x15d4] ;  /* 0x0015d40001027983 */ /* 0x000f280000300800 */
[----:B------:R-:W3:Y:S04]  /*67530*/  LDL.LU R41, [R1+0x15d8] ;  /* 0x0015d80001297983 */ /* 0x000ee80000300800 */
[----:B------:R-:W3:Y:S01]  /*67540*/  LDL.LU R40, [R1+0x15dc] ;  /* 0x0015dc0001287983 */ /* 0x000ee20000300800 */
[----:B------:R-:W-:-:S02]  /*67550*/  IMAD.MOV.U32 R92, RZ, RZ, R3 ;  /* 0x000000ffff5c7224 */ /* 0x000fc400078e0003 */
[----:B------:R-:W-:Y:S01]  /*67560*/  IMAD.MOV.U32 R3, RZ, RZ, R39 ;  /* 0x000000ffff037224 */ /* 0x000fe200078e0027 */
[----:B--2---:R-:W-:-:S04]  /*67570*/  IADD3 R8, P1, PT, R8, UR15, RZ ;  /* 0x0000000f08087c10 */ /* 0x004fc8000ff3e0ff */
[----:B------:R-:W-:Y:S01]  /*67580*/  IADD3.X R38, PT, PT, R38, UR58, RZ, P1, !PT ;  /* 0x0000003a26267c10 */ /* 0x000fe20008ffe4ff */
[----:B------:R-:W-:Y:S04]  /*67590*/  STL [R1+0x15cc], R8 ;  /* 0x0015cc0801007387 */ /* 0x000fe80000100800 */
[----:B------:R0:W-:Y:S01]  /*675a0*/  STL [R1+0x15c8], R38 ;  /* 0x0015c82601007387 */ /* 0x0001e20000100800 */
[----:B------:R-:W-:-:S03]  /*675b0*/  @!P0 IMAD.MOV.U32 R39, RZ, RZ, R38 ;  /* 0x000000ffff278224 */ /* 0x000fc600078e0026 */
[----:B------:R-:W2:Y:S01]  /*675c0*/  LDL.LU R56, [R1+0x15e0] ;  /* 0x0015e00001387983 */ /* 0x000ea20000300800 */
[----:B0-----:R-:W-:-:S03]  /*675d0*/  @!P0 IMAD.MOV.U32 R38, RZ, RZ, R8 ;  /* 0x000000ffff268224 */ /* 0x001fc600078e0008 */
[----:B------:R-:W2:Y:S01]  /*675e0*/  LDL.LU R8, [R1+0x15e4] ;  /* 0x0015e40001087983 */ /* 0x000ea20000300800 */
[----:B------:R-:W-:-:S06]  /*675f0*/  PRMT R35, RZ, 0x7610, R35 ;  /* 0x00007610ff237816 */ /* 0x000fcc0000000023 */
[----:B------:R0:W2:Y:S02]  /*67600*/  @!P0 LDG.E.U8 R35, desc[UR20][R36.64] ;  /* 0x0000001424238981 */ /* 0x0000a4000c1e1100 */
[----:B0-----:R-:W-:Y:S02]  /*67610*/  PRMT R36, RZ, 0x7610, R36 ;  /* 0x00007610ff247816 */ /* 0x001fe40000000024 */
[----:B----4-:R-:W-:-:S04]  /*67620*/  IADD3 R2, P1, PT, R2, UR15, RZ ;  /* 0x0000000f02027c10 */ /* 0x010fc8000ff3e0ff */
[----:B------:R0:W4:Y:S01]  /*67630*/  @!P0 LDG.E.U8 R36, desc[UR20][R38.64] ;  /* 0x0000001426248981 */ /* 0x000122000c1e1100 */
[----:B---3--:R-:W-:Y:S02]  /*67640*/  IADD3.X R11, PT, PT, R11, UR58, RZ, P1, !PT ;  /* 0x0000003a0b0b7c10 */ /* 0x008fe40008ffe4ff */
[----:B------:R-:W-:Y:S02]  /*67650*/  IADD3 R40, P1, PT, R40, UR15, RZ ;  /* 0x0000000f28287c10 */ /* 0x000fe4000ff3e0ff */
[----:B------:R-:W-:Y:S01]  /*67660*/  PRMT R37, RZ, 0x7610, R37 ;  /* 0x00007610ff257816 */ /* 0x000fe20000000025 */
[----:B------:R1:W-:Y:S01]  /*67670*/  STL [R1+0x15d4], R2 ;  /* 0x0015d40201007387 */ /* 0x0003e20000100800 */
[----:B------:R-:W-:Y:S01]  /*67680*/  IADD3.X R41, PT, PT, R41, UR58, RZ, P1, !PT ;  /* 0x0000003a29297c10 */ /* 0x000fe20008ffe4ff */
[----:B0-----:R-:W-:Y:S02]  /*67690*/  @!P0 IMAD.MOV.U32 R38, RZ, RZ, R2 ;  /* 0x000000ffff268224 */ /* 0x001fe400078e0002 */
[----:B------:R-:W-:Y:S01]  /*676a0*/  @!P0 IMAD.MOV.U32 R39, RZ, RZ, R11 ;  /* 0x000000ffff278224 */ /* 0x000fe200078e000b */
[----:B------:R0:W-:Y:S04]  /*676b0*/  STL [R1+0x15d0], R11 ;  /* 0x0015d00b01007387 */ /* 0x0001e80000100800 */
[----:B------:R3:W-:Y:S01]  /*676c0*/  STL [R1+0x15dc], R40 ;  /* 0x0015dc2801007387 */ /* 0x0007e20000100800 */
[----:B-1----:R-:W-:-:S03]  /*676d0*/  IMAD.MOV.U32 R2, RZ, RZ, R43 ;  /* 0x000000ffff027224 */ /* 0x002fc600078e002b */
[----:B------:R1:W4:Y:S04]  /*676e0*/  @!P0 LDG.E.U8 R37, desc[UR20][R38.64] ;  /* 0x0000001426258981 */ /* 0x000328000c1e1100 */
[----:B------:R2:W-:Y:S04]  /*676f0*/  STL [R1+0x15d8], R41 ;  /* 0x0015d82901007387 */ /* 0x0005e80000100800 */
[----:B------:R-:W4:Y:S01]  /*67700*/  LDL.LU R43, [R1+0x15e8] ;  /* 0x0015e800012b7983 */ /* 0x000f220000300800 */
[----:B0-----:R-:W-:-:S03]  /*67710*/  IMAD.MOV.U32 R11, RZ, RZ, R42 ;  /* 0x000000ffff0b7224 */ /* 0x001fc600078e002a */
[----:B------:R-:W4:Y:S01]  /*67720*/  LDL.LU R42, [R1+0x15ec] ;  /* 0x0015ec00012a7983 */ /* 0x000f220000300800 */
[----:B-1----:R-:W-:-:S06]  /*67730*/  PRMT R38, RZ, 0x7610, R38 ;  /* 0x00007610ff267816 */ /* 0x002fcc0000000026 */
[----:B------:R3:W4:Y:S01]  /*67740*/  @!P0 LDG.E.U8 R38, desc[UR20][R40.64] ;  /* 0x0000001428268981 */ /* 0x000722000c1e1100 */
[----:B--2---:R-:W-:-:S04]  /*67750*/  IADD3 R8, P1, PT, R8, UR15, RZ ;  /* 0x0000000f08087c10 */ /* 0x004fc8000ff3e0ff */
[----:B------:R-:W-:Y:S01]  /*67760*/  IADD3.X R56, PT, PT, R56, UR58, RZ, P1, !PT ;  /* 0x0000003a38387c10 */ /* 0x000fe20008ffe4ff */
[----:B------:R-:W-:Y:S01]  /*67770*/  STL [R1+0x15e4], R8 ;  /* 0x0015e40801007387 */ /* 0x000fe20000100800 */
[----:B---3--:R-:W-:-:S03]  /*67780*/  @!P0 IMAD.MOV.U32 R40, RZ, RZ, R8 ;  /* 0x000000ffff288224 */ /* 0x008fc600078e0008 */
[----:B------:R0:W-:Y:S01]  /*67790*/  STL [R1+0x15e0], R56 ;  /* 0x0015e03801007387 */ /* 0x0001e20000100800 */
[----:B------:R-:W-:-:S03]  /*677a0*/  @!P0 IMAD.MOV.U32 R41, RZ, RZ, R56 ;  /* 0x000000ffff298224 */ /* 0x000fc600078e0038 */
[----:B0-----:R-:W2:Y:S04]  /*677b0*/  LDL.LU R56, [R1+0x15f0] ;  /* 0x0015f00001387983 */ /* 0x001ea80000300800 */
[----:B------:R-:W3:Y:S01]  /*677c0*/  LDL.LU R8, [R1+0x15f4] ;  /* 0x0015f40001087983 */ /* 0x000ee20000300800 */
[----:B------:R-:W-:Y:S01]  /*677d0*/  PRMT R39, RZ, 0x7610, R39 ;  /* 0x00007610ff277816 */ /* 0x000fe20000000027 */
[----:B------:R-:W-:Y:S02]  /*677e0*/  IMAD.MOV.U32 R88, RZ, RZ, R9 ;  /* 0x000000ffff587224 */ /* 0x000fe400078e0009 */
[----:B------:R-:W-:Y:S02]  /*677f0*/  IMAD.MOV.U32 R9, RZ, RZ, R7 ;  /* 0x000000ffff097224 */ /* 0x000fe400078e0007 */
[----:B------:R-:W-:-:S02]  /*67800*/  IMAD.MOV.U32 R7, RZ, RZ, R45 ;  /* 0x000000ffff077224 */ /* 0x000fc400078e002d */
[----:B------:R-:W-:Y:S01]  /*67810*/  IMAD.MOV.U32 R90, RZ, RZ, R44 ;  /* 0x000000ffff5a7224 */ /* 0x000fe200078e002c */
[----:B------:R0:W2:Y:S02]  /*67820*/  @!P0 LDG.E.U8 R39, desc[UR20][R40.64] ;  /* 0x0000001428278981 */ /* 0x0000a4000c1e1100 */
[----:B0-----:R-:W-:Y:S02]  /*67830*/  PRMT R40, RZ, 0x7610, R40 ;  /* 0x00007610ff287816 */ /* 0x001fe40000000028 */
[----:B----4-:R-:W-:-:S04]  /*67840*/  IADD3 R42, P1, PT, R42, UR15, RZ ;  /* 0x0000000f2a2a7c10 */ /* 0x010fc8000ff3e0ff */
[----:B------:R-:W-:Y:S01]  /*67850*/  IADD3.X R43, PT, PT, R43, UR58, RZ, P1, !PT ;  /* 0x0000003a2b2b7c10 */ /* 0x000fe20008ffe4ff */
[----:B------:R-:W-:Y:S04]  /*67860*/  STL [R1+0x15ec], R42 ;  /* 0x0015ec2a01007387 */ /* 0x000fe80000100800 */
[----:B------:R0:W-:Y:S04]  /*67870*/  STL [R1+0x15e8], R43 ;  /* 0x0015e82b01007387 */ /* 0x0001e80000100800 */
[----:B------:R-:W4:Y:S04]  /*67880*/  LDL.LU R45, [R1+0x1600] ;  /* 0x00160000012d7983 */ /* 0x000f280000300800 */
[----:B------:R-:W4:Y:S04]  /*67890*/  LDL.LU R44, [R1+0x1604] ;  /* 0x00160400012c7983 */ /* 0x000f280000300800 */
[----:B------:R0:W4:Y:S01]  /*678a0*/  @!P0 LDG.E.U8 R40, desc[UR20][R42.64] ;  /* 0x000000142a288981 */ /* 0x000122000c1e1100 */
[----:B---3--:R-:W-:-:S04]  /*678b0*/  IADD3 R8, P1, PT, R8, UR15, RZ ;  /* 0x0000000f08087c10 */ /* 0x008fc8000ff3e0ff */
[----:B--2---:R-:W-:Y:S01]  /*678c0*/  IADD3.X R56, PT, PT, R56, UR58, RZ, P1, !PT ;  /* 0x0000003a38387c10 */ /* 0x004fe20008ffe4ff */
[----:B------:R-:W-:Y:S04]  /*678d0*/  STL [R1+0x15f4], R8 ;  /* 0x0015f40801007387 */ /* 0x000fe80000100800 */
[----:B------:R1:W-:Y:S01]  /*678e0*/  STL [R1+0x15f0], R56 ;  /* 0x0015f03801007387 */ /* 0x0003e20000100800 */
[----:B0-----:R-:W-:-:S03]  /*678f0*/  @!P0 IMAD.MOV.U32 R43, RZ, RZ, R56 ;  /* 0x000000ffff2b8224 */ /* 0x001fc600078e0038 */
[----:B------:R-:W2:Y:S04]  /*67900*/  LDL.LU R58, [R1+0x1640] ;  /* 0x00164000013a7983 */ /* 0x000ea80000300800 */
[----:B-1----:R-:W3:Y:S01]  /*67910*/  LDL.LU R56, [R1+0x1644] ;  /* 0x0016440001387983 */ /* 0x002ee20000300800 */
[----:B------:R-:W-:Y:S01]  /*67920*/  PRMT R41, RZ, 0x7610, R41 ;  /* 0x00007610ff297816 */ /* 0x000fe20000000029 */
[----:B------:R-:W-:Y:S02]  /*67930*/  @!P0 IMAD.MOV.U32 R42, RZ, RZ, R8 ;  /* 0x000000ffff2a8224 */ /* 0x000fe400078e0008 */
[----:B------:R-:W-:Y:S02]  /*67940*/  IMAD.MOV.U32 R86, RZ, RZ, R92 ;  /* 0x000000ffff567224 */ /* 0x000fe400078e005c */
[----:B------:R-:W-:-:S02]  /*67950*/  IMAD.MOV.U32 R92, RZ, RZ, R0 ;  /* 0x000000ffff5c7224 */ /* 0x000fc400078e0000 */
[----:B------:R-:W-:Y:S01]  /*67960*/  IMAD.MOV.U32 R8, RZ, RZ, R6 ;  /* 0x000000ffff087224 */ /* 0x000fe200078e0006 */
[----:B------:R0:W2:Y:S01]  /*67970*/  @!P0 LDG.E.U8 R41, desc[UR20][R42.64] ;  /* 0x000000142a298981 */ /* 0x0000a2000c1e1100 */
[----:B------:R-:W-:Y:S02]  /*67980*/  IMAD.MOV.U32 R0, RZ, RZ, R47 ;  /* 0x000000ffff007224 */ /* 0x000fe400078e002f */
[----:B------:R-:W-:Y:S01]  /*67990*/  IMAD.MOV.U32 R6, RZ, RZ, R46 ;  /* 0x000000ffff067224 */ /* 0x000fe200078e002e */
[----:B----4-:R-:W-:-:S04]  /*679a0*/  IADD3 R44, P1, PT, R44, UR15, RZ ;  /* 0x0000000f2c2c7c10 */ /* 0x010fc8000ff3e0ff */
[----:B------:R-:W-:Y:S02]  /*679b0*/  IADD3.X R45, PT, PT, R45, UR58, RZ, P1, !PT ;  /* 0x0000003a2d2d7c10 */ /* 0x000fe40008ffe4ff */
[----:B0-----:R-:W-:Y:S01]  /*679c0*/  PRMT R42, RZ, 0x7610, R42 ;  /* 0x00007610ff2a7816 */ /* 0x001fe2000000002a */
[----:B------:R0:W-:Y:S04]  /*679d0*/  STL [R1+0x1604], R44 ;  /* 0x0016042c01007387 */ /* 0x0001e80000100800 */
[----:B------:R1:W-:Y:S04]  /*679e0*/  STL [R1+0x1600], R45 ;  /* 0x0016002d01007387 */ /* 0x0003e80000100800 */
[----:B------:R-:W4:Y:S04]  /*679f0*/  LDL.LU R47, [R1+0x1680] ;  /* 0x00168000012f7983 */ /* 0x000f280000300800 */
[----:B------:R-:W4:Y:S04]  /*67a00*/  LDL.LU R46, [R1+0x1684] ;  /* 0x00168400012e7983 */ /* 0x000f280000300800 */
[----:B------:R0:W4:Y:S01]  /*67a10*/  @!P0 LDG.E.U8 R42, desc[UR20][R44.64] ;  /* 0x000000142c2a8981 */ /* 0x000122000c1e1100 */
[----:B---3--:R-:W-:-:S04]  /*67a20*/  IADD3 R56, P1, PT, R56, UR15, RZ ;  /* 0x0000000f38387c10 */ /* 0x008fc8000ff3e0ff */
[----:B--2---:R-:W-:Y:S01]  /*67a30*/  IADD3.X R58, PT, PT, R58, UR58, RZ, P1, !PT ;  /* 0x0000003a3a3a7c10 */ /* 0x004fe20008ffe4ff */
[----:B------:R-:W-:Y:S01]  /*67a40*/  STL [R1+0x1644], R56 ;  /* 0x0016443801007387 */ /* 0x000fe20000100800 */
[----:B0-----:R-:W-:-:S03]  /*67a50*/  @!P0 IMAD.MOV.U32 R44, RZ, RZ, R56 ;  /* 0x000000ffff2c8224 */ /* 0x001fc600078e0038 */
[----:B------:R0:W-:Y:S01]  /*67a60*/  STL [R1+0x1640], R58 ;  /* 0x0016403a01007387 */ /* 0x0001e20000100800 */
[----:B-1----:R-:W-:-:S03]  /*67a70*/  @!P0 IMAD.MOV.U32 R45, RZ, RZ, R58 ;  /* 0x000000ffff2d8224 */ /* 0x002fc600078e003a */
[----:B0-----:R-:W2:Y:S04]  /*67a80*/  LDL.LU R58, [R1+0x16c0] ;  /* 0x0016c000013a7983 */ /* 0x001ea80000300800 */
[----:B------:R-:W3:Y:S01]  /*67a90*/  LDL.LU R56, [R1+0x16c4] ;  /* 0x0016c40001387983 */ /* 0x000ee20000300800 */
[----:B------:R-:W-:-:S06]  /*67aa0*/  PRMT R43, RZ, 0x7610, R43 ;  /* 0x00007610ff2b7816 */ /* 0x000fcc000000002b */
[----:B------:R0:W2:Y:S01]  /*67ab0*/  @!P0 LDG.E.U8 R43, desc[UR20][R44.64] ;  /* 0x000000142c2b8981 */ /* 0x0000a2000c1e1100 */
[----:B----4-:R-:W-:-:S04]  /*67ac0*/  IADD3 R46, P1, PT, R46, UR15, RZ ;  /* 0x0000000f2e2e7c10 */ /* 0x010fc8000ff3e0ff */
[----:B------:R-:W-:Y:S01]  /*67ad0*/  IADD3.X R47, PT, PT, R47, UR58, RZ, P1, !PT ;  /* 0x0000003a2f2f7c10 */ /* 0x000fe20008ffe4ff */
[----:B------:R1:W-:Y:S01]  /*67ae0*/  STL [R1+0x1684], R46 ;  /* 0x0016842e01007387 */ /* 0x0003e20000100800 */
[----:B0-----:R-:W-:-:S03]  /*67af0*/  PRMT R44, RZ, 0x7610, R44 ;  /* 0x00007610ff2c7816 */ /* 0x001fc6000000002c */
[----:B------:R0:W-:Y:S04]  /*67b00*/  STL [R1+0x1680], R47 ;  /* 0x0016802f01007387 */ /* 0x0001e80000100800 */
[----:B------:R-:W4:Y:S04]  /*67b10*/  LDL.LU R62, [R1+0x1608] ;  /* 0x00160800013e7983 */ /* 0x000f280000300800 */
[----:B------:R-:W4:Y:S04]  /*67b20*/  LDL.LU R60, [R1+0x160c] ;  /* 0x00160c00013c7983 */ /* 0x000f280000300800 */
[----:B------:R1:W4:Y:S01]  /*67b30*/  @!P0 LDG.E.U8 R44, desc[UR20][R46.64] ;  /* 0x000000142e2c8981 */ /* 0x000322000c1e1100 */
[----:B---3--:R-:W-:-:S04]  /*67b40*/  IADD3 R56, P1, PT, R56, UR15, RZ ;  /* 0x0000000f38387c10 */ /* 0x008fc8000ff3e0ff */
[----:B--2---:R-:W-:Y:S01]  /*67b50*/  IADD3.X R58, PT, PT, R58, UR58, RZ, P1, !PT ;  /* 0x0000003a3a3a7c10 */ /* 0x004fe20008ffe4ff */
[----:B------:R-:W-:Y:S01]  /*67b60*/  STL [R1+0x16c4], R56 ;  /* 0x0016c43801007387 */ /* 0x000fe20000100800 */
[----:B-1----:R-:W-:-:S03]  /*67b70*/  @!P0 IMAD.MOV.U32 R46, RZ, RZ, R56 ;  /* 0x000000ffff2e8224 */ /* 0x002fc600078e0038 */
[----:B------:R1:W-:Y:S01]  /*67b80*/  STL [R1+0x16c0], R58 ;  /* 0x0016c03a01007387 */ /* 0x0003e20000100800 */
[----:B0-----:R-:W-:-:S03]  /*67b90*/  @!P0 IMAD.MOV.U32 R47, RZ, RZ, R58 ;  /* 0x000000ffff2f8224 */ /* 0x001fc600078e003a */
[----:B-1----:R-:W2:Y:S04]  /*67ba0*/  LDL.LU R58, [R1+0x1610] ;  /* 0x00161000013a7983 */ /* 0x002ea80000300800 */
[----:B------:R-:W3:Y:S01]  /*67bb0*/  LDL.LU R56, [R1+0x1614] ;  /* 0x0016140001387983 */ /* 0x000ee20000300800 */
[----:B----4-:R-:W-:Y:S02]  /*67bc0*/  IADD3 R60, P1, PT, R60, UR15, RZ ;  /* 0x0000000f3c3c7c10 */ /* 0x010fe4000ff3e0ff */
[----:B------:R-:W-:Y:S02]  /*67bd0*/  PRMT R45, RZ, 0x7610, R45 ;  /* 0x00007610ff2d7816 */ /* 0x000fe4000000002d */
[----:B------:R-:W-:Y:S02]  /*67be0*/  IADD3.X R62, PT, PT, R62, UR58, RZ, P1, !PT ;  /* 0x0000003a3e3e7c10 */ /* 0x000fe40008ffe4ff */
[----:B------:R-:W-:Y:S01]  /*67bf0*/  PRMT R49, RZ, 0x7610, R49 ;  /* 0x00007610ff317816 */ /* 0x000fe20000000031 */
[----:B------:R-:W-:Y:S04]  /*67c00*/  STL [R1+0x160c], R60 ;  /* 0x00160c3c01007387 */ /* 0x000fe80000100800 */
[----:B------:R0:W4:Y:S04]  /*67c10*/  @!P0 LDG.E.U8 R45, desc[UR20][R46.64] ;  /* 0x000000142e2d8981 */ /* 0x000128000c1e1100 */
[----:B------:R1:W-:Y:S01]  /*67c20*/  STL [R1+0x1608], R62 ;  /* 0x0016083e01007387 */ /* 0x0003e20000100800 */
[----:B0-----:R-:W-:-:S02]  /*67c30*/  @!P0 IMAD.MOV.U32 R46, RZ, RZ, R60 ;  /* 0x000000ffff2e8224 */ /* 0x001fc400078e003c */
[----:B------:R-:W-:Y:S02]  /*67c40*/  @!P0 IMAD.MOV.U32 R47, RZ, RZ, R62 ;  /* 0x000000ffff2f8224 */ /* 0x000fe400078e003e */
[----:B-1----:R-:W4:Y:S04]  /*67c50*/  LDL.LU R62, [R1+0x1618] ;  /* 0x00161800013e7983 */ /* 0x002f280000300800 */
[----:B------:R-:W4:Y:S04]  /*67c60*/  LDL.LU R60, [R1+0x161c] ;  /* 0x00161c00013c7983 */ /* 0x000f280000300800 */
[----:B------:R0:W4:Y:S01]  /*67c70*/  @!P0 LDG.E.U8 R49, desc[UR20][R46.64] ;  /* 0x000000142e318981 */ /* 0x000122000c1e1100 */
[----:B---3--:R-:W-:-:S04]  /*67c80*/  IADD3 R56, P1, PT, R56, UR15, RZ ;  /* 0x0000000f38387c10 */ /* 0x008fc8000ff3e0ff */
[----:B--2---:R-:W-:Y:S01]  /*67c90*/  IADD3.X R58, PT, PT, R58, UR58, RZ, P1, !PT ;  /* 0x0000003a3a3a7c10 */ /* 0x004fe20008ffe4ff */
[----:B------:R-:W-:Y:S01]  /*67ca0*/  STL [R1+0x1614], R56 ;  /* 0x0016143801007387 */ /* 0x000fe20000100800 */
[----:B0-----:R-:W-:-:S03]  /*67cb0*/  @!P0 IMAD.MOV.U32 R46, RZ, RZ, R56 ;  /* 0x000000ffff2e8224 */ /* 0x001fc600078e0038 */
[----:B------:R0:W-:Y:S01]  /*67cc0*/  STL [R1+0x1610], R58 ;  /* 0x0016103a01007387 */ /* 0x0001e20000100800 */
[----:B------:R-:W-:-:S03]  /*67cd0*/  @!P0 IMAD.MOV.U32 R47, RZ, RZ, R58 ;  /* 0x000000ffff2f8224 */ /* 0x000fc600078e003a */
[----:B0-----:R-:W2:Y:S04]  /*67ce0*/  LDL.LU R58, [R1+0x1648] ;  /* 0x00164800013a7983 */ /* 0x001ea80000300800 */
[----:B------:R-:W3:Y:S01]  /*67cf0*/  LDL.LU R56, [R1+0x164c] ;  /* 0x00164c0001387983 */ /* 0x000ee20000300800 */
[----:B------:R-:W-:Y:S02]  /*67d00*/  PRMT R51, RZ, 0x7610, R51 ;  /* 0x00007610ff337816 */ /* 0x000fe40000000033 */
[----:B----4-:R-:W-:-:S04]  /*67d10*/  IADD3 R60, P1, PT, R60, UR15, RZ ;  /* 0x0000000f3c3c7c10 */ /* 0x010fc8000ff3e0ff */
[----:B------:R-:W-:Y:S01]  /*67d20*/  IADD3.X R62, PT, PT, R62, UR58, RZ, P1, !PT ;  /* 0x0000003a3e3e7c10 */ /* 0x000fe20008ffe4ff */
        /* <DEDUP_REMOVED lines=119> */
[----:B------:R-:W-:Y:S01]  /*684a0*/  IADD3.X R62, PT, PT, R62, UR58, RZ, P1, !PT ;  /* 0x0000003a3e3e7c10 */ /* 0x000fe20008ffe4ff */
[----:B------:R-:W-:Y:S04]  /*684b0*/  STL [R1+0x166c], R60 ;  /* 0x00166c3c01007387 */ /* 0x000fe80000100800 */
[----:B------:R0:W4:Y:S04]  /*684c0*/  @!P0 LDG.E.U8 R75, desc[UR20][R46.64] ;  /* 0x000000142e4b8981 */ /* 0x000128000c1e1100 */
[----:B------:R1:W-:Y:S04]  /*684d0*/  STL [R1+0x1668], R62 ;  /* 0x0016683e01007387 */ /* 0x0003e80000100800 */
[----:B------:R-:W4:Y:S04]  /*684e0*/  LDL.LU R66, [R1+0x1698] ;  /* 0x0016980001427983 */ /* 0x000f280000300800 */
[----:B------:R-:W4:Y:S01]  /*684f0*/  LDL.LU R64, [R1+0x169c] ;  /* 0x00169c0001407983 */ /* 0x000f220000300800 */
[----:B------:R-:W-:Y:S01]  /*68500*/  PRMT R77, RZ, 0x7610, R77 ;  /* 0x00007610ff4d7816 */ /* 0x000fe2000000004d */
[----:B0-----:R-:W-:-:S02]  /*68510*/  @!P0 IMAD.MOV.U32 R46, RZ, RZ, R60 ;  /* 0x000000ffff2e8224 */ /* 0x001fc400078e003c */
[----:B------:R-:W-:-:S05]  /*68520*/  @!P0 IMAD.MOV.U32 R47, RZ, RZ, R62 ;  /* 0x000000ffff2f8224 */ /* 0x000fca00078e003e */
[----:B------:R0:W4:Y:S01]  /*68530*/  @!P0 LDG.E.U8 R77, desc[UR20][R46.64] ;  /* 0x000000142e4d8981 */ /* 0x000122000c1e1100 */
[----:B---3--:R-:W-:-:S04]  /*68540*/  IADD3 R56, P1, PT, R56, UR15, RZ ;  /* 0x0000000f38387c10 */ /* 0x008fc8000ff3e0ff */
[----:B--2---:R-:W-:Y:S01]  /*68550*/  IADD3.X R58, PT, PT, R58, UR58, RZ, P1, !PT ;  /* 0x0000003a3a3a7c10 */ /* 0x004fe20008ffe4ff */
[----:B------:R-:W-:Y:S04]  /*68560*/  STL [R1+0x1674], R56 ;  /* 0x0016743801007387 */ /* 0x000fe80000100800 */
[----:B------:R2:W-:Y:S04]  /*68570*/  STL [R1+0x1670], R58 ;  /* 0x0016703a01007387 */ /* 0x0005e80000100800 */
[----:B-1----:R-:W3:Y:S04]  /*68580*/  LDL.LU R62, [R1+0x6d8] ;  /* 0x0006d800013e7983 */ /* 0x002ee80000300800 */
[----:B------:R-:W3:Y:S01]  /*68590*/  LDL.LU R60, [R1+0x6ec] ;  /* 0x0006ec00013c7983 */ /* 0x000ee20000300800 */
[----:B0-----:R-:W-:-:S02]  /*685a0*/  @!P0 IMAD.MOV.U32 R47, RZ, RZ, R58 ;  /* 0x000000ffff2f8224 */ /* 0x001fc400078e003a */
[----:B------:R-:W-:Y:S01]  /*685b0*/  @!P0 IMAD.MOV.U32 R46, RZ, RZ, R56 ;  /* 0x000000ffff2e8224 */ /* 0x000fe200078e0038 */
[----:B--2---:R-:W2:Y:S04]  /*685c0*/  LDL.LU R58, [R1+0x16a0] ;  /* 0x0016a000013a7983 */ /* 0x004ea80000300800 */
[----:B------:R-:W2:Y:S01]  /*685d0*/  LDL.LU R56, [R1+0x16a4] ;  /* 0x0016a40001387983 */ /* 0x000ea20000300800 */
[----:B----4-:R-:W-:-:S04]  /*685e0*/  IADD3 R64, P1, PT, R64, UR15, RZ ;  /* 0x0000000f40407c10 */ /* 0x010fc8000ff3e0ff */
[----:B------:R-:W-:Y:S01]  /*685f0*/  IADD3.X R66, PT, PT, R66, UR58, RZ, P1, !PT ;  /* 0x0000003a42427c10 */ /* 0x000fe20008ffe4ff */
[----:B------:R-:W-:Y:S01]  /*68600*/  STL [R1+0x169c], R64 ;  /* 0x00169c4001007387 */ /* 0x000fe20000100800 */
[----:B------:R-:W-:-:S03]  /*68610*/  PRMT R79, RZ, 0x7610, R79 ;  /* 0x00007610ff4f7816 */ /* 0x000fc6000000004f */
[----:B------:R0:W-:Y:S04]  /*68620*/  STL [R1+0x1698], R66 ;  /* 0x0016984201007387 */ /* 0x0001e80000100800 */
[----:B------:R1:W4:Y:S01]  /*68630*/  @!P0 LDG.E.U8 R79, desc[UR20][R46.64] ;  /* 0x000000142e4f8981 */ /* 0x000322000c1e1100 */
[----:B------:R-:W-:Y:S02]  /*68640*/  PRMT R81, RZ, 0x7610, R81 ;  /* 0x00007610ff517816 */ /* 0x000fe40000000051 */
[----:B------:R-:W-:Y:S01]  /*68650*/  PRMT R83, RZ, 0x7610, R83 ;  /* 0x00007610ff537816 */ /* 0x000fe20000000053 */
[----:B-1----:R-:W-:Y:S02]  /*68660*/  @!P0 IMAD.MOV.U32 R46, RZ, RZ, R64 ;  /* 0x000000ffff2e8224 */ /* 0x002fe400078e0040 */
[----:B------:R-:W-:-:S05]  /*68670*/  @!P0 IMAD.MOV.U32 R47, RZ, RZ, R66 ;  /* 0x000000ffff2f8224 */ /* 0x000fca00078e0042 */
[----:B------:R1:W4:Y:S01]  /*68680*/  @!P0 LDG.E.U8 R81, desc[UR20][R46.64] ;  /* 0x000000142e518981 */ /* 0x000322000c1e1100 */
[----:B---3--:R-:W-:-:S04]  /*68690*/  IADD3 R60, P1, PT, R60, UR15, RZ ;  /* 0x0000000f3c3c7c10 */ /* 0x008fc8000ff3e0ff */
[----:B------:R-:W-:Y:S02]  /*686a0*/  IADD3.X R62, PT, PT, R62, UR58, RZ, P1, !PT ;  /* 0x0000003a3e3e7c10 */ /* 0x000fe40008ffe4ff */
[----:B--2---:R-:W-:Y:S01]  /*686b0*/  IADD3 R56, P1, PT, R56, UR15, RZ ;  /* 0x0000000f38387c10 */ /* 0x004fe2000ff3e0ff */
[----:B------:R-:W-:Y:S03]  /*686c0*/  STL [R1+0x6ec], R60 ;  /* 0x0006ec3c01007387 */ /* 0x000fe60000100800 */
[----:B------:R-:W-:Y:S01]  /*686d0*/  IADD3.X R58, PT, PT, R58, UR58, RZ, P1, !PT ;  /* 0x0000003a3a3a7c10 */ /* 0x000fe20008ffe4ff */
[----:B------:R2:W-:Y:S04]  /*686e0*/  STL [R1+0x6d8], R62 ;  /* 0x0006d83e01007387 */ /* 0x0005e80000100800 */
[----:B------:R-:W-:Y:S04]  /*686f0*/  STL [R1+0x16a4], R56 ;  /* 0x0016a43801007387 */ /* 0x000fe80000100800 */
[----:B------:R3:W-:Y:S04]  /*68700*/  STL [R1+0x16a0], R58 ;  /* 0x0016a03a01007387 */ /* 0x0007e80000100800 */
[----:B------:R-:W4:Y:S04]  /*68710*/  LDL.LU R68, [R1+0x16ac] ;  /* 0x0016ac0001447983 */ /* 0x000f280000300800 */
[----:B------:R-:W4:Y:S04]  /*68720*/  LDL.LU R70, [R1+0x16a8] ;  /* 0x0016a80001467983 */ /* 0x000f280000300800 */
[----:B0-----:R-:W4:Y:S04]  /*68730*/  LDL.LU R66, [R1+0x16b0] ;  /* 0x0016b00001427983 */ /* 0x001f280000300800 */
[----:B------:R-:W4:Y:S01]  /*68740*/  LDL.LU R64, [R1+0x16b4] ;  /* 0x0016b40001407983 */ /* 0x000f220000300800 */
[----:B-1----:R-:W-:-:S02]  /*68750*/  @!P0 IMAD.MOV.U32 R46, RZ, RZ, R60 ;  /* 0x000000ffff2e8224 */ /* 0x002fc400078e003c */
[----:B------:R-:W-:Y:S02]  /*68760*/  @!P0 IMAD.MOV.U32 R47, RZ, RZ, R62 ;  /* 0x000000ffff2f8224 */ /* 0x000fe400078e003e */
[----:B--2---:R-:W2:Y:S04]  /*68770*/  LDL.LU R62, [R1+0x6f0] ;  /* 0x0006f000013e7983 */ /* 0x004ea80000300800 */
[----:B------:R-:W2:Y:S04]  /*68780*/  LDL.LU R60, [R1+0x6f4] ;  /* 0x0006f400013c7983 */ /* 0x000ea80000300800 */
[----:B------:R0:W2:Y:S02]  /*68790*/  @!P0 LDG.E.U8 R83, desc[UR20][R46.64] ;  /* 0x000000142e538981 */ /* 0x0000a4000c1e1100 */
[----:B0-----:R-:W-:-:S02]  /*687a0*/  @!P0 IMAD.MOV.U32 R47, RZ, RZ, R58 ;  /* 0x000000ffff2f8224 */ /* 0x001fc400078e003a */
[----:B------:R-:W-:Y:S01]  /*687b0*/  @!P0 IMAD.MOV.U32 R46, RZ, RZ, R56 ;  /* 0x000000ffff2e8224 */ /* 0x000fe200078e0038 */
[----:B---3--:R-:W3:Y:S04]  /*687c0*/  LDL.LU R58, [R1+0x6dc] ;  /* 0x0006dc00013a7983 */ /* 0x008ee80000300800 */
[----:B------:R-:W3:Y:S01]  /*687d0*/  LDL.LU R56, [R1+0x6e0] ;  /* 0x0006e00001387983 */ /* 0x000ee20000300800 */
[----:B------:R-:W0:Y:S01]  /*687e0*/  S2R R5, SR_TID.X ;  /* 0x0000000000057919 */ /* 0x000e220000002100 */
[----:B------:R-:W-:Y:S02]  /*687f0*/  PRMT R85, RZ, 0x7610, R85 ;  /* 0x00007610ff557816 */ /* 0x000fe40000000055 */
[----:B------:R-:W-:-:S04]  /*68800*/  PRMT R87, RZ, 0x7610, R87 ;  /* 0x00007610ff577816 */ /* 0x000fc80000000057 */
[----:B------:R1:W3:Y:S01]  /*68810*/  @!P0 LDG.E.U8 R85, desc[UR20][R46.64] ;  /* 0x000000142e558981 */ /* 0x0002e2000c1e1100 */
[----:B------:R-:W-:Y:S02]  /*68820*/  PRMT R89, RZ, 0x7610, R89 ;  /* 0x00007610ff597816 */ /* 0x000fe40000000059 */
[----:B------:R-:W-:Y:S02]  /*68830*/  PRMT R91, RZ, 0x7610, R91 ;  /* 0x00007610ff5b7816 */ /* 0x000fe4000000005b */
[----:B------:R-:W-:Y:S02]  /*68840*/  PRMT R93, RZ, 0x7610, R93 ;  /* 0x00007610ff5d7816 */ /* 0x000fe4000000005d */
[----:B0-----:R-:W-:-:S04]  /*68850*/  LOP3.LUT R5, R5, 0x7f, RZ, 0xc0, !PT ;  /* 0x0000007f05057812 */ /* 0x001fc800078ec0ff */
[----:B------:R-:W-:Y:S02]  /*68860*/  LOP3.LUT R5, R5, 0x10, RZ, 0x3c, !PT ;  /* 0x0000001005057812 */ /* 0x000fe400078e3cff */
[----:B----4-:R-:W-:-:S04]  /*68870*/  IADD3 R68, P1, PT, R68, UR15, RZ ;  /* 0x0000000f44447c10 */ /* 0x010fc8000ff3e0ff */
[----:B------:R-:W-:Y:S02]  /*68880*/  IADD3.X R70, PT, PT, R70, UR58, RZ, P1, !PT ;  /* 0x0000003a46467c10 */ /* 0x000fe40008ffe4ff */
[----:B------:R-:W-:Y:S01]  /*68890*/  IADD3 R64, P1, PT, R64, UR15, RZ ;  /* 0x0000000f40407c10 */ /* 0x000fe2000ff3e0ff */
[----:B-1----:R-:W-:Y:S02]  /*688a0*/  @!P0 IMAD.MOV.U32 R46, RZ, RZ, R68 ;  /* 0x000000ffff2e8224 */ /* 0x002fe400078e0044 */
[----:B------:R-:W-:Y:S01]  /*688b0*/  @!P0 IMAD.MOV.U32 R47, RZ, RZ, R70 ;  /* 0x000000ffff2f8224 */ /* 0x000fe200078e0046 */
[----:B------:R-:W-:Y:S02]  /*688c0*/  IADD3.X R66, PT, PT, R66, UR58, RZ, P1, !PT ;  /* 0x0000003a42427c10 */ /* 0x000fe40008ffe4ff */
[----:B--2---:R-:W-:Y:S02]  /*688d0*/  IADD3 R60, P1, PT, R60, UR15, RZ ;  /* 0x0000000f3c3c7c10 */ /* 0x004fe4000ff3e0ff */
[----:B------:R0:W2:Y:S02]  /*688e0*/  @!P0 LDG.E.U8 R87, desc[UR20][R46.64] ;  /* 0x000000142e578981 */ /* 0x0000a4000c1e1100 */
[----:B------:R-:W-:-:S02]  /*688f0*/  IADD3.X R62, PT, PT, R62, UR58, RZ, P1, !PT ;  /* 0x0000003a3e3e7c10 */ /* 0x000fc40008ffe4ff */
[----:B------:R-:W-:Y:S04]  /*68900*/  STL [R1+0x16ac], R68 ;  /* 0x0016ac4401007387 */ /* 0x000fe80000100800 */
[----:B------:R-:W-:Y:S01]  /*68910*/  STL [R1+0x16a8], R70 ;  /* 0x0016a84601007387 */ /* 0x000fe20000100800 */
[----:B0-----:R-:W-:Y:S02]  /*68920*/  @!P0 IMAD.MOV.U32 R46, RZ, RZ, R64 ;  /* 0x000000ffff2e8224 */ /* 0x001fe400078e0040 */
[----:B------:R-:W-:Y:S01]  /*68930*/  @!P0 IMAD.MOV.U32 R47, RZ, RZ, R66 ;  /* 0x000000ffff2f8224 */ /* 0x000fe200078e0042 */
[----:B---3--:R-:W-:Y:S01]  /*68940*/  IADD3 R56, P1, PT, R56, UR15, RZ ;  /* 0x0000000f38387c10 */ /* 0x008fe2000ff3e0ff */
[----:B------:R-:W-:Y:S04]  /*68950*/  STL [R1+0x16b4], R64 ;  /* 0x0016b44001007387 */ /* 0x000fe80000100800 */
[----:B------:R0:W3:Y:S04]  /*68960*/  @!P0 LDG.E.U8 R89, desc[UR20][R46.64] ;  /* 0x000000142e598981 */ /* 0x0000e8000c1e1100 */
[----:B------:R-:W-:Y:S01]  /*68970*/  STL [R1+0x16b0], R66 ;  /* 0x0016b04201007387 */ /* 0x000fe20000100800 */
[----:B------:R-:W-:-:S03]  /*68980*/  IADD3.X R58, PT, PT, R58, UR58, RZ, P1, !PT ;  /* 0x0000003a3a3a7c10 */ /* 0x000fc60008ffe4ff */
[----:B------:R-:W-:Y:S04]  /*68990*/  STL [R1+0x6f4], R60 ;  /* 0x0006f43c01007387 */ /* 0x000fe80000100800 */
[----:B------:R-:W-:Y:S04]  /*689a0*/  STL [R1+0x6f0], R62 ;  /* 0x0006f03e01007387 */ /* 0x000fe80000100800 */
[----:B------:R-:W-:Y:S01]  /*689b0*/  STL [R1+0x6e0], R56 ;  /* 0x0006e03801007387 */ /* 0x000fe20000100800 */
[----:B0-----:R-:W-:Y:S02]  /*689c0*/  @!P0 IMAD.MOV.U32 R46, RZ, RZ, R60 ;  /* 0x000000ffff2e8224 */ /* 0x001fe400078e003c */
[----:B------:R-:W-:Y:S01]  /*689d0*/  @!P0 IMAD.MOV.U32 R47, RZ, RZ, R62 ;  /* 0x000000ffff2f8224 */ /* 0x000fe200078e003e */
[----:B------:R0:W-:Y:S04]  /*689e0*/  STL [R1+0x6dc], R58 ;  /* 0x0006dc3a01007387 */ /* 0x0001e80000100800 */
[----:B------:R1:W4:Y:S02]  /*689f0*/  @!P0 LDG.E.U8 R91, desc[UR20][R46.64] ;  /* 0x000000142e5b8981 */ /* 0x000324000c1e1100 */
[----:B-1----:R-:W-:-:S02]  /*68a00*/  @!P0 IMAD.MOV.U32 R47, RZ, RZ, R58 ;  /* 0x000000ffff2f8224 */ /* 0x002fc400078e003a */
[----:B0-----:R-:W2:Y:S04]  /*68a10*/  LDL.LU R58, [R1+0x36c] ;  /* 0x00036c00013a7983 */ /* 0x001ea80000300800 */
[----:B------:R-:W3:Y:S01]  /*68a20*/  LDL.LU R60, [R1+0x350] ;  /* 0x00035000013c7983 */ /* 0x000ee20000300800 */
[----:B------:R-:W-:-:S03]  /*68a30*/  @!P0 IMAD.MOV.U32 R46, RZ, RZ, R56 ;  /* 0x000000ffff2e8224 */ /* 0x000fc600078e0038 */
[----:B------:R-:W4:Y:S04]  /*68a40*/  LDL.LU R62, [R1+0x334] ;  /* 0x00033400013e7983 */ /* 0x000f280000300800 */
[----:B------:R-:W4:Y:S04]  /*68a50*/  LDL.LU R64, [R1+0x318] ;  /* 0x0003180001407983 */ /* 0x000f280000300800 */
[----:B------:R-:W4:Y:S04]  /*68a60*/  LDL.LU R66, [R1+0x2fc] ;  /* 0x0002fc0001427983 */ /* 0x000f280000300800 */
[----:B------:R-:W4:Y:S04]  /*68a70*/  LDL.LU R68, [R1+0x2e0] ;  /* 0x0002e00001447983 */ /* 0x000f280000300800 */
[----:B------:R-:W4:Y:S04]  /*68a80*/  LDL.LU R70, [R1+0x2c4] ;  /* 0x0002c40001467983 */ /* 0x000f280000300800 */
[----:B------:R-:W4:Y:S04]  /*68a90*/  @!P0 LDG.E.U8 R93, desc[UR20][R46.64] ;  /* 0x000000142e5d8981 */ /* 0x000f28000c1e1100 */
[----:B------:R-:W4:Y:S04]  /*68aa0*/  LDL.LU R72, [R1+0x2a8] ;  /* 0x0002a80001487983 */ /* 0x000f280000300800 */
[----:B------:R-:W-:Y:S04]  /*68ab0*/  STS.U8 [R5+UR8+0x11c80], R86 ;  /* 0x011c805605007988 */ /* 0x000fe80008000008 */
[----:B------:R-:W4:Y:S04]  /*68ac0*/  LDL.LU R74, [R1+0x28c] ;  /* 0x00028c00014a7983 */ /* 0x000f280000300800 */
[----:B------:R0:W-:Y:S04]  /*68ad0*/  STS.U8 [R5+UR8+0x13480], R6 ;  /* 0x0134800605007988 */ /* 0x0001e80008000008 */
[----:B------:R-:W4:Y:S01]  /*68ae0*/  LDL.LU R84, [R1+0x270] ;  /* 0x0002700001547983 */ /* 0x000f220000300800 */
[----:B------:R-:W-:-:S03]  /*68af0*/  IMAD.MOV.U32 R56, RZ, RZ, R7 ;  /* 0x000000ffff387224 */ /* 0x000fc600078e0007 */
        /* <DEDUP_REMOVED lines=32> */
[----:B------:R-:W4:Y:S04]  /*68d00*/  LDL.LU R56, [R1+0x26a4] ;  /* 0x0026a40001387983 */ /* 0x000f280000300800 */
[----:B--2---:R0:W-:Y:S04]  /*68d10*/  STS.U8 [R5+UR8+0x15480], R58 ;  /* 0x0154803a05007988 */ /* 0x0041e80008000008 */
[----:B---3--:R1:W-:Y:S04]  /*68d20*/  STS.U8 [R5+UR8+0x15880], R60 ;  /* 0x0158803c05007988 */ /* 0x0083e80008000008 */
[----:B----4-:R2:W-:Y:S04]  /*68d30*/  STS.U8 [R5+UR8+0x15c80], R62 ;  /* 0x015c803e05007988 */ /* 0x0105e80008000008 */
[----:B------:R3:W-:Y:S04]  /*68d40*/  STS.U8 [R5+UR8+0x16080], R64 ;  /* 0x0160804005007988 */ /* 0x0007e80008000008 */
[----:B------:R4:W-:Y:S04]  /*68d50*/  STS.U8 [R5+UR8+0x16480], R66 ;  /* 0x0164804205007988 */ /* 0x0009e80008000008 */
[----:B------:R2:W-:Y:S04]  /*68d60*/  STS.U8 [R5+UR8+0x16880], R68 ;  /* 0x0168804405007988 */ /* 0x0005e80008000008 */
[----:B0-----:R-:W4:Y:S04]  /*68d70*/  LDL.LU R58, [R1+0x26a0] ;  /* 0x0026a000013a7983 */ /* 0x001f280000300800 */
[----:B-1----:R-:W4:Y:S04]  /*68d80*/  LDL.LU R60, [R1+0x269c] ;  /* 0x00269c00013c7983 */ /* 0x002f280000300800 */
[----:B--2---:R-:W2:Y:S04]  /*68d90*/  LDL.LU R62, [R1+0x2698] ;  /* 0x00269800013e7983 */ /* 0x004ea80000300800 */
[----:B---3--:R-:W3:Y:S04]  /*68da0*/  LDL.LU R64, [R1+0x2694] ;  /* 0x0026940001407983 */ /* 0x008ee80000300800 */
[----:B----4-:R-:W4:Y:S04]  /*68db0*/  LDL.LU R66, [R1+0x2690] ;  /* 0x0026900001427983 */ /* 0x010f280000300800 */
[----:B------:R-:W2:Y:S04]  /*68dc0*/  LDL.LU R68, [R1+0x268c] ;  /* 0x00268c0001447983 */ /* 0x000ea80000300800 */
[----:B------:R0:W-:Y:S04]  /*68dd0*/  STS.U8 [R5+UR8+0x16c80], R70 ;  /* 0x016c804605007988 */ /* 0x0001e80008000008 */
[----:B------:R1:W-:Y:S04]  /*68de0*/  STS.U8 [R5+UR8+0x17080], R72 ;  /* 0x0170804805007988 */ /* 0x0003e80008000008 */
[----:B------:R0:W-:Y:S04]  /*68df0*/  STS.U8 [R5+UR8+0x17480], R74 ;  /* 0x0174804a05007988 */ /* 0x0001e80008000008 */
[----:B------:R0:W-:Y:S04]  /*68e00*/  STS.U8 [R5+UR8+0x17880], R84 ;  /* 0x0178805405007988 */ /* 0x0001e80008000008 */
[----:B------:R1:W-:Y:S04]  /*68e10*/  STS.U8 [R5+UR8+0x17c80], R6 ;  /* 0x017c800605007988 */ /* 0x0003e80008000008 */
[----:B------:R1:W-:Y:S04]  /*68e20*/  STS.U8 [R5+UR8+0x18080], R7 ;  /* 0x0180800705007988 */ /* 0x0003e80008000008 */
[----:B0-----:R-:W2:Y:S04]  /*68e30*/  LDL.LU R70, [R1+0x2688] ;  /* 0x0026880001467983 */ /* 0x001ea80000300800 */
[----:B-1----:R-:W2:Y:S04]  /*68e40*/  LDL.LU R72, [R1+0x2684] ;  /* 0x0026840001487983 */ /* 0x002ea80000300800 */
[----:B------:R-:W2:Y:S04]  /*68e50*/  LDL.LU R74, [R1+0x2680] ;  /* 0x00268000014a7983 */ /* 0x000ea80000300800 */
[----:B------:R-:W2:Y:S04]  /*68e60*/  LDL.LU R84, [R1+0x267c] ;  /* 0x00267c0001547983 */ /* 0x000ea80000300800 */
[----:B------:R-:W2:Y:S04]  /*68e70*/  LDL.LU R6, [R1+0x2678] ;  /* 0x0026780001067983 */ /* 0x000ea80000300800 */
[----:B------:R-:W2:Y:S04]  /*68e80*/  LDL.LU R7, [R1+0x2674] ;  /* 0x0026740001077983 */ /* 0x000ea80000300800 */
[----:B------:R0:W-:Y:S04]  /*68e90*/  STS.U8 [R5+UR8+0x18480], R46 ;  /* 0x0184802e05007988 */ /* 0x0001e80008000008 */
[----:B------:R1:W-:Y:S04]  /*68ea0*/  STS.U8 [R5+UR8+0x18880], R47 ;  /* 0x0188802f05007988 */ /* 0x0003e80008000008 */
[----:B------:R0:W-:Y:S04]  /*68eb0*/  STS.U8 [R5+UR8+0x18c80], R76 ;  /* 0x018c804c05007988 */ /* 0x0001e80008000008 */
[----:B------:R0:W-:Y:S04]  /*68ec0*/  STS.U8 [R5+UR8+0x19080], R78 ;  /* 0x0190804e05007988 */ /* 0x0001e80008000008 */
[----:B------:R1:W-:Y:S04]  /*68ed0*/  STS.U8 [R5+UR8+0x19480], R80 ;  /* 0x0194805005007988 */ /* 0x0003e80008000008 */
[----:B------:R1:W-:Y:S04]  /*68ee0*/  STS.U8 [R5+UR8+0x19880], R82 ;  /* 0x0198805205007988 */ /* 0x0003e80008000008 */
[----:B0-----:R-:W3:Y:S04]  /*68ef0*/  LDL.LU R46, [R1+0x59c] ;  /* 0x00059c00012e7983 */ /* 0x001ee80000300800 */
[----:B-1----:R-:W3:Y:S04]  /*68f00*/  LDL.LU R47, [R1+0x584] ;  /* 0x00058400012f7983 */ /* 0x002ee80000300800 */
[----:B------:R-:W3:Y:S04]  /*68f10*/  LDL.LU R76, [R1+0x56c] ;  /* 0x00056c00014c7983 */ /* 0x000ee80000300800 */
[----:B------:R-:W3:Y:S04]  /*68f20*/  LDL.LU R78, [R1+0x554] ;  /* 0x00055400014e7983 */ /* 0x000ee80000300800 */
[----:B------:R-:W3:Y:S04]  /*68f30*/  LDL.LU R80, [R1+0x53c] ;  /* 0x00053c0001507983 */ /* 0x000ee80000300800 */
[----:B------:R0:W-:Y:S04]  /*68f40*/  STS.U8 [R5+UR8+0x19c80], R86 ;  /* 0x019c805605007988 */ /* 0x0001e80008000008 */
[----:B------:R-:W3:Y:S04]  /*68f50*/  LDL.LU R82, [R1+0x524] ;  /* 0x0005240001527983 */ /* 0x000ee80000300800 */
[----:B------:R1:W-:Y:S04]  /*68f60*/  STS.U8 [R5+UR8+0x1a080], R88 ;  /* 0x01a0805805007988 */ /* 0x0003e80008000008 */
[----:B------:R0:W-:Y:S04]  /*68f70*/  STS.U8 [R5+UR8+0x1a480], R90 ;  /* 0x01a4805a05007988 */ /* 0x0001e80008000008 */
[----:B------:R0:W-:Y:S04]  /*68f80*/  STS.U8 [R5+UR8+0x1a880], R92 ;  /* 0x01a8805c05007988 */ /* 0x0001e80008000008 */
[----:B------:R1:W-:Y:S04]  /*68f90*/  STS.U8 [R5+UR8+0x1ac80], R8 ;  /* 0x01ac800805007988 */ /* 0x0003e80008000008 */
[----:B------:R1:W-:Y:S04]  /*68fa0*/  STS.U8 [R5+UR8+0x1b080], R0 ;  /* 0x01b0800005007988 */ /* 0x0003e80008000008 */
[----:B0-----:R-:W3:Y:S04]  /*68fb0*/  LDL.LU R86, [R1+0x50c] ;  /* 0x00050c0001567983 */ /* 0x001ee80000300800 */
        /* <DEDUP_REMOVED lines=18> */
[----:B0-----:R-:W2:Y:S04]  /*690e0*/  LDL.LU R7, [R1+0x3bc] ;  /* 0x0003bc0001077983 */ /* 0x001ea80000300800 */
[----:B------:R0:W-:Y:S02]  /*690f0*/  STS.U8 [R5+UR8+0x1d080], R6 ;  /* 0x01d0800605007988 */ /* 0x0001e40008000008 */
[----:B0-----:R-:W0:Y:S02]  /*69100*/  S2R R6, SR_TID.X ;  /* 0x0000000000067919 */ /* 0x001e240000002100 */
        /* <DEDUP_REMOVED lines=11> */
[----:B0-----:R-:W-:-:S04]  /*691c0*/  LOP3.LUT R6, R6, 0x7f, RZ, 0xc0, !PT ;  /* 0x0000007f06067812 */ /* 0x001fc800078ec0ff */
[----:B------:R-:W-:-:S05]  /*691d0*/  LOP3.LUT R6, R6, 0x20, RZ, 0x3c, !PT ;  /* 0x0000002006067812 */ /* 0x000fca00078e3cff */
[----:B---3--:R0:W-:Y:S04]  /*691e0*/  STS.U8 [R6+UR8+0x10900], R76 ;  /* 0x0109004c06007988 */ /* 0x0081e80008000008 */
[----:B------:R1:W-:Y:S04]  /*691f0*/  STS.U8 [R6+UR8+0x10d00], R78 ;  /* 0x010d004e06007988 */ /* 0x0003e80008000008 */
[----:B------:R3:W-:Y:S04]  /*69200*/  STS.U8 [R6+UR8+0x11100], R80 ;  /* 0x0111005006007988 */ /* 0x0007e80008000008 */
[----:B------:R0:W-:Y:S04]  /*69210*/  STS.U8 [R6+UR8+0x11500], R82 ;  /* 0x0115005206007988 */ /* 0x0001e80008000008 */
[----:B------:R1:W-:Y:S04]  /*69220*/  STS.U8 [R6+UR8+0x11900], R86 ;  /* 0x0119005606007988 */ /* 0x0003e80008000008 */
[----:B----4-:R4:W-:Y:S04]  /*69230*/  STS.U8 [R6+UR8+0x11d00], R88 ;  /* 0x011d005806007988 */ /* 0x0109e80008000008 */
[----:B0-----:R-:W2:Y:S04]  /*69240*/  LDL.LU R76, [R1+0x3a0] ;  /* 0x0003a000014c7983 */ /* 0x001ea80000300800 */
[----:B-1----:R-:W2:Y:S04]  /*69250*/  LDL.LU R78, [R1+0x384] ;  /* 0x00038400014e7983 */ /* 0x002ea80000300800 */
[----:B---3--:R-:W3:Y:S04]  /*69260*/  LDL.LU R80, [R1+0x368] ;  /* 0x0003680001507983 */ /* 0x008ee80000300800 */
[----:B------:R-:W3:Y:S04]  /*69270*/  LDL.LU R82, [R1+0x34c] ;  /* 0x00034c0001527983 */ /* 0x000ee80000300800 */
[----:B------:R-:W3:Y:S04]  /*69280*/  LDL.LU R86, [R1+0x330] ;  /* 0x0003300001567983 */ /* 0x000ee80000300800 */
[----:B------:R0:W-:Y:S04]  /*69290*/  STS.U8 [R6+UR8+0x12100], R90 ;  /* 0x0121005a06007988 */ /* 0x0001e80008000008 */
[----:B----4-:R-:W4:Y:S04]  /*692a0*/  LDL.LU R88, [R1+0x314] ;  /* 0x0003140001587983 */ /* 0x010f280000300800 */
        /* <DEDUP_REMOVED lines=13> */
[----:B------:R-:W-:Y:S04]  /*69380*/  STS.U8 [R6+UR8+0x10100], R46 ;  /* 0x0101002e06007988 */ /* 0x000fe80008000008 */
[----:B------:R-:W-:Y:S04]  /*69390*/  STS.U8 [R6+UR8+0x10500], R47 ;  /* 0x0105002f06007988 */ /* 0x000fe80008000008 */
[----:B------:R-:W-:Y:S04]  /*693a0*/  STS.U8 [R6+UR8+0x13900], R10 ;  /* 0x0139000a06007988 */ /* 0x000fe80008000008 */
[----:B------:R-:W-:Y:S04]  /*693b0*/  STS.U8 [R6+UR8+0x13d00], R9 ;  /* 0x013d000906007988 */ /* 0x000fe80008000008 */
[----:B------:R-:W-:Y:S04]  /*693c0*/  STS.U8 [R6+UR8+0x14100], R3 ;  /* 0x0141000306007988 */ /* 0x000fe80008000008 */
[----:B--2---:R0:W-:Y:S04]  /*693d0*/  STS.U8 [R6+UR8+0x14900], R7 ;  /* 0x0149000706007988 */ /* 0x0041e80008000008 */
[----:B0-----:R-:W2:Y:S04]  /*693e0*/  LDL.LU R7, [R1+0x234] ;  /* 0x0002340001077983 */ /* 0x001ea80000300800 */
        /* <DEDUP_REMOVED lines=18> */
[----:B------:R1:W-:Y:S04]  /*69510*/  STS.U8 [R6+UR8+0x15100], R78 ;  /* 0x0151004e06007988 */ /* 0x0003e80008000008 */
[----:B---3--:R3:W-:Y:S04]  /*69520*/  STS.U8 [R6+UR8+0x15500], R80 ;  /* 0x0155005006007988 */ /* 0x0087e80008000008 */
        /* <DEDUP_REMOVED lines=8> */
[----:B----4-:R-:W4:Y:S04]  /*695b0*/  LDL.LU R88, [R1+0x265c] ;  /* 0x00265c0001587983 */ /* 0x010f280000300800 */
        /* <DEDUP_REMOVED lines=12> */
[----:B------:R0:W-:Y:S04]  /*69680*/  STS.U8 [R6+UR8+0x17d00], R4 ;  /* 0x017d000406007988 */ /* 0x0001e80008000008 */
[----:B0-----:R-:W4:Y:S04]  /*69690*/  LDL.LU R4, [R1+0x2640] ;  /* 0x0026400001047983 */ /* 0x001f280000300800 */
[----:B--2---:R0:W-:Y:S04]  /*696a0*/  STS.U8 [R6+UR8+0x18100], R7 ;  /* 0x0181000706007988 */ /* 0x0041e80008000008 */
[----:B0-----:R-:W2:Y:S04]  /*696b0*/  LDL.LU R7, [R1+0x263c] ;  /* 0x00263c0001077983 */ /* 0x001ea80000300800 */
        /* <DEDUP_REMOVED lines=11> */
[----:B------:R0:W-:Y:S04]  /*69770*/  STS.U8 [R6+UR8+0x19d00], R28 ;  /* 0x019d001c06007988 */ /* 0x0001e80008000008 */
[----:B------:R-:W2:Y:S04]  /*69780*/  LDL.LU R35, [R1+0x508] ;  /* 0x0005080001237983 */ /* 0x000ea80000300800 */
        /* <DEDUP_REMOVED lines=20> */
[----:B---3--:R-:W3:Y:S04]  /*698d0*/  LDL.LU R3, [R1+0x3d4] ;  /* 0x0003d40001037983 */ /* 0x008ee80000300800 */
[----:B------:R-:W-:Y:S04]  /*698e0*/  STS.U8 [R6+UR8+0x1d500], R82 ;  /* 0x01d5005206007988 */ /* 0x000fe80008000008 */
[----:B----4-:R-:W-:Y:S04]  /*698f0*/  STS.U8 [R6+UR8+0x1d100], R0 ;  /* 0x01d1000006007988 */ /* 0x010fe80008000008 */
[----:B------:R0:W-:Y:S04]  /*69900*/  STS.U8 [R6+UR8+0x1cd00], R4 ;  /* 0x01cd000406007988 */ /* 0x0001e80008000008 */
[----:B0-----:R-:W4:Y:S04]  /*69910*/  LDL.LU R4, [R1+0x3b8] ;  /* 0x0003b80001047983 */ /* 0x001f280000300800 */
[----:B------:R-:W4:Y:S04]  /*69920*/  LDL.LU R0, [R1+0x39c] ;  /* 0x00039c0001007983 */ /* 0x000f280000300800 */
[----:B------:R-:W4:Y:S04]  /*69930*/  LDL.LU R82, [R1+0x598] ;  /* 0x0005980001527983 */ /* 0x000f280000300800 */
        /* <DEDUP_REMOVED lines=10> */
[----:B--2---:R0:W-:Y:S02]  /*699e0*/  STS.U8 [R6+UR8+0x1c900], R7 ;  /* 0x01c9000706007988 */ /* 0x0041e40008000008 */
[----:B0-----:R-:W0:Y:S02]  /*699f0*/  S2R R7, SR_TID.X ;  /* 0x0000000000077919 */ /* 0x001e240000002100 */
[----:B0-----:R-:W-:-:S04]  /*69a00*/  LOP3.LUT R7, R7, 0x7f, RZ, 0xc0, !PT ;  /* 0x0000007f07077812 */ /* 0x001fc800078ec0ff */
[----:B------:R-:W-:-:S05]  /*69a10*/  LOP3.LUT R7, R7, 0x30, RZ, 0x3c, !PT ;  /* 0x0000003007077812 */ /* 0x000fca00078e3cff */
[----:B------:R0:W-:Y:S04]  /*69a20*/  STS.U8 [R7+UR8+0x13d80], R10 ;  /* 0x013d800a07007988 */ /* 0x0001e80008000008 */
[----:B------:R1:W-:Y:S04]  /*69a30*/  STS.U8 [R7+UR8+0x14180], R9 ;  /* 0x0141800907007988 */ /* 0x0003e80008000008 */
[----:B---3--:R2:W-:Y:S04]  /*69a40*/  STS.U8 [R7+UR8+0x14580], R3 ;  /* 0x0145800307007988 */ /* 0x0085e80008000008 */
[----:B0-----:R-:W3:Y:S04]  /*69a50*/  LDL.LU R10, [R1+0x380] ;  /* 0x00038000010a7983 */ /* 0x001ee80000300800 */
[----:B-1----:R-:W3:Y:S04]  /*69a60*/  LDL.LU R9, [R1+0x364] ;  /* 0x0003640001097983 */ /* 0x002ee80000300800 */
[----:B--2---:R-:W2:Y:S04]  /*69a70*/  LDL.LU R3, [R1+0x348] ;  /* 0x0003480001037983 */ /* 0x004ea80000300800 */
        /* <DEDUP_REMOVED lines=9> */
[----:B----4-:R0:W-:Y:S04]  /*69b10*/  STS.U8 [R7+UR8+0x14980], R4 ;  /* 0x0149800407007988 */ /* 0x0101e80008000008 */
[----:B------:R1:W-:Y:S04]  /*69b20*/  STS.U8 [R7+UR8+0x14d80], R0 ;  /* 0x014d800007007988 */ /* 0x0003e80008000008 */
[----:B0-----:R-:W4:Y:S04]  /*69b30*/  LDL.LU R4, [R1+0x32c] ;  /* 0x00032c0001047983 */ /* 0x001f280000300800 */
[----:B-1----:R-:W4:Y:S04]  /*69b40*/  LDL.LU R0, [R1+0x310] ;  /* 0x0003100001007983 */ /* 0x002f280000300800 */
        /* <DEDUP_REMOVED lines=24> */
[----:B-1----:R-:W4:Y:S04]  /*69cd0*/  LDL.LU R56, [R1+0xa8] ;  /* 0x0000a80001387983 */ /* 0x002f280000300800 */
[----:B------:R1:W-:Y:S04]  /*69ce0*/  STS.U8 [R7+UR8+0x13180], R84 ;  /* 0x0131805407007988 */ /* 0x0003e80008000008 */
[----:B------:R1:W-:Y:S04]  /*69cf0*/  STS.U8 [R7+UR8+0x13580], R46 ;  /* 0x0135802e07007988 */ /* 0x0003e80008000008 */
[----:B------:R1:W-:Y:S04]  /*69d00*/  STS.U8 [R7+UR8+0x13980], R47 ;  /* 0x0139802f07007988 */ /* 0x0003e80008000008 */
[----:B0-----:R-:W4:Y:S04]  /*69d10*/  LDL.LU R70, [R1+0x8c] ;  /* 0x00008c0001467983 */ /* 0x001f280000300800 */
[----:B-1----:R-:W4:Y:S04]  /*69d20*/  LDL.LU R84, [R1+0x70] ;  /* 0x0000700001547983 */ /* 0x002f280000300800 */
[----:B------:R-:W4:Y:S04]  /*69d30*/  LDL.LU R46, [R1+0x54] ;  /* 0x00005400012e7983 */ /* 0x000f280000300800 */
[----:B------:R-:W4:Y:S04]  /*69d40*/  LDL.LU R47, [R1+0x38] ;  /* 0x00003800012f7983 */ /* 0x000f280000300800 */
[----:B---3--:R0:W-:Y:S04]  /*69d50*/  STS.U8 [R7+UR8+0x15180], R10 ;  /* 0x0151800a07007988 */ /* 0x0081e80008000008 */
[----:B------:R1:W-:Y:S04]  /*69d60*/  STS.U8 [R7+UR8+0x15580], R9 ;  /* 0x0155800907007988 */ /* 0x0003e80008000008 */
[----:B--2---:R2:W-:Y:S04]  /*69d70*/  STS.U8 [R7+UR8+0x15980], R3 ;  /* 0x0159800307007988 */ /* 0x0045e80008000008 */
[----:B0-----:R-:W3:Y:S04]  /*69d80*/  LDL.LU R10, [R1+0x2638] ;  /* 0x00263800010a7983 */ /* 0x001ee80000300800 */
[----:B-1----:R-:W3:Y:S04]  /*69d90*/  LDL.LU R9, [R1+0x2634] ;  /* 0x0026340001097983 */ /* 0x002ee80000300800 */
[----:B--2---:R-:W2:Y:S04]  /*69da0*/  LDL.LU R3, [R1+0x2630] ;  /* 0x0026300001037983 */ /* 0x004ea80000300800 */
[----:B----4-:R0:W-:Y:S04]  /*69db0*/  STS.U8 [R7+UR8+0x15d80], R4 ;  /* 0x015d800407007988 */ /* 0x0101e80008000008 */
[----:B------:R1:W-:Y:S04]  /*69dc0*/  STS.U8 [R7+UR8+0x16180], R0 ;  /* 0x0161800007007988 */ /* 0x0003e80008000008 */
[----:B------:R-:W-:Y:S04]  /*69dd0*/  STS.U8 [R7+UR8+0x17d80], R36 ;  /* 0x017d802407007988 */ /* 0x000fe80008000008 */
[----:B0-----:R-:W4:Y:S04]  /*69de0*/  LDL.LU R4, [R1+0x262c] ;  /* 0x00262c0001047983 */ /* 0x001f280000300800 */
[----:B-1----:R-:W3:Y:S04]  /*69df0*/  LDL.LU R0, [R1+0x2628] ;  /* 0x0026280001007983 */ /* 0x002ee80000300800 */
        /* <DEDUP_REMOVED lines=22> */
[----:B------:R-:W3:Y:S04]  /*69f60*/  LDL.LU R29, [R1+0x57c] ;  /* 0x00057c00011d7983 */ /* 0x000ee80000300800 */
        /* <DEDUP_REMOVED lines=18> */
[----:B------:R0:W-:Y:S02]  /*6a090*/  STS.U8 [R7+UR8+0x1d180], R8 ;  /* 0x01d1800807007988 */ /* 0x0001e40008000008 */
[----:B0-----:R-:W0:Y:S02]  /*6a0a0*/  S2R R8, SR_TID.X ;  /* 0x0000000000087919 */ /* 0x001e240000002100 */
[----:B------:R1:W-:Y:S04]  /*6a0b0*/  STS.U8 [R7+UR8+0x1ed80], R37 ;  /* 0x01ed802507007988 */ /* 0x0003e80008000008 */
[----:B------:R1:W-:Y:S04]  /*6a0c0*/  STS.U8 [R7+UR8+0x1e980], R30 ;  /* 0x01e9801e07007988 */ /* 0x0003e80008000008 */
[----:B------:R0:W-:Y:S04]  /*6a0d0*/  STS.U8 [R7+UR8+0x1e580], R23 ;  /* 0x01e5801707007988 */ /* 0x0001e80008000008 */
[----:B------:R0:W-:Y:S04]  /*6a0e0*/  STS.U8 [R7+UR8+0x1e180], R16 ;  /* 0x01e1801007007988 */ /* 0x0001e80008000008 */
[----:B------:R0:W-:Y:S04]  /*6a0f0*/  STS.U8 [R7+UR8+0x1dd80], R52 ;  /* 0x01dd803407007988 */ /* 0x0001e80008000008 */
[----:B------:R0:W-:Y:S04]  /*6a100*/  STS.U8 [R7+UR8+0x1d980], R66 ;  /* 0x01d9804207007988 */ /* 0x0001e80008000008 */
[----:B-1----:R-:W4:Y:S04]  /*6a110*/  LDL.LU R37, [R1+0x37c] ;  /* 0x00037c0001257983 */ /* 0x002f280000300800 */
[----:B------:R-:W4:Y:S04]  /*6a120*/  LDL.LU R30, [R1+0x360] ;  /* 0x00036000011e7983 */ /* 0x000f280000300800 */
[----:B0-----:R-:W4:Y:S04]  /*6a130*/  LDL.LU R23, [R1+0x344] ;  /* 0x0003440001177983 */ /* 0x001f280000300800 */
[----:B------:R-:W4:Y:S04]  /*6a140*/  LDL.LU R16, [R1+0x328] ;  /* 0x0003280001107983 */ /* 0x000f280000300800 */
[----:B------:R-:W4:Y:S04]  /*6a150*/  LDL.LU R52, [R1+0x30c] ;  /* 0x00030c0001347983 */ /* 0x000f280000300800 */
[----:B------:R0:W-:Y:S04]  /*6a160*/  STS.U8 [R7+UR8+0x1d580], R80 ;  /* 0x01d5805007007988 */ /* 0x0001e80008000008 */
[----:B------:R-:W4:Y:S04]  /*6a170*/  LDL.LU R66, [R1+0x2f0] ;  /* 0x0002f00001427983 */ /* 0x000f280000300800 */
[----:B------:R1:W-:Y:S04]  /*6a180*/  STS.U8 [R7+UR8+0x16d80], R59 ;  /* 0x016d803b07007988 */ /* 0x0003e80008000008 */
[----:B------:R0:W-:Y:S04]  /*6a190*/  STS.U8 [R7+UR8+0x17180], R57 ;  /* 0x0171803907007988 */ /* 0x0001e80008000008 */
[----:B------:R0:W-:Y:S04]  /*6a1a0*/  STS.U8 [R7+UR8+0x17580], R55 ;  /* 0x0175803707007988 */ /* 0x0001e80008000008 */
[----:B------:R-:W-:Y:S04]  /*6a1b0*/  STS.U8 [R7+UR8+0x16580], R6 ;  /* 0x0165800607007988 */ /* 0x000fe80008000008 */
[----:B------:R-:W-:Y:S04]  /*6a1c0*/  STS.U8 [R7+UR8+0x16980], R5 ;  /* 0x0169800507007988 */ /* 0x000fe80008000008 */
[----:B------:R1:W-:Y:S04]  /*6a1d0*/  STS.U8 [R7+UR8+0x17980], R49 ;  /* 0x0179803107007988 */ /* 0x0003e80008000008 */
[----:B0-----:R-:W4:Y:S04]  /*6a1e0*/  LDL.LU R80, [R1+0x2d4] ;  /* 0x0002d40001507983 */ /* 0x001f280000300800 */
[----:B------:R-:W-:Y:S04]  /*6a1f0*/  STS.U8 [R7+UR8+0x1f180], R51 ;  /* 0x01f1803307007988 */ /* 0x000fe80008000008 */
[----:B-1----:R-:W4:Y:S04]  /*6a200*/  LDL.LU R59, [R1+0x2b8] ;  /* 0x0002b800013b7983 */ /* 0x002f280000300800 */
[----:B------:R-:W4:Y:S04]  /*6a210*/  LDL.LU R57, [R1+0x29c] ;  /* 0x00029c0001397983 */ /* 0x000f280000300800 */
[----:B------:R-:W-:Y:S04]  /*6a220*/  STS.U8 [R7+UR8+0x1f580], R67 ;  /* 0x01f5804307007988 */ /* 0x000fe80008000008 */
[----:B------:R-:W-:Y:S04]  /*6a230*/  STS.U8 [R7+UR8+0x1f980], R69 ;  /* 0x01f9804507007988 */ /* 0x000fe80008000008 */
[----:B------:R-:W-:Y:S04]  /*6a240*/  STS.U8 [R7+UR8+0x1fd80], R71 ;  /* 0x01fd804707007988 */ /* 0x000fe80008000008 */
[----:B------:R-:W4:Y:S01]  /*6a250*/  LDL.LU R55, [R1+0x280] ;  /* 0x0002800001377983 */ /* 0x000f220000300800 */
[----:B------:R-:W-:-:S03]  /*6a260*/  LOP3.LUT R8, R8, 0x7f, RZ, 0xc0, !PT ;  /* 0x0000007f08087812 */ /* 0x000fc600078ec0ff */
[----:B------:R-:W4:Y:S01]  /*6a270*/  LDL.LU R49, [R1+0x264] ;  /* 0x0002640001317983 */ /* 0x000f220000300800 */
[----:B------:R-:W-:-:S05]  /*6a280*/  LOP3.LUT R8, R8, 0x40, RZ, 0x3c, !PT ;  /* 0x0000004008087812 */ /* 0x000fca00078e3cff */
        /* <DEDUP_REMOVED lines=38> */
[----:B0-----:R-:W4:Y:S04]  /*6a4f0*/  LDL.LU R46, [R1+0x50] ;  /* 0x00005000012e7983 */ /* 0x001f280000300800 */
[----:B-1----:R-:W4:Y:S04]  /*6a500*/  LDL.LU R47, [R1+0x34] ;  /* 0x00003400012f7983 */ /* 0x002f280000300800 */
[----:B------:R0:W-:Y:S04]  /*6a510*/  STS.U8 [R8+UR8+0x18200], R29 ;  /* 0x0182001d08007988 */ /* 0x0001e80008000008 */
[----:B--2---:R1:W-:Y:S04]  /*6a520*/  STS.U8 [R8+UR8+0x18600], R22 ;  /* 0x0186001608007988 */ /* 0x0043e80008000008 */
[----:B---3--:R2:W-:Y:S04]  /*6a530*/  STS.U8 [R8+UR8+0x18a00], R15 ;  /* 0x018a000f08007988 */ /* 0x0085e80008000008 */
[----:B----4-:R3:W-:Y:S04]  /*6a540*/  STS.U8 [R8+UR8+0x18e00], R54 ;  /* 0x018e003608007988 */ /* 0x0107e80008000008 */
[----:B------:R4:W-:Y:S04]  /*6a550*/  STS.U8 [R8+UR8+0x19200], R68 ;  /* 0x0192004408007988 */ /* 0x0009e80008000008 */
[----:B0-----:R-:W4:Y:S04]  /*6a560*/  LDL.LU R29, [R1+0x590] ;  /* 0x00059000011d7983 */ /* 0x001f280000300800 */
[----:B-1----:R-:W4:Y:S04]  /*6a570*/  LDL.LU R22, [R1+0x578] ;  /* 0x0005780001167983 */ /* 0x002f280000300800 */
[----:B--2---:R-:W2:Y:S04]  /*6a580*/  LDL.LU R15, [R1+0x560] ;  /* 0x00056000010f7983 */ /* 0x004ea80000300800 */
[----:B---3--:R-:W3:Y:S04]  /*6a590*/  LDL.LU R54, [R1+0x548] ;  /* 0x0005480001367983 */ /* 0x008ee80000300800 */
        /* <DEDUP_REMOVED lines=52> */
[----:B------:R-:W-:Y:S04]  /*6a8e0*/  STS.U8 [R8+UR8+0x1d200], R92 ;  /* 0x01d2005c08007988 */ /* 0x000fe80008000008 */
[----:B------:R-:W4:Y:S04]  /*6a8f0*/  LDL.LU R55, [R1+0x298] ;  /* 0x0002980001377983 */ /* 0x000f280000300800 */
[----:B------:R-:W-:Y:S01]  /*6a900*/  STS.U8 [R8+UR8+0x1d600], R78 ;  /* 0x01d6004e08007988 */ /* 0x000fe20008000008 */
[----:B------:R-:W-:-:S03]  /*6a910*/  LOP3.LUT R9, R9, 0x7f, RZ, 0xc0, !PT ;  /* 0x0000007f09097812 */ /* 0x000fc600078ec0ff */
[----:B------:R-:W-:Y:S04]  /*6a920*/  STS.U8 [R8+UR8+0x1da00], R64 ;  /* 0x01da004008007988 */ /* 0x000fe80008000008 */
[----:B------:R-:W-:Y:S04]  /*6a930*/  STS.U8 [R8+UR8+0x1de00], R50 ;  /* 0x01de003208007988 */ /* 0x000fe80008000008 */
[----:B------:R-:W-:Y:S01]  /*6a940*/  STS.U8 [R8+UR8+0x1e200], R17 ;  /* 0x01e2001108007988 */ /* 0x000fe20008000008 */
[----:B------:R-:W-:-:S03]  /*6a950*/  LOP3.LUT R9, R9, 0x50, RZ, 0x3c, !PT ;  /* 0x0000005009097812 */ /* 0x000fc600078e3cff */
[----:B------:R-:W-:Y:S04]  /*6a960*/  STS.U8 [R8+UR8+0x1e600], R24 ;  /* 0x01e6001808007988 */ /* 0x000fe80008000008 */
[----:B------:R-:W-:Y:S04]  /*6a970*/  STS.U8 [R8+UR8+0x1ea00], R31 ;  /* 0x01ea001f08007988 */ /* 0x000fe80008000008 */
        /* <DEDUP_REMOVED lines=9> */
[----:B--2---:R2:W-:Y:S04]  /*6aa10*/  STS.U8 [R9+UR8+0x10a80], R15 ;  /* 0x010a800f09007988 */ /* 0x0045e80008000008 */
[----:B---3--:R3:W-:Y:S04]  /*6aa20*/  STS.U8 [R9+UR8+0x10e80], R54 ;  /* 0x010e803609007988 */ /* 0x0087e80008000008 */
[----:B----4-:R4:W-:Y:S04]  /*6aa30*/  STS.U8 [R9+UR8+0x11280], R68 ;  /* 0x0112804409007988 */ /* 0x0109e80008000008 */
        /* <DEDUP_REMOVED lines=34> */
[----:B0-----:R-:W4:Y:S04]  /*6ac60*/  LDL.LU R3, [R1+0x2620] ;  /* 0x0026200001037983 */ /* 0x001f280000300800 */
        /* <DEDUP_REMOVED lines=127> */
[----:B---3--:R1:W-:Y:S04]  /*6b460*/  STS.U8 [R10+UR8+0x18b00], R54 ;  /* 0x018b00360a007988 */ /* 0x0083e80008000008 */
[----:B----4-:R2:W-:Y:S04]  /*6b470*/  STS.U8 [R10+UR8+0x18f00], R68 ;  /* 0x018f00440a007988 */ /* 0x0105e80008000008 */
[----:B0-----:R-:W3:Y:S04]  /*6b480*/  LDL.LU R15, [R1+0x588] ;  /* 0x00058800010f7983 */ /* 0x001ee80000300800 */
[----:B-1----:R-:W4:Y:S04]  /*6b490*/  LDL.LU R54, [R1+0x570] ;  /* 0x0005700001367983 */ /* 0x002f280000300800 */
[----:B------:R0:W-:Y:S04]  /*6b4a0*/  STS.U8 [R10+UR8+0x19300], R82 ;  /* 0x019300520a007988 */ /* 0x0001e80008000008 */
[----:B--2---:R-:W2:Y:S04]  /*6b4b0*/  LDL.LU R68, [R1+0x558] ;  /* 0x0005580001447983 */ /* 0x004ea80000300800 */
        /* <DEDUP_REMOVED lines=25> */
[----:B0-----:R-:W2:Y:S04]  /*6b650*/  LDL.LU R46, [R1+0x3fc] ;  /* 0x0003fc00012e7983 */ /* 0x001ea80000300800 */
[----:B-1----:R-:W2:Y:S04]  /*6b660*/  LDL.LU R47, [R1+0x3e0] ;  /* 0x0003e000012f7983 */ /* 0x002ea80000300800 */
        /* <DEDUP_REMOVED lines=10> */
[----:B------:R0:W-:Y:S02]  /*6b710*/  STS.U8 [R10+UR8+0x1cf00], R11 ;  /* 0x01cf000b0a007988 */ /* 0x0001e40008000008 */
[----:B0-----:R-:W0:Y:S02]  /*6b720*/  S2R R11, SR_TID.X ;  /* 0x00000000000b7919 */ /* 0x001e240000002100 */
        /* <DEDUP_REMOVED lines=8> */
[----:B-1----:R-:W2:Y:S04]  /*6b7b0*/  LDL.LU R55, [R1+0x2c8] ;  /* 0x0002c80001377983 */ /* 0x002ea80000300800 */
[----:B0-----:R-:W2:Y:S04]  /*6b7c0*/  LDL.LU R49, [R1+0x2ac] ;  /* 0x0002ac0001317983 */ /* 0x001ea80000300800 */
[----:B------:R-:W-:Y:S04]  /*6b7d0*/  STS.U8 [R10+UR8+0x1df00], R12 ;  /* 0x01df000c0a007988 */ /* 0x000fe80008000008 */
[----:B------:R-:W2:Y:S04]  /*6b7e0*/  LDL.LU R36, [R1+0x290] ;  /* 0x0002900001247983 */ /* 0x000ea80000300800 */
        /* <DEDUP_REMOVED lines=8> */
[----:B------:R-:W2:Y:S04]  /*6b870*/  LDL.LU R29, [R1+0x274] ;  /* 0x00027400011d7983 */ /* 0x000ea80000300800 */
[----:B------:R-:W2:Y:S01]  /*6b880*/  LDL.LU R22, [R1+0x258] ;  /* 0x0002580001167983 */ /* 0x000ea20000300800 */
[----:B------:R-:W-:-:S04]  /*6b890*/  LOP3.LUT R11, R11, 0x7f, RZ, 0xc0, !PT ;  /* 0x0000007f0b0b7812 */ /* 0x000fc800078ec0ff */
[----:B------:R-:W-:-:S05]  /*6b8a0*/  LOP3.LUT R11, R11, 0x70, RZ, 0x3c, !PT ;  /* 0x000000700b0b7812 */ /* 0x000fca00078e3cff */
[----:B---3--:R0:W-:Y:S04]  /*6b8b0*/  STS.U8 [R11+UR8+0x10380], R15 ;  /* 0x0103800f0b007988 */ /* 0x0081e80008000008 */
[----:B----4-:R1:W-:Y:S04]  /*6b8c0*/  STS.U8 [R11+UR8+0x10780], R54 ;  /* 0x010780360b007988 */ /* 0x0103e80008000008 */
[----:B--2---:R2:W-:Y:S04]  /*6b8d0*/  STS.U8 [R11+UR8+0x10b80], R68 ;  /* 0x010b80440b007988 */ /* 0x0045e80008000008 */
        /* <DEDUP_REMOVED lines=27> */
[----:B------:R1:W-:Y:S04]  /*6ba90*/  STS.U8 [R11+UR8+0x14380], R47 ;  /* 0x0143802f0b007988 */ /* 0x0003e80008000008 */
        /* <DEDUP_REMOVED lines=9> */
[----:B0-----:R-:W2:Y:S04]  /*6bb30*/  LDL.LU R46, [R1+0x98] ;  /* 0x00009800012e7983 */ /* 0x001ea80000300800 */
[----:B------:R-:W-:Y:S04]  /*6bb40*/  STS.U8 [R11+UR8+0x16780], R57 ;  /* 0x016780390b007988 */ /* 0x000fe80008000008 */
[----:B-1----:R-:W2:Y:S04]  /*6bb50*/  LDL.LU R47, [R1+0x7c] ;  /* 0x00007c00012f7983 */ /* 0x002ea80000300800 */
[----:B------:R0:W-:Y:S04]  /*6bb60*/  STS.U8 [R11+UR8+0x1c380], R0 ;  /* 0x01c380000b007988 */ /* 0x0001e80008000008 */
[----:B0-----:R-:W2:Y:S04]  /*6bb70*/  LDL.LU R0, [R1+0x2618] ;  /* 0x0026180001007983 */ /* 0x001ea80000300800 */
[----:B------:R0:W-:Y:S04]  /*6bb80*/  STS.U8 [R11+UR8+0x1c780], R3 ;  /* 0x01c780030b007988 */ /* 0x0001e80008000008 */
[----:B------:R1:W-:Y:S04]  /*6bb90*/  STS.U8 [R11+UR8+0x1cb80], R4 ;  /* 0x01cb80040b007988 */ /* 0x0003e80008000008 */
[----:B0-----:R0:W5:Y:S04]  /*6bba0*/  LDL.LU R3, [R1+0x2614] ;  /* 0x0026140001037983 */ /* 0x0011680000300800 */
[----:B-1----:R0:W5:Y:S04]  /*6bbb0*/  LDL.LU R4, [R1+0x2610] ;  /* 0x0026100001047983 */ /* 0x0021680000300800 */
[----:B------:R-:W-:Y:S04]  /*6bbc0*/  STS.U8 [R11+UR8+0x16b80], R55 ;  /* 0x016b80370b007988 */ /* 0x000fe80008000008 */
[----:B------:R-:W-:Y:S04]  /*6bbd0*/  STS.U8 [R11+UR8+0x16f80], R49 ;  /* 0x016f80310b007988 */ /* 0x000fe80008000008 */
[----:B------:R-:W-:Y:S04]  /*6bbe0*/  STS.U8 [R11+UR8+0x17380], R36 ;  /* 0x017380240b007988 */ /* 0x000fe80008000008 */
[----:B------:R1:W-:Y:S04]  /*6bbf0*/  STS.U8 [R11+UR8+0x1cf80], R2 ;  /* 0x01cf80020b007988 */ /* 0x0003e80008000008 */
        /* <DEDUP_REMOVED lines=13> */
[----:B------:R-:W0:Y:S01]  /*6bcd0*/  S2R R6, SR_TID.X ;  /* 0x0000000000067919 */ /* 0x000e220000002100 */
[----:B------:R-:W0:Y:S01]  /*6bce0*/  S2R R5, SR_TID.X ;  /* 0x0000000000057919 */ /* 0x000e220000002100 */
[----:B-1----:R-:W1:Y:S01]  /*6bcf0*/  S2R R2, SR_TID.X ;  /* 0x0000000000027919 */ /* 0x002e620000002100 */
[----:B--2---:R2:W-:Y:S04]  /*6bd00*/  STS.U8 [R11+UR8+0x1ff80], R0 ;  /* 0x01ff80000b007988 */ /* 0x0045e80008000008 */
[----:B--2---:R2:W5:Y:S04]  /*6bd10*/  LDL.LU R0, [R1+0x260c] ;  /* 0x00260c0001007983 */ /* 0x0045680000300800 */
[----:B---3--:R2:W-:Y:S04]  /*6bd20*/  STS.U8 [R11+UR8+0x17f80], R15 ;  /* 0x017f800f0b007988 */ /* 0x0085e80008000008 */
        /* <DEDUP_REMOVED lines=17> */
[----:B---3--:R-:W3:Y:S01]  /*6be40*/  FENCE.VIEW.ASYNC.S ;  /* 0x00000000000073c6 */ /* 0x008ee20000000000 */
[----:B0-----:R-:W-:-:S02]  /*6be50*/  LOP3.LUT R6, R6, 0x7f, RZ, 0xc0, !PT ;  /* 0x0000007f06067812 */ /* 0x001fc400078ec0ff */
[----:B------:R-:W-:Y:S01]  /*6be60*/  LOP3.LUT R5, R5, 0x7f, RZ, 0xc0, !PT ;  /* 0x0000007f05057812 */ /* 0x000fe200078ec0ff */
[----:B------:R-:W-:Y:S01]  /*6be70*/  ULEA UR10, UR22, UR8, 0x3 ;  /* 0x00000008160a7291 */ /* 0x000fe2000f8e18ff */
[----:B-1----:R-:W-:Y:S02]  /*6be80*/  LOP3.LUT R2, R2, 0x7f, RZ, 0xc0, !PT ;  /* 0x0000007f02027812 */ /* 0x002fe400078ec0ff */
[----:B------:R-:W-:Y:S02]  /*6be90*/  LOP3.LUT R6, R6, 0x20, RZ, 0x3c, !PT ;  /* 0x0000002006067812 */ /* 0x000fe400078e3cff */
[----:B------:R-:W-:Y:S01]  /*6bea0*/  LOP3.LUT R5, R5, 0x10, RZ, 0x3c, !PT ;  /* 0x0000001005057812 */ /* 0x000fe200078e3cff */
[----:B------:R-:W-:Y:S01]  /*6beb0*/  UIADD3 UR10, UPT, UPT, UR10, 0x28000, URZ ;  /* 0x000280000a0a7890 */ /* 0x000fe2000fffe0ff */
[----:B------:R-:W-:Y:S01]  /*6bec0*/  UMOV UR6, UR4 ;  /* 0x0000000400067c82 */ /* 0x000fe20008000000 */
[----:B---3--:R-:W-:Y:S06]  /*6bed0*/  BAR.SYNC.DEFER_BLOCKING 0x0 ;  /* 0x0000000000007b1d */ /* 0x008fec0000010000 */
[----:B--2---:R-:W-:Y:S05]  /*6bee0*/  BRA.U UP1, `(.L_x_9) ;  /* 0x0000000101887547 */ /* 0x004fea000b800000 */
[----:B------:R-:W-:Y:S02]  /*6bef0*/  UIADD3 UR59, UPT, UPT, UR7, 0x100, URZ ;  /* 0x00000100073b7890 */ /* 0x000fe4000fffe0ff */
[----:B------:R-:W-:Y:S02]  /*6bf00*/  UIADD3 UR60, UPT, UPT, UR7, 0x100, URZ ;  /* 0x00000100073c7890 */ /* 0x000fe4000fffe0ff */
[----:B------:R-:W-:Y:S01]  /*6bf10*/  UIADD3 UR61, UPT, UPT, UR7, 0x100, URZ ;  /* 0x00000100073d7890 */ /* 0x000fe2000fffe0ff */
[----:B------:R-:W-:Y:S01]  /*6bf20*/  UMOV UR18, 0x0 ;  /* 0x0000000000127882 */ /* 0x000fe20000000000 */
[----:B------:R-:W-:Y:S01]  /*6bf30*/  UMOV UR19, 0x8408010 ;  /* 0x0840801000137882 */ /* 0x000fe20000000000 */
[----:B------:R-:W-:Y:S01]  /*6bf40*/  UMOV UR17, 0x40004040 ;  /* 0x4000404000117882 */ /* 0x000fe20000000000 */
[----:B------:R-:W-:Y:S02]  /*6bf50*/  UIADD3 UR62, UPT, UPT, UR7, 0x100, URZ ;  /* 0x00000100073e7890 */ /* 0x000fe4000fffe0ff */
[----:B------:R0:W-:Y:S01]  /*6bf60*/  UTCQMMA gdesc[UR12], gdesc[UR16], tmem[UR7], tmem[UR18], idesc[UR19], UPT ;  /* 0x00ff12100c0075ea */ /* 0x0001e2000b800307 */
[----:B------:R-:W-:Y:S01]  /*6bf70*/  UMOV UR44, 0x0 ;  /* 0x00000000002c7882 */ /* 0x000fe20000000000 */
[----:B------:R-:W-:Y:S01]  /*6bf80*/  UMOV UR45, 0x8408010 ;  /* 0x08408010002d7882 */ /* 0x000fe20000000000 */
[----:B------:R-:W-:Y:S01]  /*6bf90*/  UMOV UR46, 0x0 ;  /* 0x00000000002e7882 */ /* 0x000fe20000000000 */
[----:B------:R-:W-:Y:S01]  /*6bfa0*/  UMOV UR47, 0x8408010 ;  /* 0x08408010002f7882 */ /* 0x000fe20000000000 */
        /* <DEDUP_REMOVED lines=11> */
[----:B------:R-:W-:Y:S01]  /*6c060*/  UMOV UR4, UR10 ;  /* 0x0000000a00047c82 */ /* 0x000fe20008000000 */
[----:B------:R-:W-:Y:S01]  /*6c070*/  UMOV UR5, URZ ;  /* 0x000000ff00057c82 */ /* 0x000fe20008000000 */
[----:B------:R0:W-:Y:S01]  /*6c080*/  UTCQMMA gdesc[UR12], gdesc[UR36], tmem[UR59], tmem[UR52], idesc[UR53], UPT ;  /* 0x00ff34240c0075ea */ /* 0x0001e2000b80033b */
[----:B------:R-:W-:Y:S01]  /*6c090*/  UMOV UR56, 0x0 ;  /* 0x0000000000387882 */ /* 0x000fe20000000000 */
[----:B------:R-:W-:Y:S01]  /*6c0a0*/  UMOV UR57, 0x8408010 ;  /* 0x0840801000397882 */ /* 0x000fe20000000000 */
[----:B------:R0:W-:Y:S01]  /*6c0b0*/  UTCQMMA gdesc[UR24], gdesc[UR38], tmem[UR60], tmem[UR50], idesc[UR51], UPT ;  /* 0x00ff3226180075ea */ /* 0x0001e2000b80033c */
[----:B------:R-:W-:Y:S01]  /*6c0c0*/  UMOV UR4, UR4 ;  /* 0x0000000400047c82 */ /* 0x000fe20008000000 */
[----:B------:R0:W-:Y:S01]  /*6c0d0*/  UTCQMMA gdesc[UR28], gdesc[UR40], tmem[UR61], tmem[UR54], idesc[UR55], UPT ;  /* 0x00ff36281c0075ea */ /* 0x0001e2000b80033d */
[----:B------:R0:W-:Y:S01]  /*6c0e0*/  UTCQMMA gdesc[UR32], gdesc[UR42], tmem[UR62], tmem[UR56], idesc[UR57], UPT ;  /* 0x00ff382a200075ea */ /* 0x0001e2000b80033e */
[----:B------:R0:W-:Y:S01]  /*6c0f0*/  UTCBAR [UR4], URZ ;  /* 0x000000ff040073e9 */ /* 0x0001e200080000ff */
[----:B------:R-:W-:Y:S01]  /*6c100*/  NOP ;  /* 0x0000000000007918 */ /* 0x000fe20000000000 */
.L_x_9:
[----:B------:R-:W2:Y:S01]  /*6c110*/  LDL.LU R12, [R1+0x1940] ;  /* 0x00194000010c7983 */ /* 0x000ea20000300800 */
[----:B------:R-:W-:-:S03]  /*6c120*/  UIADD3 UR22, UPT, UPT, UR22, 0x1, URZ ;  /* 0x0000000116167890 */ /* 0x000fc6000fffe0ff */
[----:B------:R-:W3:Y:S01]  /*6c130*/  LDL.LU R13, [R1+0x1980] ;  /* 0x00198000010d7983 */ /* 0x000ee20000300800 */
[----:B------:R-:W-:-:S04]  /*6c140*/  UISETP.GT.AND UP3, UPT, UR22, 0x1, UPT ;  /* 0x000000011600788c */ /* 0x000fc8000bf64270 */
[----:B0-----:R-:W-:Y:S02]  /*6c150*/  USEL UR4, URZ, 0x1, !UP3 ;  /* 0x00000001ff047887 */ /* 0x001fe4000d800000 */
[----:B------:R-:W-:Y:S02]  /*6c160*/  USEL UR22, UR22, URZ, !UP3 ;  /* 0x000000ff16167287 */ /* 0x000fe4000d800000 */
[----:B------:R-:W-:Y:S01]  /*6c170*/  ULOP3.LUT UR4, UR6, UR4, URZ, 0x3c, !UPT ;  /* 0x0000000406047292 */ /* 0x000fe2000f8e3cff */
[----:B--2---:R-:W-:Y:S01]  /*6c180*/  ISETP.NE.U32.AND P0, PT, R12, UR11, PT ;  /* 0x0000000b0c007c0c */ /* 0x004fe2000bf05070 */
[----:B---3--:R2:W-:Y:S01]  /*6c190*/  STL [R1+0x1940], R13 ;  /* 0x0019400d01007387 */ /* 0x0085e20000100800 */
[----:B------:R-:W-:-:S11]  /*6c1a0*/  IMAD.U32 R12, RZ, RZ, UR6 ;  /* 0x00000006ff0c7e24 */ /* 0x000fd6000f8e00ff */
[----:B------:R-:W-:Y:S05]  /*6c1b0*/  @P0 BRA `(.L_x_10) ;  /* 0xfffffd98004c0947 */ /* 0x000fea000383ffff */
.L_x_7:
[----:B------:R-:W3:Y:S01]  /*6c1c0*/  LDL.LU R16, [R1+0x1dd0] ;  /* 0x001dd00001107983 */ /* 0x000ee20000300800 */
[----:B------:R-:W4:Y:S03]  /*6c1d0*/  LDCU UR68, c[0x0][0x3b8] ;  /* 0x00007700ff4477ac */ /* 0x000f260008000800 */
[----:B--2---:R-:W2:Y:S01]  /*6c1e0*/  LDL.LU R15, [R1+0x19a4] ;  /* 0x0019a400010f7983 */ /* 0x004ea20000300800 */
[----:B-1----:R-:W3:Y:S03]  /*6c1f0*/  LDCU.64 UR4, c[0x0][0x398] ;  /* 0x00007300ff0477ac */ /* 0x002ee60008000a00 */
[----:B------:R-:W2:Y:S01]  /*6c200*/  LDL.LU R14, [R1+0x1f60] ;  /* 0x001f6000010e7983 */ /* 0x000ea20000300800 */
[----:B------:R-:W2:Y:S03]  /*6c210*/  LDCU UR17, c[0x0][0x39c] ;  /* 0x00007380ff1177ac */ /* 0x000ea60008000800 */
[----:B------:R-:W2:Y:S01]  /*6c220*/  LDL.LU R13, [R1+0x1f64] ;  /* 0x001f6400010d7983 */ /* 0x000ea20000300800 */
[----:B------:R-:W1:Y:S01]  /*6c230*/  LDCU UR11, c[0x0][0x3b4] ;  /* 0x00007680ff0b77ac */ /* 0x000e620008000800 */
[----:B------:R-:W0:Y:S01]  /*6c240*/  LDCU.64 UR12, c[0x0][0x390] ;  /* 0x00007200ff0c77ac */ /* 0x000e220008000a00 */
[----:B----45:R-:W-:Y:S01]  /*6c250*/  IMAD R6, R0, UR68, RZ ;  /* 0x0000004400067c24 */ /* 0x030fe2000f8e02ff */
[----:B------:R-:W4:Y:S03]  /*6c260*/  LDCU UR14, c[0x0][0x39c] ;  /* 0x00007380ff0e77ac */ /* 0x000f260008000800 */
[----:B------:R-:W-:Y:S01]  /*6c270*/  VIADD R7, R6, UR68 ;  /* 0x0000004406077c36 */ /* 0x000fe20008000000 */
[----:B------:R-:W0:Y:S03]  /*6c280*/  LDCU UR15, c[0x0][0x39c] ;  /* 0x00007380ff0f77ac */ /* 0x000e260008000800 */
[----:B------:R-:W-:Y:S01]  /*6c290*/  VIADD R4, R7, UR68 ;  /* 0x0000004407047c36 */ /* 0x000fe20008000000 */
[----:B------:R-:W0:Y:S03]  /*6c2a0*/  LDCU UR16, c[0x0][0x39c] ;  /* 0x00007380ff1077ac */ /* 0x000e260008000800 */
[----:B------:R-:W-:-:S04]  /*6c2b0*/  VIADD R5, R4, UR68 ;  /* 0x0000004404057c36 */ /* 0x000fc80008000000 */
[----:B------:R-:W-:-:S04]  /*6c2c0*/  VIADD R77, R5, UR68 ;  /* 0x00000044054d7c36 */ /* 0x000fc80008000000 */
[----:B------:R-:W-:-:S04]  /*6c2d0*/  VIADD R79, R77, UR68 ;  /* 0x000000444d4f7c36 */ /* 0x000fc80008000000 */
[----:B------:R-:W-:-:S04]  /*6c2e0*/  VIADD R81, R79, UR68 ;  /* 0x000000444f517c36 */ /* 0x000fc80008000000 */
[----:B0-----:R-:W-:-:S04]  /*6c2f0*/  VIADD R90, R81, UR68 ;  /* 0x00000044515a7c36 */ /* 0x001fc80008000000 */
[----:B------:R-:W-:-:S04]  /*6c300*/  VIADD R82, R90, UR68 ;  /* 0x000000445a527c36 */ /* 0x000fc80008000000 */
[----:B------:R-:W-:Y:S01]  /*6c310*/  VIADD R83, R82, UR68 ;  /* 0x0000004452537c36 */ /* 0x000fe20008000000 */
[C---:B---3--:R-:W-:Y:S01]  /*6c320*/  ISETP.GE.AND P1, PT, R16.reuse, UR4, PT ;  /* 0x0000000410007c0c */ /* 0x048fe2000bf26270 */
[----:B-1----:R-:W-:Y:S01]  /*6c330*/  IMAD R2, R16, UR11, RZ ;  /* 0x0000000b10027c24 */ /* 0x002fe2000f8e02ff */
[----:B------:R-:W0:Y:S02]  /*6c340*/  LDCU UR4, c[0x0][0x39c] ;  /* 0x00007380ff0477ac */ /* 0x000e240008000800 */
[----:B--2---:R-:W-:-:S04]  /*6c350*/  ISETP.LT.AND P0, PT, R15, UR17, !P1 ;  /* 0x000000110f007c0c */ /* 0x004fc8000cf01270 */
[----:B------:R-:W-:Y:S02]  /*6c360*/  P2R R8, PR, RZ, 0x1 ;  /* 0x00000001ff087803 */ /* 0x000fe40000000000 */
[----:B------:R-:W-:Y:S02]  /*6c370*/  IADD3 R3, P0, PT, R2, UR12, RZ ;  /* 0x0000000c02037c10 */ /* 0x000fe4000ff1e0ff */
[----:B----4-:R-:W-:Y:S01]  /*6c380*/  ISETP.LT.AND P5, PT, R14, UR14, !P1 ;  /* 0x0000000e0e007c0c */ /* 0x010fe2000cfa1270 */
[----:B------:R1:W-:Y:S01]  /*6c390*/  STL [R1+0x828], R8 ;  /* 0x0008280801007387 */ /* 0x0003e20000100800 */
[----:B------:R-:W-:Y:S02]  /*6c3a0*/  ISETP.LT.AND P3, PT, R13, UR15, !P1 ;  /* 0x0000000f0d007c0c */ /* 0x000fe4000cf61270 */
[----:B------:R-:W-:Y:S01]  /*6c3b0*/  LEA.HI.X.SX32 R2, R2, UR13, 0x1, P0 ;  /* 0x0000000d02027c11 */ /* 0x000fe200080f0eff */
[----:B------:R-:W-:Y:S10]  /*6c3c0*/  BRA.U !UP2, `(.L_x_11) ;  /* 0x000000010a107547 */ /* 0x000ff4000b800000 */
[----:B------:R-:W-:-:S06]  /*6c3d0*/  USHF.L.U32 UR6, UR6, 0x1f, URZ ;  /* 0x0000001f06067899 */ /* 0x000fcc00080006ff */
[----:B-1----:R-:W-:-:S04]  /*6c3e0*/  IMAD.U32 R8, RZ, RZ, UR6 ;  /* 0x00000006ff087e24 */ /* 0x002fc8000f8e00ff */
[----:B------:R-:W1:Y:S02]  /*6c3f0*/  SYNCS.PHASECHK.TRANS64.TRYWAIT P0, [UR10], R8 ;  /* 0x00000008ff0075a7 */ /* 0x000e64000800110a */
[----:B-1----:R-:W-:Y:S05]  /*6c400*/  @!P0 BRA `(.L_x_12) ;  /* 0x0000017c00b48947 */ /* 0x002fea0003800000 */
.L_x_11:
[----:B------:R-:W-:Y:S01]  /*6c410*/  BAR.SYNC.DEFER_BLOCKING 0x0 ;  /* 0x0000000000007b1d */ /* 0x000fe20000010000 */
[CC--:B------:R-:W-:Y:S01]  /*6c420*/  IADD3 R68, P0, PT, R6.reuse, R3.reuse, RZ ;  /* 0x0000000306447210 */ /* 0x0c0fe20007f1e0ff */
[----:B------:R-:W-:Y:S01]  /*6c430*/  VIADD R92, R83, UR68 ;  /* 0x00000044535c7c36 */ /* 0x000fe20008000000 */
[CC--:B------:R-:W-:Y:S02]  /*6c440*/  IADD3 R70, P4, PT, R7.reuse, R3.reuse, RZ ;  /* 0x0000000307467210 */ /* 0x0c0fe40007f9e0ff */
[-C--:B------:R-:W-:Y:S01]  /*6c450*/  LEA.HI.X.SX32 R69, R6, R2.reuse, 0x1, P0 ;  /* 0x0000000206457211 */ /* 0x080fe200000f0eff */
[----:B------:R-:W-:Y:S01]  /*6c460*/  VIADD R91, R92, UR68 ;  /* 0x000000445c5b7c36 */ /* 0x000fe20008000000 */
[-C--:B------:R-:W-:Y:S01]  /*6c470*/  LEA.HI.X.SX32 R71, R7, R2.reuse, 0x1, P4 ;  /* 0x0000000207477211 */ /* 0x080fe200020f0eff */
[----:B------:R-:W2:Y:S01]  /*6c480*/  LDCU UR6, c[0x0][0x39c] ;  /* 0x00007380ff0677ac */ /* 0x000ea20008000800 */
[CC--:B------:R-:W-:Y:S01]  /*6c490*/  IADD3 R72, P0, PT, R4.reuse, R3.reuse, RZ ;  /* 0x0000000304487210 */ /* 0x0c0fe20007f1e0ff */
[----:B------:R3:W-:Y:S01]  /*6c4a0*/  STL.64 [R1+0x28a0], R68 ;  /* 0x0028a04401007387 */ /* 0x0007e20000100a00 */
[-C--:B------:R-:W-:Y:S01]  /*6c4b0*/  IADD3 R74, P4, PT, R5, R3.reuse, RZ ;  /* 0x00000003054a7210 */ /* 0x080fe20007f9e0ff */
[----:B------:R-:W-:Y:S01]  /*6c4c0*/  VIADD R89, R91, UR68 ;  /* 0x000000445b597c36 */ /* 0x000fe20008000000 */
[-C--:B------:R-:W-:Y:S01]  /*6c4d0*/  LEA.HI.X.SX32 R73, R4, R2.reuse, 0x1, P0 ;  /* 0x0000000204497211 */ /* 0x080fe200000f0eff */
[----:B------:R-:W-:Y:S01]  /*6c4e0*/  STL.64 [R1+0x28a8], R70 ;  /* 0x0028a84601007387 */ /* 0x000fe20000100a00 */
[-C--:B------:R-:W-:Y:S01]  /*6c4f0*/  LEA.HI.X.SX32 R75, R5, R2.reuse, 0x1, P4 ;  /* 0x00000002054b7211 */ /* 0x080fe200020f0eff */
[----:B------:R-:W-:Y:S01]  /*6c500*/  VIADD R85, R89, UR68 ;  /* 0x0000004459557c36 */ /* 0x000fe20008000000 */
[----:B------:R-:W-:Y:S01]  /*6c510*/  IADD3 R76, P0, PT, R77, R3, RZ ;  /* 0x000000034d4c7210 */ /* 0x000fe20007f1e0ff */
[----:B------:R4:W-:Y:S01]  /*6c520*/  STL.64 [R1+0x28b0], R72 ;  /* 0x0028b04801007387 */ /* 0x0009e20000100a00 */
[----:B------:R-:W5:Y:S01]  /*6c530*/  LDCU UR10, c[0x0][0x39c] ;  /* 0x00007380ff0a77ac */ /* 0x000f620008000800 */
[----:B------:R-:W-:Y:S01]  /*6c540*/  VIADD R87, R85, UR68 ;  /* 0x0000004455577c36 */ /* 0x000fe20008000000 */
[----:B------:R-:W-:-:S02]  /*6c550*/  LEA.HI.X.SX32 R77, R77, R2, 0x1, P0 ;  /* 0x000000024d4d7211 */ /* 0x000fc400000f0eff */
[CC--:B---3--:R-:W-:Y:S01]  /*6c560*/  IADD3 R68, P4, PT, R82.reuse, R3.reuse, RZ ;  /* 0x0000000352447210 */ /* 0x0c8fe20007f9e0ff */
[----:B------:R-:W3:Y:S02]  /*6c570*/  @!P2 SYNCS.CCTL.IV [UR8+0x28000] ;  /* 0x02800000ff00a9b1 */ /* 0x000ee40008000008 */
[----:B---3--:R-:W-:Y:S01]  /*6c580*/  BAR.SYNC.DEFER_BLOCKING 0x0 ;  /* 0x0000000000007b1d */ /* 0x008fe20000010000 */
[-C--:B------:R-:W-:Y:S01]  /*6c590*/  IADD3 R80, P0, PT, R81, R3.reuse, RZ ;  /* 0x0000000351507210 */ /* 0x080fe20007f1e0ff */
[----:B------:R-:W-:Y:S01]  /*6c5a0*/  VIADD R86, R87, UR68 ;  /* 0x0000004457567c36 */ /* 0x000fe20008000000 */
[-C--:B------:R-:W-:Y:S02]  /*6c5b0*/  LEA.HI.X.SX32 R69, R82, R2.reuse, 0x1, P4 ;  /* 0x0000000252457211 */ /* 0x080fe400020f0eff */
[-C--:B------:R-:W-:Y:S01]  /*6c5c0*/  LEA.HI.X.SX32 R81, R81, R2.reuse, 0x1, P0 ;  /* 0x0000000251517211 */ /* 0x080fe200000f0eff */
[----:B------:R-:W-:Y:S01]  /*6c5d0*/  VIADD R88, R86, UR68 ;  /* 0x0000004456587c36 */ /* 0x000fe20008000000 */
[C---:B------:R-:W-:Y:S01]  /*6c5e0*/  IADD3 R82, P0, PT, R83.reuse, R3, RZ ;  /* 0x0000000353527210 */ /* 0x040fe20007f1e0ff */
[----:B-1----:R-:W1:Y:S01]  /*6c5f0*/  LDTM.x64 R4, tmem[UR9] ;  /* 0x00000009000479ee */ /* 0x002e620008340000 */
[----:B------:R-:W3:Y:S01]  /*6c600*/  LDCU UR11, c[0x0][0x39c] ;  /* 0x00007380ff0b77ac */ /* 0x000ee20008000800 */
[----:B------:R-:W-:Y:S01]  /*6c610*/  VIADD R84, R88, UR68 ;  /* 0x0000004458547c36 */ /* 0x000fe20008000000 */
[----:B------:R-:W-:-:S02]  /*6c620*/  LEA.HI.X.SX32 R83, R83, R2, 0x1, P0 ;  /* 0x0000000253537211 */ /* 0x000fc400000f0eff */
[CC--:B----4-:R-:W-:Y:S01]  /*6c630*/  IADD3 R72, P0, PT, R89.reuse, R3.reuse, RZ ;  /* 0x0000000359487210 */ /* 0x0d0fe20007f1e0ff */
[----:B------:R-:W4:Y:S03]  /*6c640*/  LDCU UR13, c[0x0][0x39c] ;  /* 0x00007380ff0d77ac */ /* 0x000f260008000800 */
[-C--:B------:R-:W-:Y:S01]  /*6c650*/  LEA.HI.X.SX32 R73, R89, R2.reuse, 0x1, P0 ;  /* 0x0000000259497211 */ /* 0x080fe200000f0eff */
[----:B------:R-:W0:Y:S01]  /*6c660*/  LDCU UR12, c[0x0][0x39c] ;  /* 0x00007380ff0c77ac */ /* 0x000e220008000800 */
[----:B------:R-:W0:Y:S01]  /*6c670*/  LDCU UR14, c[0x0][0x39c] ;  /* 0x00007380ff0e77ac */ /* 0x000e220008000800 */
[----:B------:R-:W0:Y:S01]  /*6c680*/  @!P2 SYNCS.CCTL.IV [UR8+0x28008] ;  /* 0x02800800ff00a9b1 */ /* 0x000e220008000008 */
[CC--:B------:R-:W-:Y:S01]  /*6c690*/  IADD3 R78, P2, PT, R79.reuse, R3.reuse, RZ ;  /* 0x000000034f4e7210 */ /* 0x0c0fe20007f5e0ff */
[----:B------:R-:W0:Y:S03]  /*6c6a0*/  LDCU UR8, c[0x0][0x39c] ;  /* 0x00007380ff0877ac */ /* 0x000e260008000800 */
[-C--:B------:R-:W-:Y:S01]  /*6c6b0*/  LEA.HI.X.SX32 R79, R79, R2.reuse, 0x1, P2 ;  /* 0x000000024f4f7211 */ /* 0x080fe200010f0eff */
[----:B------:R-:W0:Y:S01]  /*6c6c0*/  LDCU UR15, c[0x0][0x39c] ;  /* 0x00007380ff0f77ac */ /* 0x000e220008000800 */
[CC--:B------:R-:W-:Y:S01]  /*6c6d0*/  IADD3 R70, P2, PT, R90.reuse, R3.reuse, RZ ;  /* 0x000000035a467210 */ /* 0x0c0fe20007f5e0ff */
[----:B------:R-:W0:Y:S03]  /*6c6e0*/  LDCU UR17, c[0x0][0x39c] ;  /* 0x00007380ff1177ac */ /* 0x000e260008000800 */
[----:B------:R-:W-:Y:S01]  /*6c6f0*/  LEA.HI.X.SX32 R71, R90, R2, 0x1, P2 ;  /* 0x000000025a477211 */ /* 0x000fe200010f0eff */
[----:B------:R-:W-:Y:S01]  /*6c700*/  VIADD R90, R84, UR68 ;  /* 0x00000044545a7c36 */ /* 0x000fe20008000000 */
[----:B------:R-:W0:Y:S03]  /*6c710*/  LDCU UR28, c[0x0][0x39c] ;  /* 0x00007380ff1c77ac */ /* 0x000e260008000800 */
[----:B------:R1:W-:Y:S01]  /*6c720*/  STL.64 [R1+0x5d0], R70 ;  /* 0x0005d04601007387 */ /* 0x0003e20000100a00 */
[----:B------:R-:W-:Y:S01]  /*6c730*/  VIADD R93, R90, UR68 ;  /* 0x000000445a5d7c36 */ /* 0x000fe20008000000 */
[----:B------:R-:W0:Y:S02]  /*6c740*/  LDCU UR18, c[0x0][0x39c] ;  /* 0x00007380ff1277ac */ /* 0x000e240008000800 */
[----:B------:R2:W-:Y:S01]  /*6c750*/  STL.64 [R1+0x5d8], R68 ;  /* 0x0005d84401007387 */ /* 0x0005e20000100a00 */
[----:B------:R-:W0:Y:S01]  /*6c760*/  LDCU UR30, c[0x0][0x39c] ;  /* 0x00007380ff1e77ac */ /* 0x000e220008000800 */
[----:B------:R-:W0:Y:S01]  /*6c770*/  LDCU UR29, c[0x0][0x39c] ;  /* 0x00007380ff1d77ac */ /* 0x000e220008000800 */
[-C--:B-1----:R-:W-:Y:S01]  /*6c780*/  IADD3 R70, P2, PT, R92, R3.reuse, RZ ;  /* 0x000000035c467210 */ /* 0x082fe20007f5e0ff */
[----:B------:R-:W1:Y:S01]  /*6c790*/  LDCU UR31, c[0x0][0x39c] ;  /* 0x00007380ff1f77ac */ /* 0x000e620008000800 */
[----:B--2---:R-:W-:-:S02]  /*6c7a0*/  IADD3 R68, P4, PT, R91, R3, RZ ;  /* 0x000000035b447210 */ /* 0x004fc40007f9e0ff */
[-C--:B------:R-:W-:Y:S01]  /*6c7b0*/  LEA.HI.X.SX32 R71, R92, R2.reuse, 0x1, P2 ;  /* 0x000000025c477211 */ /* 0x080fe200010f0eff */
[----:B------:R-:W2:Y:S01]  /*6c7c0*/  LDCU UR33, c[0x0][0x39c] ;  /* 0x00007380ff2177ac */ /* 0x000ea20008000800 */
[-C--:B------:R-:W-:Y:S01]  /*6c7d0*/  LEA.HI.X.SX32 R69, R91, R2.reuse, 0x1, P4 ;  /* 0x000000025b457211 */ /* 0x080fe200020f0eff */
[----:B------:R-:W-:Y:S02]  /*6c7e0*/  VIADD R91, R93, UR68 ;  /* 0x000000445d5b7c36 */ /* 0x000fe40008000000 */
[----:B------:R0:W-:Y:S01]  /*6c7f0*/  STL.64 [R1+0x5e8], R70 ;  /* 0x0005e84601007387 */ /* 0x0001e20000100a00 */
[----:B------:R-:W1:Y:S01]  /*6c800*/  LDCU UR32, c[0x0][0x39c] ;  /* 0x00007380ff2077ac */ /* 0x000e620008000800 */
[----:B------:R-:W-:Y:S02]  /*6c810*/  VIADD R89, R91, UR68 ;  /* 0x000000445b597c36 */ /* 0x000fe40008000000 */
[----:B------:R2:W-:Y:S01]  /*6c820*/  STL.64 [R1+0x738], R68 ;  /* 0x0007384401007387 */ /* 0x0005e20000100a00 */
[----:B------:R-:W1:Y:S03]  /*6c830*/  LDCU UR34, c[0x0][0x39c] ;  /* 0x00007380ff2277ac */ /* 0x000e660008000800 */
[----:B------:R3:W-:Y:S01]  /*6c840*/  STL.64 [R1+0x5e0], R72 ;  /* 0x0005e04801007387 */ /* 0x0007e20000100a00 */
[----:B------:R-:W1:Y:S01]  /*6c850*/  LDCU UR36, c[0x0][0x39c] ;  /* 0x00007380ff2477ac */ /* 0x000e620008000800 */
[-C--:B0-----:R-:W-:Y:S01]  /*6c860*/  IADD3 R70, P2, PT, R85, R3.reuse, RZ ;  /* 0x0000000355467210 */ /* 0x081fe20007f5e0ff */
[----:B------:R-:W0:Y:S01]  /*6c870*/  LDCU UR35, c[0x0][0x39c] ;  /* 0x00007380ff2377ac */ /* 0x000e220008000800 */
[-C--:B--2---:R-:W-:Y:S01]  /*6c880*/  IADD3 R68, P4, PT, R87, R3.reuse, RZ ;  /* 0x0000000357447210 */ /* 0x084fe20007f9e0ff */
[----:B------:R-:W2:Y:S01]  /*6c890*/  LDCU UR37, c[0x0][0x39c] ;  /* 0x00007380ff2577ac */ /* 0x000ea20008000800 */
[-C--:B------:R-:W-:Y:S01]  /*6c8a0*/  LEA.HI.X.SX32 R71, R85, R2.reuse, 0x1, P2 ;  /* 0x0000000255477211 */ /* 0x080fe200010f0eff */
[----:B------:R-:W-:Y:S01]  /*6c8b0*/  VIADD R85, R89, UR68 ;  /* 0x0000004459557c36 */ /* 0x000fe20008000000 */
[-C--:B------:R-:W-:Y:S01]  /*6c8c0*/  LEA.HI.X.SX32 R69, R87, R2.reuse, 0x1, P4 ;  /* 0x0000000257457211 */ /* 0x080fe200020f0eff */
[----:B------:R-:W0:Y:S01]  /*6c8d0*/  LDCU UR39, c[0x0][0x39c] ;  /* 0x00007380ff2777ac */ /* 0x000e220008000800 */
[CC--:B---3--:R-:W-:Y:S01]  /*6c8e0*/  IADD3 R72, P0, PT, R86.reuse, R3.reuse, RZ ;  /* 0x0000000356487210 */ /* 0x0c8fe20007f1e0ff */
[----:B------:R3:W-:Y:S01]  /*6c8f0*/  STL.64 [R1+0x730], R70 ;  /* 0x0007304601007387 */ /* 0x0007e20000100a00 */
[----:B------:R-:W0:Y:S02]  /*6c900*/  LDCU UR40, c[0x0][0x39c] ;  /* 0x00007380ff2877ac */ /* 0x000e240008000800 */
[----:B------:R-:W-:Y:S01]  /*6c910*/  LEA.HI.X.SX32 R73, R86, R2, 0x1, P0 ;  /* 0x0000000256497211 */ /* 0x000fe200000f0eff */
[----:B------:R1:W-:Y:S01]  /*6c920*/  STL.64 [R1+0x750], R68 ;  /* 0x0007504401007387 */ /* 0x0003e20000100a00 */
[----:B------:R-:W-:Y:S01]  /*6c930*/  VIADD R86, R85, UR68 ;  /* 0x0000004455567c36 */ /* 0x000fe20008000000 */
[----:B------:R-:W0:Y:S02]  /*6c940*/  LDCU UR38, c[0x0][0x39c] ;  /* 0x00007380ff2677ac */ /* 0x000e240008000800 */
[----:B------:R2:W-:Y:S01]  /*6c950*/  STL.64 [R1+0x740], R72 ;  /* 0x0007404801007387 */ /* 0x0005e20000100a00 */
[----:B------:R-:W0:Y:S01]  /*6c960*/  LDCU UR42, c[0x0][0x39c] ;  /* 0x00007380ff2a77ac */ /* 0x000e220008000800 */
[-C--:B---3--:R-:W-:Y:S01]  /*6c970*/  IADD3 R70, P2, PT, R88, R3.reuse, RZ ;  /* 0x0000000358467210 */ /* 0x088fe20007f5e0ff */
[----:B------:R-:W3:Y:S01]  /*6c980*/  LDCU UR41, c[0x0][0x39c] ;  /* 0x00007380ff2977ac */ /* 0x000ee20008000800 */
[----:B-1----:R-:W-:-:S02]  /*6c990*/  IADD3 R68, P4, PT, R84, R3, RZ ;  /* 0x0000000354447210 */ /* 0x002fc40007f9e0ff */
[-C--:B------:R-:W-:Y:S01]  /*6c9a0*/  LEA.HI.X.SX32 R71, R88, R2.reuse, 0x1, P2 ;  /* 0x0000000258477211 */ /* 0x080fe200010f0eff */
[----:B------:R-:W1:Y:S01]  /*6c9b0*/  LDCU UR43, c[0x0][0x39c] ;  /* 0x00007380ff2b77ac */ /* 0x000e620008000800 */
[-C--:B------:R-:W-:Y:S01]  /*6c9c0*/  LEA.HI.X.SX32 R69, R84, R2.reuse, 0x1, P4 ;  /* 0x0000000254457211 */ /* 0x080fe200020f0eff */
[----:B------:R-:W-:Y:S01]  /*6c9d0*/  VIADD R84, R86, UR68 ;  /* 0x0000004456547c36 */ /* 0x000fe20008000000 */
[CC--:B--2---:R-:W-:Y:S01]  /*6c9e0*/  IADD3 R72, P0, PT, R90.reuse, R3.reuse, RZ ;  /* 0x000000035a487210 */ /* 0x0c4fe20007f1e0ff */
[----:B------:R2:W-:Y:S01]  /*6c9f0*/  STL.64 [R1+0x748], R70 ;  /* 0x0007484601007387 */ /* 0x0005e20000100a00 */
[----:B------:R-:W0:Y:S02]  /*6ca00*/  LDCU UR45, c[0x0][0x39c] ;  /* 0x00007380ff2d77ac */ /* 0x000e240008000800 */
[-C--:B------:R-:W-:Y:S01]  /*6ca10*/  LEA.HI.X.SX32 R73, R90, R2.reuse, 0x1, P0 ;  /* 0x000000025a497211 */ /* 0x080fe200000f0eff */
[----:B------:R1:W-:Y:S01]  /*6ca20*/  STL.64 [R1+0x778], R68 ;  /* 0x0007784401007387 */ /* 0x0003e20000100a00 */
[----:B------:R-:W0:Y:S01]  /*6ca30*/  LDCU UR44, c[0x0][0x39c] ;  /* 0x00007380ff2c77ac */ /* 0x000e220008000800 */
[----:B------:R-:W0:Y:S02]  /*6ca40*/  LDCU UR47, c[0x0][0x39c] ;  /* 0x00007380ff2f77ac */ /* 0x000e240008000800 */
[----:B------:R3:W-:Y:S01]  /*6ca50*/  STL.64 [R1+0x770], R72 ;  /* 0x0007704801007387 */ /* 0x0007e20000100a00 */
[-C--:B--2---:R-:W-:Y:S01]  /*6ca60*/  IADD3 R70, P2, PT, R93, R3.reuse, RZ ;  /* 0x000000035d467210 */ /* 0x084fe20007f5e0ff */
[----:B------:R-:W2:Y:S01]  /*6ca70*/  LDCU UR26, c[0x0][0x39c] ;  /* 0x00007380ff1a77ac */ /* 0x000ea20008000800 */
[----:B-1----:R-:W-:Y:S01]  /*6ca80*/  IADD3 R68, P4, PT, R91, R3, RZ ;  /* 0x000000035b447210 */ /* 0x002fe20007f9e0ff */
[----:B------:R-:W1:Y:S01]  /*6ca90*/  LDCU UR27, c[0x0][0x39c] ;  /* 0x00007380ff1b77ac */ /* 0x000e620008000800 */
[----:B------:R-:W-:-:S02]  /*6caa0*/  LEA.HI.X.SX32 R71, R93, R2, 0x1, P2 ;  /* 0x000000025d477211 */ /* 0x000fc400010f0eff */
[-C--:B------:R-:W-:Y:S01]  /*6cab0*/  LEA.HI.X.SX32 R69, R91, R2.reuse, 0x1, P4 ;  /* 0x000000025b457211 */ /* 0x080fe200020f0eff */
[----:B------:R-:W0:Y:S01]  /*6cac0*/  LDCU UR25, c[0x0][0x39c] ;  /* 0x00007380ff1977ac */ /* 0x000e220008000800 */
[----:B---3--:R-:W3:Y:S01]  /*6cad0*/  LDL.LU.64 R72, [R1+0x28b0] ;  /* 0x0028b00001487983 */ /* 0x008ee20000300a00 */
[CC--:B------:R-:W-:Y:S01]  /*6cae0*/  IADD3 R92, P0, PT, R89.reuse, R3.reuse, RZ ;  /* 0x00000003595c7210 */ /* 0x0c0fe20007f1e0ff */
[----:B------:R-:W-:Y:S01]  /*6caf0*/  VIADD R87, R84, UR68 ;  /* 0x0000004454577c36 */ /* 0x000fe20008000000 */
[----:B------:R-:W0:Y:S01]  /*6cb00*/  LDCU UR22, c[0x0][0x39c] ;  /* 0x00007380ff1677ac */ /* 0x000e220008000800 */
[----:B------:R1:W-:Y:S01]  /*6cb10*/  STL.64 [R1+0x788], R70 ;  /* 0x0007884601007387 */ /* 0x0003e20000100a00 */
[----:B------:R-:W-:Y:S01]  /*6cb20*/  LEA.HI.X.SX32 R93, R89, R2, 0x1, P0 ;  /* 0x00000002595d7211 */ /* 0x000fe200000f0eff */
[----:B------:R-:W-:Y:S01]  /*6cb30*/  VIADD R90, R87, UR68 ;  /* 0x00000044575a7c36 */ /* 0x000fe20008000000 */
[----:B------:R-:W0:Y:S01]  /*6cb40*/  LDCU UR23, c[0x0][0x39c] ;  /* 0x00007380ff1777ac */ /* 0x000e220008000800 */
[----:B------:R2:W-:Y:S02]  /*6cb50*/  STL.64 [R1+0x7a0], R68 ;  /* 0x0007a04401007387 */ /* 0x0005e40000100a00 */
[----:B------:R-:W-:Y:S01]  /*6cb60*/  VIADD R88, R90, UR68 ;  /* 0x000000445a587c36 */ /* 0x000fe20008000000 */
[----:B------:R-:W0:Y:S01]  /*6cb70*/  LDCU UR24, c[0x0][0x39c] ;  /* 0x00007380ff1877ac */ /* 0x000e220008000800 */
[----:B------:R4:W-:Y:S01]  /*6cb80*/  STL.64 [R1+0x780], R92 ;  /* 0x0007805c01007387 */ /* 0x0009e20000100a00 */
[----:B------:R-:W0:Y:S01]  /*6cb90*/  LDCU UR19, c[0x0][0x39c] ;  /* 0x00007380ff1377ac */ /* 0x000e220008000800 */
[-C--:B-1----:R-:W-:Y:S01]  /*6cba0*/  IADD3 R70, P2, PT, R85, R3.reuse, RZ ;  /* 0x0000000355467210 */ /* 0x082fe20007f5e0ff */
[----:B------:R-:W1:Y:S01]  /*6cbb0*/  LDCU UR73, c[0x0][0x39c] ;  /* 0x00007380ff4977ac */ /* 0x000e620008000800 */
[----:B--2---:R-:W-:-:S02]  /*6cbc0*/  IADD3 R68, P4, PT, R86, R3, RZ ;  /* 0x0000000356447210 */ /* 0x004fc40007f9e0ff */
[-C--:B------:R-:W-:Y:S01]  /*6cbd0*/  LEA.HI.X.SX32 R71, R85, R2.reuse, 0x1, P2 ;  /* 0x0000000255477211 */ /* 0x080fe200010f0eff */
[----:B------:R-:W-:Y:S01]  /*6cbe0*/  VIADD R85, R88, UR68 ;  /* 0x0000004458557c36 */ /* 0x000fe20008000000 */
[----:B------:R-:W-:Y:S01]  /*6cbf0*/  LEA.HI.X.SX32 R69, R86, R2, 0x1, P4 ;  /* 0x0000000256457211 */ /* 0x000fe200020f0eff */
[----:B------:R-:W2:Y:S01]  /*6cc00*/  LDCU UR71, c[0x0][0x3b8] ;  /* 0x00007700ff4777ac */ /* 0x000ea20008000800 */
[-C--:B----4-:R-:W-:Y:S01]  /*6cc10*/  IADD3 R92, P2, PT, R87, R3.reuse, RZ ;  /* 0x00000003575c7210 */ /* 0x090fe20007f5e0ff */
[----:B------:R4:W-:Y:S01]  /*6cc20*/  STL.64 [R1+0x798], R70 ;  /* 0x0007984601007387 */ /* 0x0009e20000100a00 */
[----:B------:R-:W0:Y:S03]  /*6cc30*/  LDCU UR70, c[0x0][0x3b8] ;  /* 0x00007700ff4677ac */ /* 0x000e260008000800 */
[----:B------:R1:W-:Y:S01]  /*6cc40*/  STL.64 [R1+0x790], R68 ;  /* 0x0007904401007387 */ /* 0x0003e20000100a00 */
[----:B------:R-:W0:Y:S01]  /*6cc50*/  LDCU UR74, c[0x0][0x39c] ;  /* 0x00007380ff4a77ac */ /* 0x000e220008000800 */
[----:B------:R-:W0:Y:S01]  /*6cc60*/  LDCU UR72, c[0x0][0x39c] ;  /* 0x00007380ff4877ac */ /* 0x000e220008000800 */
[-C--:B----4-:R-:W-:Y:S01]  /*6cc70*/  IADD3 R70, P0, PT, R84, R3.reuse, RZ ;  /* 0x0000000354467210 */ /* 0x090fe20007f1e0ff */
[----:B------:R-:W4:Y:S01]  /*6cc80*/  LDCU UR66, c[0x0][0x39c] ;  /* 0x00007380ff4277ac */ /* 0x000f220008000800 */
[----:B-1----:R-:W-:-:S02]  /*6cc90*/  IADD3 R68, P4, PT, R90, R3, RZ ;  /* 0x000000035a447210 */ /* 0x002fc40007f9e0ff */
[-C--:B------:R-:W-:Y:S01]  /*6cca0*/  LEA.HI.X.SX32 R71, R84, R2.reuse, 0x1, P0 ;  /* 0x0000000254477211 */ /* 0x080fe200000f0eff */
[----:B------:R-:W1:Y:S01]  /*6ccb0*/  LDCU UR67, c[0x0][0x3b8] ;  /* 0x00007700ff4377ac */ /* 0x000e620008000800 */
[-C--:B------:R-:W-:Y:S02]  /*6ccc0*/  LEA.HI.X.SX32 R69, R90, R2.reuse, 0x1, P4 ;  /* 0x000000025a457211 */ /* 0x080fe400020f0eff */
[-C--:B------:R-:W-:Y:S01]  /*6ccd0*/  LEA.HI.X.SX32 R93, R87, R2.reuse, 0x1, P2 ;  /* 0x00000002575d7211 */ /* 0x080fe200010f0eff */
[----:B------:R0:W-:Y:S01]  /*6cce0*/  STL.64 [R1+0x768], R70 ;  /* 0x0007684601007387 */ /* 0x0001e20000100a00 */
[----:B------:R-:W1:Y:S01]  /*6ccf0*/  LDCU UR65, c[0x0][0x3b8] ;  /* 0x00007700ff4177ac */ /* 0x000e620008000800 */
[----:B------:R-:W1:Y:S01]  /*6cd00*/  LDCU UR64, c[0x0][0x3b8] ;  /* 0x00007700ff4077ac */ /* 0x000e620008000800 */
[----:B------:R-:W1:Y:S01]  /*6cd10*/  LDCU UR69, c[0x0][0x39c] ;  /* 0x00007380ff4577ac */ /* 0x000e620008000800 */
[----:B0-----:R-:W2:Y:S01]  /*6cd20*/  LDL.LU.64 R70, [R1+0x28a8] ;  /* 0x0028a80001467983 */ /* 0x001ea20000300a00 */
[C---:B------:R-:W-:Y:S01]  /*6cd30*/  VIADD R89, R85.reuse, UR68 ;  /* 0x0000004455597c36 */ /* 0x040fe20008000000 */
[----:B------:R-:W0:Y:S02]  /*6cd40*/  LDCU UR63, c[0x0][0x39c] ;  /* 0x00007380ff3f77ac */ /* 0x000e240008000800 */
[----:B------:R-:W2:Y:S01]  /*6cd50*/  LDL.LU R87, [R1+0x1f6c] ;  /* 0x001f6c0001577983 */ /* 0x000ea20000300800 */
[-C--:B------:R-:W-:Y:S01]  /*6cd60*/  IADD3 R90, P2, PT, R85, R3.reuse, RZ ;  /* 0x00000003555a7210 */ /* 0x080fe20007f5e0ff */
[----:B------:R-:W-:Y:S01]  /*6cd70*/  VIADD R84, R89, UR68 ;  /* 0x0000004459547c36 */ /* 0x000fe20008000000 */
[----:B------:R-:W0:Y:S01]  /*6cd80*/  LDCU UR60, c[0x0][0x39c] ;  /* 0x00007380ff3c77ac */ /* 0x000e220008000800 */
[----:B------:R1:W-:Y:S01]  /*6cd90*/  STL.64 [R1+0x758], R68 ;  /* 0x0007584401007387 */ /* 0x0003e20000100a00 */
[----:B------:R-:W0:Y:S03]  /*6cda0*/  LDCU UR61, c[0x0][0x3b8] ;  /* 0x00007700ff3d77ac */ /* 0x000e260008000800 */
[----:B------:R4:W-:Y:S01]  /*6cdb0*/  STL.64 [R1+0x760], R92 ;  /* 0x0007605c01007387 */ /* 0x0009e20000100a00 */
[----:B------:R-:W0:Y:S01]  /*6cdc0*/  LDCU UR58, c[0x0][0x3b8] ;  /* 0x00007700ff3a77ac */ /* 0x000e220008000800 */
[----:B------:R-:W0:Y:S01]  /*6cdd0*/  LDCU UR57, c[0x0][0x3b8] ;  /* 0x00007700ff3977ac */ /* 0x000e220008000800 */
[C---:B-1----:R-:W-:Y:S01]  /*6cde0*/  IADD3 R68, P0, PT, R88.reuse, R3, RZ ;  /* 0x0000000358447210 */ /* 0x042fe20007f1e0ff */
[----:B------:R-:W1:Y:S03]  /*6cdf0*/  LDCU UR59, c[0x0][0x39c] ;  /* 0x00007380ff3b77ac */ /* 0x000e660008000800 */
[----:B------:R-:W-:-:S02]  /*6ce00*/  LEA.HI.X.SX32 R69, R88, R2, 0x1, P0 ;  /* 0x0000000258457211 */ /* 0x000fc400000f0eff */
[CC--:B----4-:R-:W-:Y:S01]  /*6ce10*/  IADD3 R92, P4, PT, R89.reuse, R3.reuse, RZ ;  /* 0x00000003595c7210 */ /* 0x0d0fe20007f9e0ff */
[----:B------:R-:W4:Y:S02]  /*6ce20*/  LDCU UR62, c[0x0][0x39c] ;  /* 0x00007380ff3e77ac */ /* 0x000f240008000800 */
[----:B------:R0:W-:Y:S01]  /*6ce30*/  STL.64 [R1+0x728], R68 ;  /* 0x0007284401007387 */ /* 0x0001e20000100a00 */
[----:B------:R-:W1:Y:S01]  /*6ce40*/  LDCU UR54, c[0x0][0x39c] ;  /* 0x00007380ff3677ac */ /* 0x000e620008000800 */
[----:B------:R-:W1:Y:S01]  /*6ce50*/  LDCU UR55, c[0x0][0x3b8] ;  /* 0x00007700ff3777ac */ /* 0x000e620008000800 */
[----:B------:R-:W1:Y:S01]  /*6ce60*/  LDCU UR53, c[0x0][0x3b8] ;  /* 0x00007700ff3577ac */ /* 0x000e620008000800 */
[----:B0-----:R-:W3:Y:S01]  /*6ce70*/  LDL.LU.64 R68, [R1+0x28a0] ;  /* 0x0028a00001447983 */ /* 0x001ee20000300a00 */
[----:B------:R-:W0:Y:S03]  /*6ce80*/  LDCU UR52, c[0x0][0x3b8] ;  /* 0x00007700ff3477ac */ /* 0x000e260008000800 */
[----:B------:R-:W3:Y:S01]  /*6ce90*/  LDL.LU R88, [R1+0x1f68] ;  /* 0x001f680001587983 */ /* 0x000ee20000300800 */
[-C--:B------:R-:W-:Y:S01]  /*6cea0*/  LEA.HI.X.SX32 R93, R89, R2.reuse, 0x1, P4 ;  /* 0x00000002595d7211 */ /* 0x080fe200020f0eff */
[----:B------:R-:W-:Y:S01]  /*6ceb0*/  VIADD R86, R84, UR68 ;  /* 0x0000004454567c36 */ /* 0x000fe20008000000 */
[----:B------:R-:W-:Y:S01]  /*6cec0*/  LEA.HI.X.SX32 R91, R85, R2, 0x1, P2 ;  /* 0x00000002555b7211 */ /* 0x000fe200010f0eff */
[----:B------:R-:W0:Y:S02]  /*6ced0*/  LDCU UR56, c[0x0][0x39c] ;  /* 0x00007380ff3877ac */ /* 0x000e240008000800 */
        /* <DEDUP_REMOVED lines=8> */
[----:B----4-:R-:W-:-:S02]  /*6cf60*/  IADD3 R90, P4, PT, R86, R3, RZ ;  /* 0x00000003565a7210 */ /* 0x010fc40007f9e0ff */
[-C--:B------:R-:W-:Y:S01]  /*6cf70*/  LEA.HI.X.SX32 R93, R84, R2.reuse, 0x1, P2 ;  /* 0x00000002545d7211 */ /* 0x080fe200010f0eff */
[----:B------:R-:W-:Y:S01]  /*6cf80*/  VIADD R84, R85, UR68 ;  /* 0x0000004455547c36 */ /* 0x000fe20008000000 */
[----:B------:R-:W-:Y:S01]  /*6cf90*/  LEA.HI.X.SX32 R91, R86, R2, 0x1, P4 ;  /* 0x00000002565b7211 */ /* 0x000fe200020f0eff */
[----:B------:R-:W4:Y:S01]  /*6cfa0*/  LDCU UR50, c[0x0][0x39c] ;  /* 0x00007380ff3277ac */ /* 0x000f220008000800 */
[----:B------:R-:W-:Y:S01]  /*6cfb0*/  F2FP.SATFINITE.E4M3.F32.PACK_AB_MERGE_C R86, R5, R4, RZ ;  /* 0x000000040556723e */ /* 0x000fe200048070ff */
[----:B------:R-:W-:Y:S01]  /*6cfc0*/  STL.64 [R1+0x710], R92 ;  /* 0x0007105c01007387 */ /* 0x000fe20000100a00 */
[----:B------:R-:W-:Y:S01]  /*6cfd0*/  VIADD R4, R84, UR68 ;  /* 0x0000004454047c36 */ /* 0x000fe20008000000 */
[----:B------:R-:W0:Y:S02]  /*6cfe0*/  LDCU UR77, c[0x0][0x39c] ;  /* 0x00007380ff4d77ac */ /* 0x000e240008000800 */
[----:B------:R1:W-:Y:S01]  /*6cff0*/  STL.64 [R1+0x708], R90 ;  /* 0x0007085a01007387 */ /* 0x0003e20000100a00 */
[----:B------:R-:W-:Y:S01]  /*6d000*/  VIADD R5, R4, UR68 ;  /* 0x0000004404057c36 */ /* 0x000fe20008000000 */
[----:B------:R-:W0:Y:S01]  /*6d010*/  LDCU UR76, c[0x0][0x39c] ;  /* 0x00007380ff4c77ac */ /* 0x000e220008000800 */
[----:B------:R-:W0:Y:S01]  /*6d020*/  LDCU UR75, c[0x0][0x39c] ;  /* 0x00007380ff4b77ac */ /* 0x000e220008000800 */
[----:B-1----:R-:W-:-:S02]  /*6d030*/  F2FP.SATFINITE.E4M3.F32.PACK_AB_MERGE_C R91, R17, R16, RZ ;  /* 0x00000010115b723e */ /* 0x002fc400048070ff */
[----:B------:R-:W-:Y:S02]  /*6d040*/  F2FP.SATFINITE.E4M3.F32.PACK_AB_MERGE_C R90, R15, R14, RZ ;  /* 0x0000000e0f5a723e */ /* 0x000fe400048070ff */
[----:B--2---:R-:W-:Y:S01]  /*6d050*/  ISETP.LT.AND P2, PT, R87, UR4, !P1 ;  /* 0x0000000457007c0c */ /* 0x004fe2000cf41270 */
[----:B------:R-:W1:Y:S01]  /*6d060*/  LDCU UR4, c[0x0][0x39c] ;  /* 0x00007380ff0477ac */ /* 0x000e620008000800 */
[----:B------:R-:W-:Y:S02]  /*6d070*/  F2FP.SATFINITE.E4M3.F32.PACK_AB_MERGE_C R87, R9, R8, RZ ;  /* 0x000000080957723e */ /* 0x000fe400048070ff */
[----:B------:R-:W-:Y:S02]  /*6d080*/  F2FP.SATFINITE.E4M3.F32.PACK_AB_MERGE_C R9, R19, R18, RZ ;  /* 0x000000121309723e */ /* 0x000fe400048070ff */
[----:B------:R-:W-:Y:S02]  /*6d090*/  F2FP.SATFINITE.E4M3.F32.PACK_AB_MERGE_C R8, R21, R20, RZ ;  /* 0x000000141508723e */ /* 0x000fe400048070ff */
[----:B---3--:R-:W-:Y:S01]  /*6d0a0*/  ISETP.LT.AND P0, PT, R88, UR16, !P1 ;  /* 0x0000001058007c0c */ /* 0x008fe2000cf01270 */
[----:B------:R-:W2:Y:S01]  /*6d0b0*/  LDCU UR16, c[0x0][0x39c] ;  /* 0x00007380ff1077ac */ /* 0x000ea20008000800 */
[----:B------:R-:W-:-:S04]  /*6d0c0*/  IADD3 R88, P4, PT, R85, R3, RZ ;  /* 0x0000000355587210 */ /* 0x000fc80007f9e0ff */
[----:B------:R-:W-:Y:S02]  /*6d0d0*/  LEA.HI.X.SX32 R89, R85, R2, 0x1, P4 ;  /* 0x0000000255597211 */ /* 0x000fe400020f0eff */
[----:B------:R-:W-:-:S03]  /*6d0e0*/  F2FP.SATFINITE.E4M3.F32.PACK_AB_MERGE_C R85, R7, R6, RZ ;  /* 0x000000060755723e */ /* 0x000fc600048070ff */
[----:B------:R3:W-:Y:S02]  /*6d0f0*/  STL.64 [R1+0x700], R88 ;  /* 0x0007005801007387 */ /* 0x0007e40000100a00 */
[----:B---3--:R-:W-:-:S04]  /*6d100*/  IADD3 R88, P4, PT, R84, R3, RZ ;  /* 0x0000000354587210 */ /* 0x008fc80007f9e0ff */
[----:B------:R-:W-:Y:S02]  /*6d110*/  LEA.HI.X.SX32 R89, R84, R2, 0x1, P4 ;  /* 0x0000000254597211 */ /* 0x000fe400020f0eff */
[----:B------:R-:W-:-:S03]  /*6d120*/  IADD3 R6, P4, PT, R4, R3, RZ ;  /* 0x0000000304067210 */ /* 0x000fc60007f9e0ff */
[----:B------:R3:W-:Y:S01]  /*6d130*/  STL.64 [R1+0x6f8], R88 ;  /* 0x0006f85801007387 */ /* 0x0007e20000100a00 */
[----:B------:R-:W-:Y:S01]  /*6d140*/  LEA.HI.X.SX32 R7, R4, R2, 0x1, P4 ;  /* 0x0000000204077211 */ /* 0x000fe200020f0eff */
[----:B------:R-:W-:-:S04]  /*6d150*/  VIADD R4, R5, UR68 ;  /* 0x0000004405047c36 */ /* 0x000fc80008000000 */
[----:B------:R0:W-:Y:S01]  /*6d160*/  STL.64 [R1+0x6f0], R6 ;  /* 0x0006f00601007387 */ /* 0x0001e20000100a00 */
[----:B---3--:R-:W-:Y:S02]  /*6d170*/  F2FP.SATFINITE.E4M3.F32.PACK_AB_MERGE_C R88, R11, R10, RZ ;  /* 0x0000000a0b58723e */ /* 0x008fe400048070ff */
[----:B------:R-:W-:Y:S02]  /*6d180*/  F2FP.SATFINITE.E4M3.F32.PACK_AB_MERGE_C R10, R37, R36, RZ ;  /* 0x00000024250a723e */ /* 0x000fe400048070ff */
[----:B------:R-:W-:Y:S02]  /*6d190*/  F2FP.SATFINITE.E4M3.F32.PACK_AB_MERGE_C R89, R13, R12, RZ ;  /* 0x0000000c0d59723e */ /* 0x000fe400048070ff */
[----:B0-----:R-:W-:-:S04]  /*6d1a0*/  IADD3 R6, P4, PT, R5, R3, RZ ;  /* 0x0000000305067210 */ /* 0x001fc80007f9e0ff */
[----:B------:R-:W-:Y:S01]  /*6d1b0*/  LEA.HI.X.SX32 R7, R5, R2, 0x1, P4 ;  /* 0x0000000205077211 */ /* 0x000fe200020f0eff */
[----:B------:R-:W-:-:S04]  /*6d1c0*/  VIADD R5, R4, UR68 ;  /* 0x0000004404057c36 */ /* 0x000fc80008000000 */
[----:B------:R0:W-:Y:S04]  /*6d1d0*/  STL.64 [R1+0x6e8], R6 ;  /* 0x0006e80601007387 */ /* 0x0001e80000100a00 */
[----:B------:R3:W-:Y:S01]  /*6d1e0*/  STL [R1+0x7a8], R9 ;  /* 0x0007a80901007387 */ /* 0x0007e20000100800 */
[C---:B0-----:R-:W-:Y:S02]  /*6d1f0*/  IADD3 R6, P4, PT, R4.reuse, R3, RZ ;  /* 0x0000000304067210 */ /* 0x041fe40007f9e0ff */
[----:B---3--:R-:W-:Y:S02]  /*6d200*/  F2FP.SATFINITE.E4M3.F32.PACK_AB_MERGE_C R9, R23, R22, RZ ;  /* 0x000000161709723e */ /* 0x008fe400048070ff */
[----:B------:R-:W-:Y:S01]  /*6d210*/  LEA.HI.X.SX32 R7, R4, R2, 0x1, P4 ;  /* 0x0000000204077211 */ /* 0x000fe200020f0eff */
[----:B------:R-:W-:-:S04]  /*6d220*/  VIADD R4, R5, UR68 ;  /* 0x0000004405047c36 */ /* 0x000fc80008000000 */
[----:B------:R0:W-:Y:S04]  /*6d230*/  STL.64 [R1+0x6e0], R6 ;  /* 0x0006e00601007387 */ /* 0x0001e80000100a00 */
[----:B------:R3:W-:Y:S04]  /*6d240*/  STL [R1+0x7ac], R8 ;  /* 0x0007ac0801007387 */ /* 0x0007e80000100800 */
[----:B------:R1:W-:Y:S01]  /*6d250*/  STL [R1+0x7b0], R9 ;  /* 0x0007b00901007387 */ /* 0x0003e20000100800 */
[----:B0-----:R-:W-:Y:S02]  /*6d260*/  IADD3 R6, P4, PT, R5, R3, RZ ;  /* 0x0000000305067210 */ /* 0x001fe40007f9e0ff */
[----:B---3--:R-:W-:-:S02]  /*6d270*/  F2FP.SATFINITE.E4M3.F32.PACK_AB_MERGE_C R8, R25, R24, RZ ;  /* 0x000000181908723e */ /* 0x008fc400048070ff */
[----:B------:R-:W-:Y:S01]  /*6d280*/  LEA.HI.X.SX32 R7, R5, R2, 0x1, P4 ;  /* 0x0000000205077211 */ /* 0x000fe200020f0eff */
[----:B------:R-:W-:Y:S01]  /*6d290*/  VIADD R5, R4, UR68 ;  /* 0x0000004404057c36 */ /* 0x000fe20008000000 */
[----:B-1----:R-:W-:-:S03]  /*6d2a0*/  F2FP.SATFINITE.E4M3.F32.PACK_AB_MERGE_C R9, R27, R26, RZ ;  /* 0x0000001a1b09723e */ /* 0x002fc600048070ff */
[----:B------:R0:W-:Y:S04]  /*6d2b0*/  STL.64 [R1+0x6d8], R6 ;  /* 0x0006d80601007387 */ /* 0x0001e80000100a00 */
[----:B------:R1:W-:Y:S04]  /*6d2c0*/  STL [R1+0x7b4], R8 ;  /* 0x0007b40801007387 */ /* 0x0003e80000100800 */
[----:B------:R3:W-:Y:S01]  /*6d2d0*/  STL [R1+0x7b8], R9 ;  /* 0x0007b80901007387 */ /* 0x0007e20000100800 */
[----:B0-----:R-:W-:Y:S02]  /*6d2e0*/  IADD3 R6, P4, PT, R4, R3, RZ ;  /* 0x0000000304067210 */ /* 0x001fe40007f9e0ff */
[----:B-1----:R-:W-:-:S02]  /*6d2f0*/  F2FP.SATFINITE.E4M3.F32.PACK_AB_MERGE_C R8, R29, R28, RZ ;  /* 0x0000001c1d08723e */ /* 0x002fc400048070ff */
[----:B------:R-:W-:Y:S01]  /*6d300*/  LEA.HI.X.SX32 R7, R4, R2, 0x1, P4 ;  /* 0x0000000204077211 */ /* 0x000fe200020f0eff */
[----:B------:R-:W-:Y:S01]  /*6d310*/  VIADD R4, R5, UR68 ;  /* 0x0000004405047c36 */ /* 0x000fe20008000000 */
[----:B---3--:R-:W-:-:S03]  /*6d320*/  F2FP.SATFINITE.E4M3.F32.PACK_AB_MERGE_C R9, R31, R30, RZ ;  /* 0x0000001e1f09723e */ /* 0x008fc600048070ff */
[----:B------:R0:W-:Y:S04]  /*6d330*/  STL.64 [R1+0x6d0], R6 ;  /* 0x0006d00601007387 */ /* 0x0001e80000100a00 */
[----:B------:R1:W-:Y:S04]  /*6d340*/  STL [R1+0x7c0], R8 ;  /* 0x0007c00801007387 */ /* 0x0003e80000100800 */
[----:B------:R-:W-:Y:S01]  /*6d350*/  STL [R1+0x7bc], R9 ;  /* 0x0007bc0901007387 */ /* 0x000fe20000100800 */
[----:B0-----:R-:W-:Y:S02]  /*6d360*/  IADD3 R6, P4, PT, R5, R3, RZ ;  /* 0x0000000305067210 */ /* 0x001fe40007f9e0ff */
[----:B-1----:R-:W-:-:S02]  /*6d370*/  F2FP.SATFINITE.E4M3.F32.PACK_AB_MERGE_C R8, R33, R32, RZ ;  /* 0x000000202108723e */ /* 0x002fc400048070ff */
[----:B------:R-:W-:Y:S01]  /*6d380*/  LEA.HI.X.SX32 R7, R5, R2, 0x1, P4 ;  /* 0x0000000205077211 */ /* 0x000fe200020f0eff */
[----:B------:R-:W-:-:S04]  /*6d390*/  VIADD R5, R4, UR68 ;  /* 0x0000004404057c36 */ /* 0x000fc80008000000 */
[----:B------:R0:W-:Y:S04]  /*6d3a0*/  STL.64 [R1+0x6c8], R6 ;  /* 0x0006c80601007387 */ /* 0x0001e80000100a00 */
[----:B------:R1:W-:Y:S01]  /*6d3b0*/  STL [R1+0x7c8], R8 ;  /* 0x0007c80801007387 */ /* 0x0003e20000100800 */
[CC--:B0-----:R-:W-:Y:S02]  /*6d3c0*/  IADD3 R6, P4, PT, R4.reuse, R3.reuse, RZ ;  /* 0x0000000304067210 */ /* 0x0c1fe40007f9e0ff */
[----:B-1----:R-:W-:Y:S02]  /*6d3d0*/  F2FP.SATFINITE.E4M3.F32.PACK_AB_MERGE_C R8, R35, R34, RZ ;  /* 0x000000222308723e */ /* 0x002fe400048070ff */
[----:B------:R-:W-:Y:S02]  /*6d3e0*/  LEA.HI.X.SX32 R7, R4, R2, 0x1, P4 ;  /* 0x0000000204077211 */ /* 0x000fe400020f0eff */
[----:B------:R-:W-:Y:S01]  /*6d3f0*/  F2FP.SATFINITE.E4M3.F32.PACK_AB_MERGE_C R4, R41, R40, RZ ;  /* 0x000000282904723e */ /* 0x000fe200048070ff */
[----:B------:R0:W-:Y:S04]  /*6d400*/  STL [R1+0x7c4], R8 ;  /* 0x0007c40801007387 */ /* 0x0001e80000100800 */
[----:B------:R-:W-:Y:S04]  /*6d410*/  STL [R1+0x7d0], R10 ;  /* 0x0007d00a01007387 */ /* 0x000fe80000100800 */
[----:B------:R1:W-:Y:S01]  /*6d420*/  STL.64 [R1+0x6c0], R6 ;  /* 0x0006c00601007387 */ /* 0x0003e20000100a00 */
[----:B0-----:R-:W-:-:S04]  /*6d430*/  IADD3 R8, P4, PT, R5, R3, RZ ;  /* 0x0000000305087210 */ /* 0x001fc80007f9e0ff */
[----:B------:R-:W-:Y:S02]  /*6d440*/  LEA.HI.X.SX32 R9, R5, R2, 0x1, P4 ;  /* 0x0000000205097211 */ /* 0x000fe400020f0eff */
[----:B-1----:R-:W-:Y:S01]  /*6d450*/  F2FP.SATFINITE.E4M3.F32.PACK_AB_MERGE_C R7, R39, R38, RZ ;  /* 0x000000262707723e */ /* 0x002fe200048070ff */
[----:B------:R-:W-:Y:S01]  /*6d460*/  VIADD R6, R5, UR68 ;  /* 0x0000004405067c36 */ /* 0x000fe20008000000 */
[----:B------:R-:W-:-:S03]  /*6d470*/  F2FP.SATFINITE.E4M3.F32.PACK_AB_MERGE_C R5, R43, R42, RZ ;  /* 0x0000002a2b05723e */ /* 0x000fc600048070ff */
[----:B------:R-:W-:Y:S04]  /*6d480*/  STL [R1+0x7cc], R7 ;  /* 0x0007cc0701007387 */ /* 0x000fe80000100800 */
[----:B------:R0:W-:Y:S04]  /*6d490*/  STL.64 [R1+0x6b8], R8 ;  /* 0x0006b80801007387 */ /* 0x0001e80000100a00 */
[----:B------:R1:W-:Y:S04]  /*6d4a0*/  STL [R1+0x7e0], R4 ;  /* 0x0007e00401007387 */ /* 0x0003e80000100800 */
[----:B------:R-:W-:Y:S04]  /*6d4b0*/  STL.64 [R1+0x2898], R86 ;  /* 0x0028985601007387 */ /* 0x000fe80000100a00 */
[----:B------:R-:W-:Y:S01]  /*6d4c0*/  STL [R1+0x2890], R85 ;  /* 0x0028905501007387 */ /* 0x000fe20000100800 */
[C---:B0-----:R-:W-:Y:S01]  /*6d4d0*/  IADD3 R8, P4, PT, R6.reuse, R3, RZ ;  /* 0x0000000306087210 */ /* 0x041fe20007f9e0ff */
[----:B-1----:R-:W-:-:S02]  /*6d4e0*/  VIADD R4, R6, UR68 ;  /* 0x0000004406047c36 */ /* 0x002fc40008000000 */
[----:B------:R0:W-:Y:S01]  /*6d4f0*/  STL [R1+0x7dc], R5 ;  /* 0x0007dc0501007387 */ /* 0x0001e20000100800 */
[----:B------:R-:W-:Y:S02]  /*6d500*/  LEA.HI.X.SX32 R9, R6, R2, 0x1, P4 ;  /* 0x0000000206097211 */ /* 0x000fe400020f0eff */
[C---:B------:R-:W-:Y:S01]  /*6d510*/  IADD3 R20, P4, PT, R4.reuse, R3, RZ ;  /* 0x0000000304147210 */ /* 0x040fe20007f9e0ff */
[----:B------:R-:W-:Y:S04]  /*6d520*/  STL.64 [R1+0x2888], R82 ;  /* 0x0028885201007387 */ /* 0x000fe80000100a00 */
[----:B------:R-:W-:Y:S01]  /*6d530*/  STL.64 [R1+0x2880], R80 ;  /* 0x0028805001007387 */ /* 0x000fe20000100a00 */
[----:B0-----:R-:W-:-:S03]  /*6d540*/  VIADD R5, R4, UR68 ;  /* 0x0000004404057c36 */ /* 0x001fc60008000000 */
[----:B------:R-:W-:Y:S04]  /*6d550*/  STL.64 [R1+0x2878], R78 ;  /* 0x0028784e01007387 */ /* 0x000fe80000100a00 */
        /* <DEDUP_REMOVED lines=16> */
[----:B------:R0:W-:Y:S04]  /*6d660*/  STL.64 [R1+0x27f0], R44 ;  /* 0x0027f02c01007387 */ /* 0x0001e80000100a00 */
[----:B------:R1:W-:Y:S01]  /*6d670*/  STL.64 [R1+0x6b0], R8 ;  /* 0x0006b00801007387 */ /* 0x0003e20000100a00 */
[----:B0-----:R-:W0:Y:S03]  /*6d680*/  LDTM.x64 R24, tmem[UR9+0x40] ;  /* 0x00004009001879ee */ /* 0x001e260008340000 */
[----:B0-----:R-:W-:Y:S01]  /*6d690*/  STL.64 [R1+0x508], R38 ;  /* 0x0005082601007387 */ /* 0x001fe20000100a00 */
[----:B------:R-:W-:Y:S01]  /*6d6a0*/  LEA.HI.X.SX32 R21, R4, R2, 0x1, P4 ;  /* 0x0000000204157211 */ /* 0x000fe200020f0eff */
[----:B------:R-:W-:-:S02]  /*6d6b0*/  IMAD.MOV.U32 R19, RZ, RZ, R24 ;  /* 0x000000ffff137224 */ /* 0x000fc400078e0018 */
[----:B------:R-:W-:Y:S01]  /*6d6c0*/  STL.64 [R1+0x510], R40 ;  /* 0x0005102801007387 */ /* 0x000fe20000100a00 */
[----:B------:R-:W-:Y:S02]  /*6d6d0*/  IMAD.MOV.U32 R18, RZ, RZ, R25 ;  /* 0x000000ffff127224 */ /* 0x000fe400078e0019 */
[----:B------:R-:W-:Y:S01]  /*6d6e0*/  IMAD.MOV.U32 R17, RZ, RZ, R26 ;  /* 0x000000ffff117224 */ /* 0x000fe200078e001a */
[----:B------:R-:W-:Y:S01]  /*6d6f0*/  STL.64 [R1+0x518], R42 ;  /* 0x0005182a01007387 */ /* 0x000fe20000100a00 */
[----:B------:R-:W-:Y:S02]  /*6d700*/  IMAD.MOV.U32 R16, RZ, RZ, R27 ;  /* 0x000000ffff107224 */ /* 0x000fe400078e001b */
[----:B------:R-:W-:Y:S01]  /*6d710*/  IMAD.MOV.U32 R15, RZ, RZ, R28 ;  /* 0x000000ffff0f7224 */ /* 0x000fe200078e001c */
[----:B------:R-:W-:Y:S01]  /*6d720*/  STL.64 [R1+0x520], R44 ;  /* 0x0005202c01007387 */ /* 0x000fe20000100a00 */
[----:B------:R-:W-:Y:S02]  /*6d730*/  IMAD.MOV.U32 R14, RZ, RZ, R29 ;  /* 0x000000ffff0e7224 */ /* 0x000fe400078e001d */
[----:B------:R-:W-:Y:S01]  /*6d740*/  IMAD.MOV.U32 R13, RZ, RZ, R30 ;  /* 0x000000ffff0d7224 */ /* 0x000fe200078e001e */
[----:B------:R-:W-:Y:S01]  /*6d750*/  STL.64 [R1+0x528], R46 ;  /* 0x0005282e01007387 */ /* 0x000fe20000100a00 */
[----:B------:R-:W-:-:S02]  /*6d760*/  IMAD.MOV.U32 R12, RZ, RZ, R31 ;  /* 0x000000ffff0c7224 */ /* 0x000fc400078e001f */
[----:B------:R-:W-:Y:S01]  /*6d770*/  IMAD.MOV.U32 R11, RZ, RZ, R32 ;  /* 0x000000ffff0b7224 */ /* 0x000fe200078e0020 */
[----:B------:R-:W-:Y:S01]  /*6d780*/  STL.64 [R1+0x530], R48 ;  /* 0x0005303001007387 */ /* 0x000fe20000100a00 */
[----:B------:R-:W-:Y:S02]  /*6d790*/  IMAD.MOV.U32 R10, RZ, RZ, R33 ;  /* 0x000000ffff0a7224 */ /* 0x000fe400078e0021 */
[----:B------:R-:W-:Y:S01]  /*6d7a0*/  IMAD.MOV.U32 R7, RZ, RZ, R36 ;  /* 0x000000ffff077224 */ /* 0x000fe200078e0024 */
[----:B------:R-:W-:Y:S01]  /*6d7b0*/  STL.64 [R1+0x538], R50 ;  /* 0x0005383201007387 */ /* 0x000fe20000100a00 */
[----:B------:R-:W-:Y:S02]  /*6d7c0*/  IMAD.MOV.U32 R6, RZ, RZ, R37 ;  /* 0x000000ffff067224 */ /* 0x000fe400078e0025 */
[----:B-1----:R-:W-:Y:S01]  /*6d7d0*/  IMAD.MOV.U32 R9, RZ, RZ, R34 ;  /* 0x000000ffff097224 */ /* 0x002fe200078e0022 */
[----:B------:R-:W-:Y:S01]  /*6d7e0*/  STL.64 [R1+0x540], R52 ;  /* 0x0005403401007387 */ /* 0x000fe20000100a00 */
[----:B------:R-:W-:-:S03]  /*6d7f0*/  IMAD.MOV.U32 R8, RZ, RZ, R35 ;  /* 0x000000ffff087224 */ /* 0x000fc600078e0023 */
        /* <DEDUP_REMOVED lines=17> */
[----:B0-----:R-:W3:Y:S04]  /*6d910*/  LDL.LU.64 R86, [R1+0x2898] ;  /* 0x0028980001567983 */ /* 0x001ee80000300a00 */
[----:B------:R-:W2:Y:S04]  /*6d920*/  LDL.LU R85, [R1+0x2890] ;  /* 0x0028900001557983 */ /* 0x000ea80000300800 */
[----:B------:R-:W2:Y:S04]  /*6d930*/  LDL.LU.64 R82, [R1+0x2888] ;  /* 0x0028880001527983 */ /* 0x000ea80000300a00 */
[----:B------:R-:W2:Y:S04]  /*6d940*/  LDL.LU.64 R80, [R1+0x2880] ;  /* 0x0028800001507983 */ /* 0x000ea80000300a00 */
[----:B------:R-:W2:Y:S04]  /*6d950*/  LDL.LU.64 R78, [R1+0x2878] ;  /* 0x00287800014e7983 */ /* 0x000ea80000300a00 */
[----:B------:R-:W2:Y:S04]  /*6d960*/  LDL.LU.64 R76, [R1+0x2870] ;  /* 0x00287000014c7983 */ /* 0x000ea80000300a00 */
[----:B------:R-:W2:Y:S04]  /*6d970*/  LDL.LU.64 R74, [R1+0x2868] ;  /* 0x00286800014a7983 */ /* 0x000ea80000300a00 */
[----:B------:R-:W2:Y:S04]  /*6d980*/  LDL.LU.64 R72, [R1+0x2860] ;  /* 0x0028600001487983 */ /* 0x000ea80000300a00 */
[----:B------:R-:W2:Y:S04]  /*6d990*/  LDL.LU.64 R70, [R1+0x2858] ;  /* 0x0028580001467983 */ /* 0x000ea80000300a00 */
[----:B------:R-:W3:Y:S04]  /*6d9a0*/  LDL.LU.64 R68, [R1+0x2850] ;  /* 0x0028500001447983 */ /* 0x000ee80000300a00 */
[----:B------:R-:W2:Y:S04]  /*6d9b0*/  LDL.LU.64 R66, [R1+0x2848] ;  /* 0x0028480001427983 */ /* 0x000ea80000300a00 */
        /* <DEDUP_REMOVED lines=8> */
[----:B------:R-:W3:Y:S04]  /*6da40*/  LDL.LU.64 R48, [R1+0x2800] ;  /* 0x0028000001307983 */ /* 0x000ee80000300a00 */
[----:B------:R-:W3:Y:S04]  /*6da50*/  LDL.LU.64 R46, [R1+0x27f8] ;  /* 0x0027f800012e7983 */ /* 0x000ee80000300a00 */
[----:B------:R-:W4:Y:S01]  /*6da60*/  LDL.LU.64 R44, [R1+0x27f0] ;  /* 0x0027f000012c7983 */ /* 0x000f220000300a00 */
[----:B------:R-:W-:-:S03]  /*6da70*/  VIADD R4, R5, UR68 ;  /* 0x0000004405047c36 */ /* 0x000fc60008000000 */
[----:B------:R0:W-:Y:S01]  /*6da80*/  STL.64 [R1+0x6a8], R20 ;  /* 0x0006a81401007387 */ /* 0x0001e20000100a00 */
[----:B------:R-:W-:Y:S01]  /*6da90*/  VIADD R84, R4, UR68 ;  /* 0x0000004404547c36 */ /* 0x000fe20008000000 */
[----:B0-----:R-:W-:-:S04]  /*6daa0*/  IADD3 R20, P4, PT, R5, R3, RZ ;  /* 0x0000000305147210 */ /* 0x001fc80007f9e0ff */
[----:B------:R-:W-:Y:S02]  /*6dab0*/  LEA.HI.X.SX32 R21, R5, R2, 0x1, P4 ;  /* 0x0000000205157211 */ /* 0x000fe400020f0eff */
[----:B--2---:R-:W-:Y:S02]  /*6dac0*/  F2FP.SATFINITE.E4M3.F32.PACK_AB_MERGE_C R5, R53, R52, RZ ;  /* 0x000000343505723e */ /* 0x004fe400048070ff */
[----:B---3--:R-:W-:Y:S02]  /*6dad0*/  F2FP.SATFINITE.E4M3.F32.PACK_AB_MERGE_C R23, R47, R46, RZ ;  /* 0x0000002e2f17723e */ /* 0x008fe400048070ff */
[----:B----4-:R-:W-:-:S05]  /*6dae0*/  F2FP.SATFINITE.E4M3.F32.PACK_AB_MERGE_C R22, R45, R44, RZ ;  /* 0x0000002c2d16723e */ /* 0x010fca00048070ff */
[----:B------:R0:W-:Y:S04]  /*6daf0*/  STL [R1+0x7d8], R22 ;  /* 0x0007d81601007387 */ /* 0x0001e80000100800 */
[----:B------:R-:W-:Y:S04]  /*6db00*/  STL [R1+0x7d4], R23 ;  /* 0x0007d41701007387 */ /* 0x000fe80000100800 */
[----:B------:R1:W-:Y:S01]  /*6db10*/  STL.64 [R1+0x6a0], R20 ;  /* 0x0006a01401007387 */ /* 0x0003e20000100a00 */
[----:B0-----:R-:W-:-:S05]  /*6db20*/  F2FP.SATFINITE.E4M3.F32.PACK_AB_MERGE_C R22, R49, R48, RZ ;  /* 0x000000303116723e */ /* 0x001fca00048070ff */
[----:B------:R0:W-:Y:S01]  /*6db30*/  STL [R1+0x7e8], R22 ;  /* 0x0007e81601007387 */ /* 0x0001e20000100800 */
[----:B-1----:R-:W-:-:S04]  /*6db40*/  IADD3 R20, P4, PT, R4, R3, RZ ;  /* 0x0000000304147210 */ /* 0x002fc80007f9e0ff */
[----:B------:R-:W-:Y:S02]  /*6db50*/  LEA.HI.X.SX32 R21, R4, R2, 0x1, P4 ;  /* 0x0000000204157211 */ /* 0x000fe400020f0eff */
[----:B0-----:R-:W-:Y:S02]  /*6db60*/  F2FP.SATFINITE.E4M3.F32.PACK_AB_MERGE_C R22, R51, R50, RZ ;  /* 0x000000323316723e */ /* 0x001fe400048070ff */
[----:B------:R-:W-:-:S03]  /*6db70*/  F2FP.SATFINITE.E4M3.F32.PACK_AB_MERGE_C R4, R59, R58, RZ ;  /* 0x0000003a3b04723e */ /* 0x000fc600048070ff */
[----:B------:R-:W-:Y:S04]  /*6db80*/  STL [R1+0x7e4], R22 ;  /* 0x0007e41601007387 */ /* 0x000fe80000100800 */
[----:B------:R0:W-:Y:S04]  /*6db90*/  STL.64 [R1+0x698], R20 ;  /* 0x0006981401007387 */ /* 0x0001e80000100a00 */
[----:B------:R1:W-:Y:S01]  /*6dba0*/  STL [R1+0x7f0], R5 ;  /* 0x0007f00501007387 */ /* 0x0003e20000100800 */
[----:B0-----:R-:W-:Y:S02]  /*6dbb0*/  F2FP.SATFINITE.E4M3.F32.PACK_AB_MERGE_C R21, R55, R54, RZ ;  /* 0x000000363715723e */ /* 0x001fe400048070ff */
[----:B-1----:R-:W-:-:S02]  /*6dbc0*/  F2FP.SATFINITE.E4M3.F32.PACK_AB_MERGE_C R5, R57, R56, RZ ;  /* 0x000000383905723e */ /* 0x002fc400048070ff */
[C---:B------:R-:W-:Y:S01]  /*6dbd0*/  IADD3 R20, P4, PT, R84.reuse, R3, RZ ;  /* 0x0000000354147210 */ /* 0x040fe20007f9e0ff */
[----:B------:R0:W-:Y:S04]  /*6dbe0*/  STL [R1+0x7ec], R21 ;  /* 0x0007ec1501007387 */ /* 0x0001e80000100800 */
[----:B------:R1:W-:Y:S04]  /*6dbf0*/  STL [R1+0x7f4], R5 ;  /* 0x0007f40501007387 */ /* 0x0003e80000100800 */
[----:B------:R2:W-:Y:S01]  /*6dc00*/  STL [R1+0x7f8], R4 ;  /* 0x0007f80401007387 */ /* 0x0005e20000100800 */
[----:B0-----:R-:W-:-:S02]  /*6dc10*/  LEA.HI.X.SX32 R21, R84, R2, 0x1, P4 ;  /* 0x0000000254157211 */ /* 0x001fc400020f0eff */
[----:B------:R-:W-:Y:S01]  /*6dc20*/  ISETP.LT.AND P4, PT, R0, UR4, !P1 ;  /* 0x0000000400007c0c */ /* 0x000fe2000cf81270 */
[----:B------:R0:W-:Y:S01]  /*6dc30*/  STL [R1+0x27d0], R0 ;  /* 0x0027d00001007387 */ /* 0x0001e20000100800 */
[----:B-1----:R-:W-:Y:S01]  /*6dc40*/  F2FP.SATFINITE.E4M3.F32.PACK_AB_MERGE_C R5, R61, R60, RZ ;  /* 0x0000003c3d05723e */ /* 0x002fe200048070ff */
[----:B------:R-:W1:Y:S02]  /*6dc50*/  LDCU UR4, c[0x0][0x39c] ;  /* 0x00007380ff0477ac */ /* 0x000e640008000800 */
[----:B------:R-:W-:Y:S01]  /*6dc60*/  STL.64 [R1+0x690], R20 ;  /* 0x0006901401007387 */ /* 0x000fe20000100a00 */
[----:B--2---:R-:W-:-:S03]  /*6dc70*/  F2FP.SATFINITE.E4M3.F32.PACK_AB_MERGE_C R4, R63, R62, RZ ;  /* 0x0000003e3f04723e */ /* 0x004fc600048070ff */
[----:B------:R2:W-:Y:S01]  /*6dc80*/  STL [R1+0x7fc], R5 ;  /* 0x0007fc0501007387 */ /* 0x0005e20000100800 */
[----:B0-----:R-:W-:-:S03]  /*6dc90*/  F2FP.SATFINITE.E4M3.F32.PACK_AB_MERGE_C R0, R65, R64, RZ ;  /* 0x000000404100723e */ /* 0x001fc600048070ff */
[----:B------:R0:W-:Y:S04]  /*6dca0*/  STL [R1+0x800], R4 ;  /* 0x0008000401007387 */ /* 0x0001e80000100800 */
[----:B------:R3:W-:Y:S01]  /*6dcb0*/  STL [R1+0x804], R0 ;  /* 0x0008040001007387 */ /* 0x0007e20000100800 */
[----:B--2---:R-:W-:Y:S02]  /*6dcc0*/  F2FP.SATFINITE.E4M3.F32.PACK_AB_MERGE_C R5, R16, R17, RZ ;  /* 0x000000111005723e */ /* 0x004fe400048070ff */
[----:B0-----:R-:W-:Y:S02]  /*6dcd0*/  F2FP.SATFINITE.E4M3.F32.PACK_AB_MERGE_C R4, R67, R66, RZ ;  /* 0x000000424304723e */ /* 0x001fe400048070ff */
[----:B---3--:R-:W-:-:S03]  /*6dce0*/  F2FP.SATFINITE.E4M3.F32.PACK_AB_MERGE_C R0, R18, R19, RZ ;  /* 0x000000131200723e */ /* 0x008fc600048070ff */
[----:B------:R0:W-:Y:S04]  /*6dcf0*/  STL [R1+0x808], R4 ;  /* 0x0008080401007387 */ /* 0x0001e80000100800 */
[----:B------:R2:W-:Y:S04]  /*6dd00*/  STL [R1+0x80c], R0 ;  /* 0x00080c0001007387 */ /* 0x0005e80000100800 */
[----:B------:R3:W-:Y:S01]  /*6dd10*/  STL [R1+0x810], R5 ;  /* 0x0008100501007387 */ /* 0x0007e20000100800 */
[----:B0-----:R-:W-:Y:S02]  /*6dd20*/  F2FP.SATFINITE.E4M3.F32.PACK_AB_MERGE_C R4, R14, R15, RZ ;  /* 0x0000000f0e04723e */ /* 0x001fe400048070ff */
[----:B--2---:R-:W-:-:S03]  /*6dd30*/  F2FP.SATFINITE.E4M3.F32.PACK_AB_MERGE_C R0, R12, R13, RZ ;  /* 0x0000000d0c00723e */ /* 0x004fc600048070ff */
[----:B------:R0:W-:Y:S01]  /*6dd40*/  STL [R1+0x814], R4 ;  /* 0x0008140401007387 */ /* 0x0001e20000100800 */
[----:B---3--:R-:W-:-:S03]  /*6dd50*/  F2FP.SATFINITE.E4M3.F32.PACK_AB_MERGE_C R5, R10, R11, RZ ;  /* 0x0000000b0a05723e */ /* 0x008fc600048070ff */
[----:B------:R2:W-:Y:S04]  /*6dd60*/  STL [R1+0x818], R0 ;  /* 0x0008180001007387 */ /* 0x0005e80000100800 */
[----:B------:R-:W-:Y:S01]  /*6dd70*/  STL [R1+0x81c], R5 ;  /* 0x00081c0501007387 */ /* 0x000fe20000100800 */
[----:B0-----:R-:W-:Y:S02]  /*6dd80*/  F2FP.SATFINITE.E4M3.F32.PACK_AB_MERGE_C R4, R8, R9, RZ ;  /* 0x000000090804723e */ /* 0x001fe400048070ff */
[----:B--2---:R-:W-:-:S05]  /*6dd90*/  F2FP.SATFINITE.E4M3.F32.PACK_AB_MERGE_C R0, R6, R7, RZ ;  /* 0x000000070600723e */ /* 0x004fca00048070ff */
[----:B------:R-:W-:Y:S04]  /*6dda0*/  STL [R1+0x27d4], R0 ;  /* 0x0027d40001007387 */ /* 0x000fe80000100800 */
[----:B------:R0:W-:Y:S02]  /*6ddb0*/  STL [R1+0x820], R4 ;  /* 0x0008200401007387 */ /* 0x0001e40000100800 */
[----:B0-----:R-:W0:Y:S02]  /*6ddc0*/  LDTM.x64 R4, tmem[UR9+0x80] ;  /* 0x00008009000479ee */ /* 0x001e240008340000 */
[----:B0-----:R-:W-:Y:S04]  /*6ddd0*/  STL.64 [R1+0x400], R4 ;  /* 0x0004000401007387 */ /* 0x001fe80000100a00 */
        /* <DEDUP_REMOVED lines=30> */
[----:B------:R0:W-:Y:S02]  /*6dfc0*/  STL.64 [R1+0x4f8], R66 ;  /* 0x0004f84201007387 */ /* 0x0001e40000100a00 */
        /* <DEDUP_REMOVED lines=99> */
[----:B------:R-:W1:Y:S04]  /*6e600*/  LDL.LU R0, [R1+0x1f70] ;  /* 0x001f700001007983 */ /* 0x000e680000300800 */
[----:B------:R-:W2:Y:S01]  /*6e610*/  LDL.LU R93, [R1+0x1f74] ;  /* 0x001f7400015d7983 */ /* 0x000ea20000300800 */
[----:B0-----:R-:W0:Y:S03]  /*6e620*/  LDTM.x64 R4, tmem[UR9+0x180] ;  /* 0x00018009000479ee */ /* 0x001e260008340000 */
[----:B0-----:R-:W-:Y:S04]  /*6e630*/  STL.64 [R1], R4 ;  /* 0x0000000401007387 */ /* 0x001fe80000100a00 */
        /* <DEDUP_REMOVED lines=31> */
[----:B------:R-:W3:Y:S01]  /*6e830*/  LDL.LU R92, [R1+0x1f78] ;  /* 0x001f7800015c7983 */ /* 0x000ee20000300800 */
[----:B0-----:R-:W0:Y:S01]  /*6e840*/  LDTM.x64 R4, tmem[UR9+0x1c0] ;  /* 0x0001c009000479ee */ /* 0x001e220008340000 */
[----:B------:R-:W-:Y:S01]  /*6e850*/  NOP ;  /* 0x0000000000007918 */ /* 0x000fe20000000000 */
[----:B------:R-:W4:Y:S01]  /*6e860*/  LDCU UR9, c[0x0][0x39c] ;  /* 0x00007380ff0977ac */ /* 0x000f220008000800 */
[----:B0-----:R0:W-:Y:S04]  /*6e870*/  STL [R1+0x2740], R4 ;  /* 0x0027400401007387 */ /* 0x0011e80000100800 */
[----:B------:R-:W-:Y:S04]  /*6e880*/  STL [R1+0x2720], R5 ;  /* 0x0027200501007387 */ /* 0x000fe80000100800 */
        /* <DEDUP_REMOVED lines=31> */
[----:B0-----:R-:W4:Y:S04]  /*6ea80*/  LDL.LU R4, [R1+0x1f7c] ;  /* 0x001f7c0001047983 */ /* 0x001f280000300800 */
[----:B------:R0:W-:Y:S01]  /*6ea90*/  @P4 STG.E.U8 desc[UR20][R68.64], R86 ;  /* 0x0000005644004986 */ /* 0x0001e2000c101114 */
[----:B-1----:R-:W-:Y:S01]  /*6eaa0*/  ISETP.LT.AND P4, PT, R0, UR4, !P1 ;  /* 0x0000000400007c0c */ /* 0x002fe2000cf81270 */
[----:B------:R-:W2:Y:S02]  /*6eab0*/  LDCU UR4, c[0x0][0x39c] ;  /* 0x00007380ff0477ac */ /* 0x000ea40008000800 */
[----:B------:R-:W5:Y:S01]  /*6eac0*/  LDL.LU R0, [R1+0x1f80] ;  /* 0x001f800001007983 */ /* 0x000f620000300800 */
[----:B0-----:R-:W-:Y:S01]  /*6ead0*/  VIADD R68, R84, UR68 ;  /* 0x0000004454447c36 */ /* 0x001fe20008000000 */
[----:B------:R-:W-:-:S04]  /*6eae0*/  PRMT R69, R86, 0x9910, RZ ;  /* 0x0000991056457816 */ /* 0x000fc800000000ff */
[CC--:B------:R-:W-:Y:S02]  /*6eaf0*/  IADD3 R60, P6, PT, R68.reuse, R3.reuse, RZ ;  /* 0x00000003443c7210 */ /* 0x0c0fe40007fde0ff */
[----:B------:R-:W-:Y:S02]  /*6eb00*/  SHF.R.S32.HI R69, RZ, 0x8, R69 ;  /* 0x00000008ff457819 */ /* 0x000fe40000011445 */
[C---:B------:R-:W-:Y:S01]  /*6eb10*/  LEA.HI.X.SX32 R61, R68.reuse, R2, 0x1, P6 ;  /* 0x00000002443d7211 */ /* 0x040fe200030f0eff */
[----:B------:R-:W-:Y:S02]  /*6eb20*/  VIADD R68, R68, UR68 ;  /* 0x0000004444447c36 */ /* 0x000fe40008000000 */
[----:B------:R0:W-:Y:S01]  /*6eb30*/  @P5 STG.E.U8 desc[UR20][R70.64], R69 ;  /* 0x0000004546005986 */ /* 0x0001e2000c101114 */
[----:B--2---:R-:W-:Y:S01]  /*6eb40*/  ISETP.LT.AND P5, PT, R93, UR4, !P1 ;  /* 0x000000045d007c0c */ /* 0x004fe2000cfa1270 */
[----:B------:R-:W3:Y:S01]  /*6eb50*/  LDCU UR4, c[0x0][0x39c] ;  /* 0x00007380ff0477ac */ /* 0x000ee20008000800 */
[----:B------:R-:W-:-:S04]  /*6eb60*/  IADD3 R52, P6, PT, R68, R3, RZ ;  /* 0x0000000344347210 */ /* 0x000fc80007fde0ff */
[C---:B------:R-:W-:Y:S01]  /*6eb70*/  LEA.HI.X.SX32 R53, R68.reuse, R2, 0x1, P6 ;  /* 0x0000000244357211 */ /* 0x040fe200030f0eff */
[----:B------:R-:W-:-:S05]  /*6eb80*/  VIADD R68, R68, UR68 ;  /* 0x0000004444447c36 */ /* 0x000fca0008000000 */
[C---:B------:R-:W-:Y:S01]  /*6eb90*/  IADD3 R58, P6, PT, R68.reuse, R3, RZ ;  /* 0x00000003443a7210 */ /* 0x040fe20007fde0ff */
[----:B------:R-:W-:Y:S03]  /*6eba0*/  STL.64 [R1+0x27d8], R60 ;  /* 0x0027d83c01007387 */ /* 0x000fe60000100a00 */
[----:B------:R-:W-:Y:S01]  /*6ebb0*/  LEA.HI.X.SX32 R59, R68, R2, 0x1, P6 ;  /* 0x00000002443b7211 */ /* 0x000fe200030f0eff */
[----:B------:R-:W-:Y:S04]  /*6ebc0*/  STL.64 [R1+0x27e0], R52 ;  /* 0x0027e03401007387 */ /* 0x000fe80000100a00 */
[----:B------:R-:W-:Y:S04]  /*6ebd0*/  @P3 STG.E.U8 desc[UR20][R72.64], R85 ;  /* 0x0000005548003986 */ /* 0x000fe8000c101114 */
[----:B------:R-:W-:Y:S04]  /*6ebe0*/  STL.64 [R1+0x27e8], R58 ;  /* 0x0027e83a01007387 */ /* 0x000fe80000100a00 */
[----:B------:R-:W2:Y:S01]  /*6ebf0*/  LDL.LU R8, [R1+0x1f84] ;  /* 0x001f840001087983 */ /* 0x000ea20000300800 */
[----:B0-----:R-:W-:-:S04]  /*6ec00*/  PRMT R69, R85, 0x9910, RZ ;  /* 0x0000991055457816 */ /* 0x001fc800000000ff */
[----:B------:R-:W-:-:S05]  /*6ec10*/  SHF.R.S32.HI R69, RZ, 0x8, R69 ;  /* 0x00000008ff457819 */ /* 0x000fca0000011445 */
[----:B------:R0:W-:Y:S01]  /*6ec20*/  @P0 STG.E.U8 desc[UR20][R74.64], R69 ;  /* 0x000000454a000986 */ /* 0x0001e2000c101114 */
[----:B---3--:R-:W-:Y:S01]  /*6ec30*/  ISETP.LT.AND P3, PT, R92, UR4, !P1 ;  /* 0x000000045c007c0c */ /* 0x008fe2000cf61270 */
[----:B------:R-:W4:Y:S02]  /*6ec40*/  LDCU UR4, c[0x0][0x39c] ;  /* 0x00007380ff0477ac */ /* 0x000f240008000800 */
[----:B----4-:R-:W-:Y:S01]  /*6ec50*/  ISETP.LT.AND P0, PT, R4, UR4, !P1 ;  /* 0x0000000404007c0c */ /* 0x010fe2000cf01270 */
[----:B------:R-:W5:Y:S01]  /*6ec60*/  LDCU UR4, c[0x0][0x39c] ;  /* 0x00007380ff0477ac */ /* 0x000f620008000800 */
[----:B------:R-:W3:Y:S04]  /*6ec70*/  LDL.LU R4, [R1+0x1f88] ;  /* 0x001f880001047983 */ /* 0x000ee80000300800 */
[----:B------:R-:W4:Y:S04]  /*6ec80*/  LDL.LU.64 R6, [R1+0x5d0] ;  /* 0x0005d00001067983 */ /* 0x000f280000300a00 */
[----:B------:R-:W-:Y:S04]  /*6ec90*/  @P2 STG.E.U8 desc[UR20][R76.64], R87 ;  /* 0x000000574c002986 */ /* 0x000fe8000c101114 */
[----:B------:R-:W4:Y:S01]  /*6eca0*/  LDL.LU R5, [R1+0x1f8c] ;  /* 0x001f8c0001057983 */ /* 0x000f220000300800 */
[----:B0-----:R-:W-:-:S03]  /*6ecb0*/  PRMT R69, R87, 0x9910, RZ ;  /* 0x0000991057457816 */ /* 0x001fc600000000ff */
[----:B------:R-:W4:Y:S01]  /*6ecc0*/  LDL.LU.64 R92, [R1+0x5d8] ;  /* 0x0005d800015c7983 */ /* 0x000f220000300a00 */
[----:B-----5:R-:W-:Y:S01]  /*6ecd0*/  ISETP.LT.AND P2, PT, R0, UR4, !P1 ;  /* 0x0000000400007c0c */ /* 0x020fe2000cf41270 */
[----:B------:R-:W2:Y:S01]  /*6ece0*/  LDCU UR4, c[0x0][0x39c] ;  /* 0x00007380ff0477ac */ /* 0x000ea20008000800 */
[----:B------:R-:W-:Y:S01]  /*6ecf0*/  SHF.R.S32.HI R69, RZ, 0x8, R69 ;  /* 0x00000008ff457819 */ /* 0x000fe20000011445 */
[----:B------:R-:W5:Y:S04]  /*6ed00*/  LDL.LU R0, [R1+0x1f90] ;  /* 0x001f900001007983 */ /* 0x000f680000300800 */
[----:B------:R0:W-:Y:S04]  /*6ed10*/  @P4 STG.E.U8 desc[UR20][R78.64], R69 ;  /* 0x000000454e004986 */ /* 0x0001e8000c101114 */
[----:B------:R-:W-:Y:S01]  /*6ed20*/  @P5 STG.E.U8 desc[UR20][R80.64], R88 ;  /* 0x0000005850005986 */ /* 0x000fe2000c101114 */
[----:B--2---:R-:W-:Y:S01]  /*6ed30*/  ISETP.LT.AND P4, PT, R8, UR4, !P1 ;  /* 0x0000000408007c0c */ /* 0x004fe2000cf81270 */
[----:B------:R-:W3:Y:S02]  /*6ed40*/  LDCU UR4, c[0x0][0x39c] ;  /* 0x00007380ff0477ac */ /* 0x000ee40008000800 */
[----:B---3--:R-:W-:Y:S01]  /*6ed50*/  ISETP.LT.AND P5, PT, R4, UR4, !P1 ;  /* 0x0000000404007c0c */ /* 0x008fe2000cfa1270 */
[----:B------:R-:W1:Y:S01]  /*6ed60*/  LDCU UR4, c[0x0][0x39c] ;  /* 0x00007380ff0477ac */ /* 0x000e620008000800 */
[----:B------:R-:W2:Y:S01]  /*6ed70*/  LDL.LU R4, [R1+0x1f94] ;  /* 0x001f940001047983 */ /* 0x000ea20000300800 */
[----:B0-----:R-:W-:-:S03]  /*6ed80*/  PRMT R69, R88, 0x9910, RZ ;  /* 0x0000991058457816 */ /* 0x001fc600000000ff */
[----:B------:R-:W3:Y:S01]  /*6ed90*/  LDL.LU.64 R8, [R1+0x5e8] ;  /* 0x0005e80001087983 */ /* 0x000ee20000300a00 */
[----:B------:R-:W-:-:S05]  /*6eda0*/  SHF.R.S32.HI R69, RZ, 0x8, R69 ;  /* 0x00000008ff457819 */ /* 0x000fca0000011445 */
[----:B----4-:R0:W-:Y:S01]  /*6edb0*/  @P3 STG.E.U8 desc[UR20][R6.64], R69 ;  /* 0x0000004506003986 */ /* 0x0101e2000c101114 */
[----:B-1----:R-:W-:Y:S01]  /*6edc0*/  ISETP.LT.AND P3, PT, R5, UR4, !P1 ;  /* 0x0000000405007c0c */ /* 0x002fe2000cf61270 */
[----:B------:R-:W5:Y:S02]  /*6edd0*/  LDCU UR4, c[0x0][0x39c] ;  /* 0x00007380ff0477ac */ /* 0x000f640008000800 */
[----:B------:R-:W4:Y:S04]  /*6ede0*/  LDL.LU R5, [R1+0x1f9c] ;  /* 0x001f9c0001057983 */ /* 0x000f280000300800 */
[----:B------:R1:W-:Y:S01]  /*6edf0*/  @P0 STG.E.U8 desc[UR20][R92.64], R89 ;  /* 0x000000595c000986 */ /* 0x0003e2000c101114 */
[----:B0-----:R-:W-:-:S03]  /*6ee00*/  PRMT R69, R89, 0x9910, RZ ;  /* 0x0000991059457816 */ /* 0x001fc600000000ff */
[----:B-1----:R-:W4:Y:S01]  /*6ee10*/  LDL.LU.64 R92, [R1+0x738] ;  /* 0x00073800015c7983 */ /* 0x002f220000300a00 */
[----:B-----5:R-:W-:Y:S01]  /*6ee20*/  ISETP.LT.AND P0, PT, R0, UR4, !P1 ;  /* 0x0000000400007c0c */ /* 0x020fe2000cf01270 */
[----:B------:R-:W2:Y:S02]  /*6ee30*/  LDCU UR4, c[0x0][0x39c] ;  /* 0x00007380ff0477ac */ /* 0x000ea40008000800 */
[----:B------:R-:W5:Y:S01]  /*6ee40*/  LDL.LU R0, [R1+0x1fc8] ;  /* 0x001fc80001007983 */ /* 0x000f620000300800 */
[----:B------:R-:W-:-:S03]  /*6ee50*/  SHF.R.S32.HI R69, RZ, 0x8, R69 ;  /* 0x00000008ff457819 */ /* 0x000fc60000011445 */
[----:B------:R-:W5:Y:S04]  /*6ee60*/  LDL.LU.64 R6, [R1+0x5e0] ;  /* 0x0005e00001067983 */ /* 0x000f680000300a00 */
[----:B------:R0:W-:Y:S01]  /*6ee70*/  @P2 STG.E.U8 desc[UR20][R82.64], R69 ;  /* 0x0000004552002986 */ /* 0x0001e2000c101114 */
[----:B--2---:R-:W-:Y:S01]  /*6ee80*/  ISETP.LT.AND P2, PT, R4, UR4, !P1 ;  /* 0x0000000404007c0c */ /* 0x004fe2000cf41270 */
[----:B------:R-:W4:Y:S02]  /*6ee90*/  LDCU UR4, c[0x0][0x39c] ;  /* 0x00007380ff0477ac */ /* 0x000f240008000800 */
[----:B------:R-:W2:Y:S04]  /*6eea0*/  LDL.LU R4, [R1+0x1fd4] ;  /* 0x001fd40001047983 */ /* 0x000ea80000300800 */
[----:B---3--:R-:W-:Y:S04]  /*6eeb0*/  @P4 STG.E.U8 desc[UR20][R8.64], R90 ;  /* 0x0000005a08004986 */ /* 0x008fe8000c101114 */
[----:B------:R-:W3:Y:S01]  /*6eec0*/  LDL.LU.64 R10, [R1+0x730] ;  /* 0x00073000010a7983 */ /* 0x000ee20000300a00 */
[----:B----4-:R-:W-:Y:S01]  /*6eed0*/  ISETP.LT.AND P4, PT, R5, UR4, !P1 ;  /* 0x0000000405007c0c */ /* 0x010fe2000cf81270 */
[----:B------:R-:W5:Y:S02]  /*6eee0*/  LDCU UR4, c[0x0][0x39c] ;  /* 0x00007380ff0477ac */ /* 0x000f640008000800 */
[----:B------:R-:W4:Y:S01]  /*6eef0*/  LDL.LU R5, [R1+0x1fe4] ;  /* 0x001fe40001057983 */ /* 0x000f220000300800 */
[----:B0-----:R-:W-:-:S04]  /*6ef00*/  PRMT R69, R90, 0x9910, RZ ;  /* 0x000099105a457816 */ /* 0x001fc800000000ff */
[----:B------:R-:W-:-:S05]  /*6ef10*/  SHF.R.S32.HI R69, RZ, 0x8, R69 ;  /* 0x00000008ff457819 */ /* 0x000fca0000011445 */
[----:B------:R0:W-:Y:S01]  /*6ef20*/  @P5 STG.E.U8 desc[UR20][R92.64], R69 ;  /* 0x000000455c005986 */ /* 0x0001e2000c101114 */
[----:B-----5:R-:W-:Y:S01]  /*6ef30*/  ISETP.LT.AND P5, PT, R0, UR4, !P1 ;  /* 0x0000000400007c0c */ /* 0x020fe2000cfa1270 */
[----:B------:R-:W2:Y:S02]  /*6ef40*/  LDCU UR4, c[0x0][0x39c] ;  /* 0x00007380ff0477ac */ /* 0x000ea40008000800 */
[----:B0-----:R-:W5:Y:S04]  /*6ef50*/  LDL.LU.64 R92, [R1+0x750] ;  /* 0x00075000015c7983 */ /* 0x001f680000300a00 */
[----:B------:R-:W5:Y:S04]  /*6ef60*/  LDL.LU R0, [R1+0x1ff4] ;  /* 0x001ff40001007983 */ /* 0x000f680000300800 */
[----:B------:R-:W5:Y:S04]  /*6ef70*/  LDL.LU R9, [R1+0x7a8] ;  /* 0x0007a80001097983 */ /* 0x000f680000300800 */
[----:B------:R0:W-:Y:S04]  /*6ef80*/  @P3 STG.E.U8 desc[UR20][R6.64], R91 ;  /* 0x0000005b06003986 */ /* 0x0001e8000c101114 */
[----:B0-----:R-:W5:Y:S01]  /*6ef90*/  LDL.LU.64 R6, [R1+0x740] ;  /* 0x0007400001067983 */ /* 0x001f620000300a00 */
[----:B--2---:R-:W-:Y:S01]  /*6efa0*/  ISETP.LT.AND P3, PT, R4, UR4, !P1 ;  /* 0x0000000404007c0c */ /* 0x004fe2000cf61270 */
[----:B------:R-:W4:Y:S02]  /*6efb0*/  LDCU UR4, c[0x0][0x39c] ;  /* 0x00007380ff0477ac */ /* 0x000f240008000800 */
[----:B------:R-:W2:Y:S01]  /*6efc0*/  LDL.LU R4, [R1+0x2000] ;  /* 0x0020000001047983 */ /* 0x000ea20000300800 */
[----:B------:R-:W-:-:S03]  /*6efd0*/  PRMT R69, R91, 0x9910, RZ ;  /* 0x000099105b457816 */ /* 0x000fc600000000ff */
[----:B------:R-:W2:Y:S01]  /*6efe0*/  LDL.LU.64 R62, [R1+0x748] ;  /* 0x00074800013e7983 */ /* 0x000ea20000300a00 */
[----:B------:R-:W-:-:S03]  /*6eff0*/  SHF.R.S32.HI R69, RZ, 0x8, R69 ;  /* 0x00000008ff457819 */ /* 0x000fc60000011445 */
[----:B------:R-:W2:Y:S04]  /*6f000*/  LDL.LU R8, [R1+0x202c] ;  /* 0x00202c0001087983 */ /* 0x000ea80000300800 */
[----:B---3--:R0:W-:Y:S01]  /*6f010*/  @P0 STG.E.U8 desc[UR20][R10.64], R69 ;  /* 0x000000450a000986 */ /* 0x0081e2000c101114 */
[----:B----4-:R-:W-:Y:S01]  /*6f020*/  ISETP.LT.AND P0, PT, R5, UR4, !P1 ;  /* 0x0000000405007c0c */ /* 0x010fe2000cf01270 */
[----:B------:R-:W1:Y:S02]  /*6f030*/  LDCU UR4, c[0x0][0x39c] ;  /* 0x00007380ff0477ac */ /* 0x000e640008000800 */
[----:B------:R-:W3:Y:S04]  /*6f040*/  LDL.LU R5, [R1+0x7ac] ;  /* 0x0007ac0001057983 */ /* 0x000ee80000300800 */
[----:B0-----:R-:W4:Y:S04]  /*6f050*/  LDL.LU.64 R10, [R1+0x778] ;  /* 0x00077800010a7983 */ /* 0x001f280000300a00 */
[----:B-----5:R-:W-:Y:S01]  /*6f060*/  @P2 STG.E.U8 desc[UR20][R92.64], R9 ;  /* 0x000000095c002986 */ /* 0x020fe2000c101114 */
[----:B-1----:R-:W-:Y:S01]  /*6f070*/  ISETP.LT.AND P2, PT, R0, UR4, !P1 ;  /* 0x0000000400007c0c */ /* 0x002fe2000cf41270 */
[----:B------:R-:W2:Y:S01]  /*6f080*/  LDCU UR4, c[0x0][0x39c] ;  /* 0x00007380ff0477ac */ /* 0x000ea20008000800 */
[----:B------:R-:W-:Y:S01]  /*6f090*/  PRMT R69, R9, 0x9910, RZ ;  /* 0x0000991009457816 */ /* 0x000fe200000000ff */
[----:B------:R-:W5:Y:S03]  /*6f0a0*/  LDL.LU R0, [R1+0x2044] ;  /* 0x0020440001007983 */ /* 0x000f660000300800 */
[----:B------:R-:W-:-:S05]  /*6f0b0*/  SHF.R.S32.HI R69, RZ, 0x8, R69 ;  /* 0x00000008ff457819 */ /* 0x000fca0000011445 */
[----:B------:R0:W-:Y:S04]  /*6f0c0*/  @P4 STG.E.U8 desc[UR20][R6.64], R69 ;  /* 0x0000004506004986 */ /* 0x0001e8000c101114 */
[----:B0-----:R-:W5:Y:S01]  /*6f0d0*/  LDL.LU.64 R6, [R1+0x770] ;  /* 0x0007700001067983 */ /* 0x001f620000300a00 */
[----:B--2---:R-:W-:Y:S01]  /*6f0e0*/  ISETP.LT.AND P4, PT, R4, UR4, !P1 ;  /* 0x0000000404007c0c */ /* 0x004fe2000cf81270 */
[----:B------:R-:W0:Y:S02]  /*6f0f0*/  LDCU UR4, c[0x0][0x39c] ;  /* 0x00007380ff0477ac */ /* 0x000e240008000800 */
[----:B------:R-:W2:Y:S04]  /*6f100*/  LDL.LU R4, [R1+0x204c] ;  /* 0x00204c0001047983 */ /* 0x000ea80000300800 */
[----:B------:R-:W2:Y:S04]  /*6f110*/  LDL.LU R9, [R1+0x7b0] ;  /* 0x0007b00001097983 */ /* 0x000ea80000300800 */
[----:B---3--:R1:W-:Y:S01]  /*6f120*/  @P5 STG.E.U8 desc[UR20][R62.64], R5 ;  /* 0x000000053e005986 */ /* 0x0083e2000c101114 */
[----:B0-----:R-:W-:Y:S01]  /*6f130*/  ISETP.LT.AND P5, PT, R8, UR4, !P1 ;  /* 0x0000000408007c0c */ /* 0x001fe2000cfa1270 */
[----:B------:R-:W5:Y:S02]  /*6f140*/  LDCU UR4, c[0x0][0x39c] ;  /* 0x00007380ff0477ac */ /* 0x000f640008000800 */
[----:B-1----:R-:W3:Y:S04]  /*6f150*/  LDL.LU.64 R62, [R1+0x788] ;  /* 0x00078800013e7983 */ /* 0x002ee80000300a00 */
[----:B------:R-:W3:Y:S01]  /*6f160*/  LDL.LU R8, [R1+0x2060] ;  /* 0x0020600001087983 */ /* 0x000ee20000300800 */
[----:B------:R-:W-:-:S03]  /*6f170*/  PRMT R69, R5, 0x9910, RZ ;  /* 0x0000991005457816 */ /* 0x000fc600000000ff */
[----:B------:R-:W3:Y:S01]  /*6f180*/  LDL.LU R5, [R1+0x7b4] ;  /* 0x0007b40001057983 */ /* 0x000ee20000300800 */
[----:B------:R-:W-:-:S05]  /*6f190*/  SHF.R.S32.HI R69, RZ, 0x8, R69 ;  /* 0x00000008ff457819 */ /* 0x000fca0000011445 */
[----:B----4-:R0:W-:Y:S01]  /*6f1a0*/  @P3 STG.E.U8 desc[UR20][R10.64], R69 ;  /* 0x000000450a003986 */ /* 0x0101e2000c101114 */
[----:B-----5:R-:W-:Y:S01]  /*6f1b0*/  ISETP.LT.AND P3, PT, R0, UR4, !P1 ;  /* 0x0000000400007c0c */ /* 0x020fe2000cf61270 */
[----:B------:R-:W1:Y:S02]  /*6f1c0*/  LDCU UR4, c[0x0][0x39c] ;  /* 0x00007380ff0477ac */ /* 0x000e640008000800 */
[----:B0-----:R-:W4:Y:S04]  /*6f1d0*/  LDL.LU.64 R10, [R1+0x7a0] ;  /* 0x0007a000010a7983 */ /* 0x001f280000300a00 */
[----:B------:R-:W5:Y:S04]  /*6f1e0*/  LDL.LU R0, [R1+0x2064] ;  /* 0x0020640001007983 */ /* 0x000f680000300800 */
[----:B--2---:R0:W-:Y:S04]  /*6f1f0*/  @P0 STG.E.U8 desc[UR20][R6.64], R9 ;  /* 0x0000000906000986 */ /* 0x0041e8000c101114 */
[----:B0-----:R-:W2:Y:S01]  /*6f200*/  LDL.LU.64 R6, [R1+0x780] ;  /* 0x0007800001067983 */ /* 0x001ea20000300a00 */
[----:B-1----:R-:W-:Y:S01]  /*6f210*/  ISETP.LT.AND P0, PT, R4, UR4, !P1 ;  /* 0x0000000404007c0c */ /* 0x002fe2000cf01270 */
[----:B------:R-:W0:Y:S02]  /*6f220*/  LDCU UR4, c[0x0][0x39c] ;  /* 0x00007380ff0477ac */ /* 0x000e240008000800 */
[----:B------:R-:W2:Y:S01]  /*6f230*/  LDL.LU R4, [R1+0x20a0] ;  /* 0x0020a00001047983 */ /* 0x000ea20000300800 */
[----:B------:R-:W-:-:S04]  /*6f240*/  PRMT R69, R9, 0x9910, RZ ;  /* 0x0000991009457816 */ /* 0x000fc800000000ff */
[----:B------:R-:W-:-:S05]  /*6f250*/  SHF.R.S32.HI R69, RZ, 0x8, R69 ;  /* 0x00000008ff457819 */ /* 0x000fca0000011445 */
[----:B---3--:R1:W-:Y:S01]  /*6f260*/  @P2 STG.E.U8 desc[UR20][R62.64], R69 ;  /* 0x000000453e002986 */ /* 0x0083e2000c101114 */
[----:B0-----:R-:W-:Y:S01]  /*6f270*/  ISETP.LT.AND P2, PT, R8, UR4, !P1 ;  /* 0x0000000408007c0c */ /* 0x001fe2000cf41270 */
[----:B------:R-:W5:Y:S02]  /*6f280*/  LDCU UR4, c[0x0][0x39c] ;  /* 0x00007380ff0477ac */ /* 0x000f640008000800 */
[----:B-1----:R-:W3:Y:S04]  /*6f290*/  LDL.LU.64 R62, [R1+0x798] ;  /* 0x00079800013e7983 */ /* 0x002ee80000300a00 */
[----:B------:R-:W3:Y:S04]  /*6f2a0*/  LDL.LU R9, [R1+0x7b8] ;  /* 0x0007b80001097983 */ /* 0x000ee80000300800 */
[----:B------:R-:W3:Y:S01]  /*6f2b0*/  LDL.LU R8, [R1+0x20a8] ;  /* 0x0020a80001087983 */ /* 0x000ee20000300800 */
[----:B------:R-:W-:-:S03]  /*6f2c0*/  PRMT R69, R5, 0x9910, RZ ;  /* 0x0000991005457816 */ /* 0x000fc600000000ff */
[----:B------:R-:W3:Y:S01]  /*6f2d0*/  LDL.LU.64 R58, [R1+0x790] ;  /* 0x00079000013a7983 */ /* 0x000ee20000300a00 */
[----:B------:R-:W-:-:S03]  /*6f2e0*/  SHF.R.S32.HI R69, RZ, 0x8, R69 ;  /* 0x00000008ff457819 */ /* 0x000fc60000011445 */
[----:B----4-:R-:W-:Y:S01]  /*6f2f0*/  @P4 STG.E.U8 desc[UR20][R10.64], R5 ;  /* 0x000000050a004986 */ /* 0x010fe2000c101114 */
[----:B-----5:R-:W-:Y:S01]  /*6f300*/  ISETP.LT.AND P4, PT, R0, UR4, !P1 ;  /* 0x0000000400007c0c */ /* 0x020fe2000cf81270 */
[----:B------:R-:W0:Y:S02]  /*6f310*/  LDCU UR4, c[0x0][0x39c] ;  /* 0x00007380ff0477ac */ /* 0x000e240008000800 */
[----:B------:R-:W4:Y:S04]  /*6f320*/  LDL.LU.64 R60, [R1+0x768] ;  /* 0x00076800013c7983 */ /* 0x000f280000300a00 */
[----:B------:R-:W4:Y:S04]  /*6f330*/  LDL.LU R0, [R1+0x7c0] ;  /* 0x0007c00001007983 */ /* 0x000f280000300800 */
[----:B--2---:R1:W-:Y:S04]  /*6f340*/  @P5 STG.E.U8 desc[UR20][R6.64], R69 ;  /* 0x0000004506005986 */ /* 0x0043e8000c101114 */
[----:B-1----:R-:W2:Y:S04]  /*6f350*/  LDL.LU R6, [R1+0x20b0] ;  /* 0x0020b00001067983 */ /* 0x002ea80000300800 */
[----:B------:R-:W5:Y:S01]  /*6f360*/  LDL.LU R7, [R1+0x20ac] ;  /* 0x0020ac0001077983 */ /* 0x000f620000300800 */
[----:B0-----:R-:W-:Y:S01]  /*6f370*/  ISETP.LT.AND P5, PT, R4, UR4, !P1 ;  /* 0x0000000404007c0c */ /* 0x001fe2000cfa1270 */
[----:B------:R-:W0:Y:S02]  /*6f380*/  LDCU UR4, c[0x0][0x39c] ;  /* 0x00007380ff0477ac */ /* 0x000e240008000800 */
[----:B------:R-:W5:Y:S04]  /*6f390*/  LDL.LU.64 R64, [R1+0x760] ;  /* 0x0007600001407983 */ /* 0x000f680000300a00 */
[----:B------:R-:W5:Y:S04]  /*6f3a0*/  LDL.LU.64 R10, [R1+0x758] ;  /* 0x00075800010a7983 */ /* 0x000f680000300a00 */
[----:B------:R-:W5:Y:S04]  /*6f3b0*/  LDL.LU R5, [R1+0x7bc] ;  /* 0x0007bc0001057983 */ /* 0x000f680000300800 */
[----:B---3--:R1:W-:Y:S01]  /*6f3c0*/  @P3 STG.E.U8 desc[UR20][R62.64], R9 ;  /* 0x000000093e003986 */ /* 0x0083e2000c101114 */
[----:B0-----:R-:W-:-:S03]  /*6f3d0*/  ISETP.LT.AND P3, PT, R8, UR4, !P1 ;  /* 0x0000000408007c0c */ /* 0x001fc6000cf61270 */
[----:B------:R-:W3:Y:S01]  /*6f3e0*/  LDL.LU.64 R66, [R1+0x728] ;  /* 0x0007280001427983 */ /* 0x000ee20000300a00 */
[----:B------:R-:W-:Y:S01]  /*6f3f0*/  PRMT R8, R9, 0x9910, RZ ;  /* 0x0000991009087816 */ /* 0x000fe200000000ff */
[----:B------:R-:W2:Y:S03]  /*6f400*/  LDCU UR4, c[0x0][0x39c] ;  /* 0x00007380ff0477ac */ /* 0x000ea60008000800 */
[----:B------:R-:W-:Y:S01]  /*6f410*/  SHF.R.S32.HI R52, RZ, 0x8, R8 ;  /* 0x00000008ff347819 */ /* 0x000fe20000011408 */
[----:B-1----:R-:W3:Y:S04]  /*6f420*/  LDL.LU R9, [R1+0x7c8] ;  /* 0x0007c80001097983 */ /* 0x002ee80000300800 */
[----:B------:R-:W3:Y:S04]  /*6f430*/  LDL.LU R8, [R1+0x20b8] ;  /* 0x0020b80001087983 */ /* 0x000ee80000300800 */
[----:B------:R-:W-:Y:S04]  /*6f440*/  @P0 STG.E.U8 desc[UR20][R58.64], R52 ;  /* 0x000000343a000986 */ /* 0x000fe8000c101114 */
[----:B------:R-:W3:Y:S04]  /*6f450*/  LDL.LU.64 R62, [R1+0x720] ;  /* 0x00072000013e7983 */ /* 0x000ee80000300a00 */
[----:B----4-:R0:W-:Y:S02]  /*6f460*/  @P2 STG.E.U8 desc[UR20][R60.64], R0 ;  /* 0x000000003c002986 */ /* 0x0101e4000c101114 */
[----:B0-----:R-:W-:-:S02]  /*6f470*/  PRMT R0, R0, 0x9910, RZ ;  /* 0x0000991000007816 */ /* 0x001fc400000000ff */
[----:B--2---:R-:W-:Y:S01]  /*6f480*/  ISETP.LT.AND P0, PT, R6, UR4, !P1 ;  /* 0x0000000406007c0c */ /* 0x004fe2000cf01270 */
[----:B------:R-:W5:Y:S01]  /*6f490*/  LDCU UR4, c[0x0][0x39c] ;  /* 0x00007380ff0477ac */ /* 0x000f620008000800 */
[----:B------:R-:W2:Y:S04]  /*6f4a0*/  LDL.LU R6, [R1+0x20b4] ;  /* 0x0020b40001067983 */ /* 0x000ea80000300800 */
[----:B------:R-:W4:Y:S01]  /*6f4b0*/  LDL.LU.64 R58, [R1+0x718] ;  /* 0x00071800013a7983 */ /* 0x000f220000300a00 */
[----:B-----5:R-:W-:Y:S01]  /*6f4c0*/  ISETP.LT.AND P2, PT, R7, UR4, !P1 ;  /* 0x0000000407007c0c */ /* 0x020fe2000cf41270 */
[----:B------:R-:W-:Y:S01]  /*6f4d0*/  IMAD.MOV.U32 R7, RZ, RZ, R0 ;  /* 0x000000ffff077224 */ /* 0x000fe200078e0000 */
[----:B------:R-:W3:Y:S01]  /*6f4e0*/  LDCU UR4, c[0x0][0x39c] ;  /* 0x00007380ff0477ac */ /* 0x000ee20008000800 */
[----:B------:R-:W5:Y:S03]  /*6f4f0*/  LDL.LU R0, [R1+0x7c4] ;  /* 0x0007c40001007983 */ /* 0x000f660000300800 */
[----:B------:R-:W-:-:S02]  /*6f500*/  SHF.R.S32.HI R52, RZ, 0x8, R7 ;  /* 0x00000008ff347819 */ /* 0x000fc40000011407 */
[----:B------:R-:W4:Y:S04]  /*6f510*/  LDL.LU R7, [R1+0x2094] ;  /* 0x0020940001077983 */ /* 0x000f280000300800 */
[----:B------:R0:W-:Y:S04]  /*6f520*/  @P4 STG.E.U8 desc[UR20][R64.64], R52 ;  /* 0x0000003440004986 */ /* 0x0001e8000c101114 */
[----:B------:R-:W5:Y:S01]  /*6f530*/  LDL.LU.64 R60, [R1+0x710] ;  /* 0x00071000013c7983 */ /* 0x000f620000300a00 */
[----:B---3--:R-:W-:Y:S01]  /*6f540*/  ISETP.LT.AND P4, PT, R8, UR4, !P1 ;  /* 0x0000000408007c0c */ /* 0x008fe2000cf81270 */
[----:B------:R-:W2:Y:S02]  /*6f550*/  LDCU UR4, c[0x0][0x39c] ;  /* 0x00007380ff0477ac */ /* 0x000ea40008000800 */
[----:B------:R-:W3:Y:S04]  /*6f560*/  LDL.LU R8, [R1+0x2090] ;  /* 0x0020900001087983 */ /* 0x000ee80000300800 */
[----:B------:R1:W-:Y:S04]  /*6f570*/  @P5 STG.E.U8 desc[UR20][R10.64], R5 ;  /* 0x000000050a005986 */ /* 0x0003e8000c101114 */
[----:B0-----:R-:W5:Y:S01]  /*6f580*/  LDL.LU.64 R64, [R1+0x708] ;  /* 0x0007080001407983 */ /* 0x001f620000300a00 */
[----:B-1----:R-:W-:-:S02]  /*6f590*/  PRMT R5, R5, 0x9910, RZ ;  /* 0x0000991005057816 */ /* 0x002fc400000000ff */
[----:B--2---:R-:W-:-:S03]  /*6f5a0*/  ISETP.LT.AND P5, PT, R6, UR4, !P1 ;  /* 0x0000000406007c0c */ /* 0x004fc6000cfa1270 */
[----:B------:R-:W-:Y:S01]  /*6f5b0*/  IMAD.MOV.U32 R6, RZ, RZ, R5 ;  /* 0x000000ffff067224 */ /* 0x000fe200078e0005 */
[----:B------:R-:W4:Y:S01]  /*6f5c0*/  LDCU UR4, c[0x0][0x39c] ;  /* 0x00007380ff0477ac */ /* 0x000f220008000800 */
[----:B------:R-:W2:Y:S03]  /*6f5d0*/  LDL.LU R5, [R1+0x7d0] ;  /* 0x0007d00001057983 */ /* 0x000ea60000300800 */
[----:B------:R-:W-:Y:S02]  /*6f5e0*/  SHF.R.S32.HI R52, RZ, 0x8, R6 ;  /* 0x00000008ff347819 */ /* 0x000fe40000011406 */
[----:B------:R-:W2:Y:S04]  /*6f5f0*/  LDL.LU R6, [R1+0x209c] ;  /* 0x00209c0001067983 */ /* 0x000ea80000300800 */
[----:B------:R0:W-:Y:S04]  /*6f600*/  @P3 STG.E.U8 desc[UR20][R66.64], R52 ;  /* 0x0000003442003986 */ /* 0x0001e8000c101114 */
[----:B------:R-:W2:Y:S01]  /*6f610*/  LDL.LU.64 R10, [R1+0x700] ;  /* 0x00070000010a7983 */ /* 0x000ea20000300a00 */
[----:B----4-:R-:W-:Y:S01]  /*6f620*/  ISETP.LT.AND P3, PT, R7, UR4, !P1 ;  /* 0x0000000407007c0c */ /* 0x010fe2000cf61270 */
[----:B------:R-:W3:Y:S02]  /*6f630*/  LDCU UR4, c[0x0][0x39c] ;  /* 0x00007380ff0477ac */ /* 0x000ee40008000800 */
[----:B------:R-:W4:Y:S04]  /*6f640*/  LDL.LU R7, [R1+0x2098] ;  /* 0x0020980001077983 */ /* 0x000f280000300800 */
[----:B------:R1:W-:Y:S04]  /*6f650*/  @P0 STG.E.U8 desc[UR20][R62.64], R9 ;  /* 0x000000093e000986 */ /* 0x0003e8000c101114 */
[----:B0-----:R-:W4:Y:S01]  /*6f660*/  LDL.LU.64 R66, [R1+0x6f8] ;  /* 0x0006f80001427983 */ /* 0x001f220000300a00 */
[----:B---3--:R-:W-:Y:S01]  /*6f670*/  ISETP.LT.AND P0, PT, R8, UR4, !P1 ;  /* 0x0000000408007c0c */ /* 0x008fe2000cf01270 */
[----:B------:R-:W2:Y:S01]  /*6f680*/  LDCU UR4, c[0x0][0x39c] ;  /* 0x00007380ff0477ac */ /* 0x000ea20008000800 */
[----:B------:R-:W-:-:S02]  /*6f690*/  PRMT R8, R9, 0x9910, RZ ;  /* 0x0000991009087816 */ /* 0x000fc400000000ff */
[----:B-1----:R-:W3:Y:S02]  /*6f6a0*/  LDL.LU R9, [R1+0x7cc] ;  /* 0x0007cc0001097983 */ /* 0x002ee40000300800 */
[----:B------:R-:W-:Y:S02]  /*6f6b0*/  SHF.R.S32.HI R52, RZ, 0x8, R8 ;  /* 0x00000008ff347819 */ /* 0x000fe40000011408 */
[----:B------:R-:W3:Y:S04]  /*6f6c0*/  LDL.LU R8, [R1+0x20a4] ;  /* 0x0020a40001087983 */ /* 0x000ee80000300800 */
[----:B------:R-:W-:Y:S04]  /*6f6d0*/  @P2 STG.E.U8 desc[UR20][R58.64], R52 ;  /* 0x000000343a002986 */ /* 0x000fe8000c101114 */
[----:B------:R-:W3:Y:S04]  /*6f6e0*/  LDL.LU.64 R62, [R1+0x6f0] ;  /* 0x0006f000013e7983 */ /* 0x000ee80000300a00 */
[----:B-----5:R0:W-:Y:S02]  /*6f6f0*/  @P4 STG.E.U8 desc[UR20][R60.64], R0 ;  /* 0x000000003c004986 */ /* 0x0201e4000c101114 */
[----:B0-----:R-:W-:-:S02]  /*6f700*/  PRMT R0, R0, 0x9910, RZ ;  /* 0x0000991000007816 */ /* 0x001fc400000000ff */
[----:B--2---:R-:W-:Y:S01]  /*6f710*/  ISETP.LT.AND P2, PT, R6, UR4, !P1 ;  /* 0x0000000406007c0c */ /* 0x004fe2000cf41270 */
[----:B------:R-:W4:Y:S01]  /*6f720*/  LDCU UR4, c[0x0][0x39c] ;  /* 0x00007380ff0477ac */ /* 0x000f220008000800 */
[----:B------:R-:W2:Y:S04]  /*6f730*/  LDL.LU R6, [R1+0x207c] ;  /* 0x00207c0001067983 */ /* 0x000ea80000300800 */
[----:B------:R-:W5:Y:S01]  /*6f740*/  LDL.LU.64 R58, [R1+0x6e8] ;  /* 0x0006e800013a7983 */ /* 0x000f620000300a00 */
[----:B----4-:R-:W-:Y:S01]  /*6f750*/  ISETP.LT.AND P4, PT, R7, UR4, !P1 ;  /* 0x0000000407007c0c */ /* 0x010fe2000cf81270 */
[----:B------:R-:W-:Y:S01]  /*6f760*/  IMAD.MOV.U32 R7, RZ, RZ, R0 ;  /* 0x000000ffff077224 */ /* 0x000fe200078e0000 */
[----:B------:R-:W3:Y:S01]  /*6f770*/  LDCU UR4, c[0x0][0x39c] ;  /* 0x00007380ff0477ac */ /* 0x000ee20008000800 */
[----:B------:R-:W4:Y:S03]  /*6f780*/  LDL.LU R0, [R1+0x7e0] ;  /* 0x0007e00001007983 */ /* 0x000f260000300800 */
        /* <DEDUP_REMOVED lines=9> */
[----:B--2---:R-:W-:Y:S01]  /*6f820*/  ISETP.LT.AND P3, PT, R6, UR4, !P1 ;  /* 0x0000000406007c0c */ /* 0x004fe2000cf61270 */
[----:B------:R-:W4:Y:S01]  /*6f830*/  LDCU UR4, c[0x0][0x39c] ;  /* 0x00007380ff0477ac */ /* 0x000f220008000800 */
[----:B------:R-:W-:-:S02]  /*6f840*/  PRMT R6, R5, 0x9910, RZ ;  /* 0x0000991005067816 */ /* 0x000fc400000000ff */
[----:B-1----:R-:W2:Y:S03]  /*6f850*/  LDL.LU R5, [R1+0x7dc] ;  /* 0x0007dc0001057983 */ /* 0x002ea60000300800 */
[----:B------:R-:W-:Y:S02]  /*6f860*/  IMAD.MOV.U32 R52, RZ, RZ, R6 ;  /* 0x000000ffff347224 */ /* 0x000fe400078e0006 */
[----:B------:R-:W2:Y:S03]  /*6f870*/  LDL.LU R6, [R1+0x208c] ;  /* 0x00208c0001067983 */ /* 0x000ea60000300800 */
[----:B------:R-:W-:Y:S01]  /*6f880*/  SHF.R.S32.HI R52, RZ, 0x8, R52 ;  /* 0x00000008ff347819 */ /* 0x000fe20000011434 */
[----:B------:R-:W2:Y:S04]  /*6f890*/  LDL.LU.64 R10, [R1+0x6d0] ;  /* 0x0006d000010a7983 */ /* 0x000ea80000300a00 */
[----:B------:R0:W-:Y:S01]  /*6f8a0*/  @P0 STG.E.U8 desc[UR20][R66.64], R52 ;  /* 0x0000003442000986 */ /* 0x0001e2000c101114 */
        /* <DEDUP_REMOVED lines=11> */
[----:B-----5:R-:W-:Y:S04]  /*6f960*/  @P4 STG.E.U8 desc[UR20][R58.64], R52 ;  /* 0x000000343a004986 */ /* 0x020fe8000c101114 */
[----:B------:R-:W5:Y:S04]  /*6f970*/  LDL.LU.64 R62, [R1+0x6c0] ;  /* 0x0006c000013e7983 */ /* 0x000f680000300a00 */
[----:B------:R0:W-:Y:S02]  /*6f980*/  @P5 STG.E.U8 desc[UR20][R60.64], R0 ;  /* 0x000000003c005986 */ /* 0x0001e4000c101114 */
[----:B0-----:R-:W-:-:S02]  /*6f990*/  PRMT R0, R0, 0x9910, RZ ;  /* 0x0000991000007816 */ /* 0x001fc400000000ff */
[----:B--2---:R-:W-:Y:S01]  /*6f9a0*/  ISETP.LT.AND P4, PT, R6, UR4, !P1 ;  /* 0x0000000406007c0c */ /* 0x004fe2000cf81270 */
[----:B------:R-:W4:Y:S01]  /*6f9b0*/  LDCU UR4, c[0x0][0x39c] ;  /* 0x00007380ff0477ac */ /* 0x000f220008000800 */
[----:B------:R-:W2:Y:S04]  /*6f9c0*/  LDL.LU R6, [R1+0x2068] ;  /* 0x0020680001067983 */ /* 0x000ea80000300800 */
[----:B------:R-:W2:Y:S01]  /*6f9d0*/  LDL.LU.64 R58, [R1+0x6b8] ;  /* 0x0006b800013a7983 */ /* 0x000ea20000300a00 */
[----:B----4-:R-:W-:Y:S01]  /*6f9e0*/  ISETP.LT.AND P5, PT, R7, UR4, !P1 ;  /* 0x0000000407007c0c */ /* 0x010fe2000cfa1270 */
[----:B------:R-:W-:Y:S01]  /*6f9f0*/  IMAD.MOV.U32 R7, RZ, RZ, R0 ;  /* 0x000000ffff077224 */ /* 0x000fe200078e0000 */
[----:B------:R-:W3:Y:S01]  /*6fa00*/  LDCU UR4, c[0x0][0x39c] ;  /* 0x00007380ff0477ac */ /* 0x000ee20008000800 */
[----:B------:R-:W4:Y:S03]  /*6fa10*/  LDL.LU R0, [R1+0x7d4] ;  /* 0x0007d40001007983 */ /* 0x000f260000300800 */
[----:B------:R-:W-:-:S02]  /*6fa20*/  SHF.R.S32.HI R60, RZ, 0x8, R7 ;  /* 0x00000008ff3c7819 */ /* 0x000fc40000011407 */
[----:B------:R-:W4:Y:S04]  /*6fa30*/  LDL.LU R7, [R1+0x2074] ;  /* 0x0020740001077983 */ /* 0x000f280000300800 */
[----:B------:R-:W-:Y:S04]  /*6fa40*/  @P3 STG.E.U8 desc[UR20][R64.64], R60 ;  /* 0x0000003c40003986 */ /* 0x000fe8000c101114 */
[----:B------:R-:W4:Y:S04]  /*6fa50*/  LDL.LU.64 R52, [R1+0x6b0] ;  /* 0x0006b00001347983 */ /* 0x000f280000300a00 */
[----:B------:R0:W-:Y:S04]  /*6fa60*/  @P0 STG.E.U8 desc[UR20][R10.64], R5 ;  /* 0x000000050a000986 */ /* 0x0001e8000c101114 */
[----:B0-----:R-:W4:Y:S01]  /*6fa70*/  LDL.LU R10, [R1+0x2070] ;  /* 0x00207000010a7983 */ /* 0x001f220000300800 */
[----:B---3--:R-:W-:Y:S01]  /*6fa80*/  ISETP.LT.AND P3, PT, R8, UR4, !P1 ;  /* 0x0000000408007c0c */ /* 0x008fe2000cf61270 */
[----:B------:R-:W2:Y:S01]  /*6fa90*/  LDCU UR4, c[0x0][0x39c] ;  /* 0x00007380ff0477ac */ /* 0x000ea20008000800 */
[----:B------:R-:W-:Y:S01]  /*6faa0*/  PRMT R5, R5, 0x9910, RZ ;  /* 0x0000991005057816 */ /* 0x000fe200000000ff */
[----:B------:R-:W3:Y:S03]  /*6fab0*/  LDL.LU.64 R60, [R1+0x6a8] ;  /* 0x0006a800013c7983 */ /* 0x000ee60000300a00 */
[----:B------:R-:W-:-:S05]  /*6fac0*/  SHF.R.S32.HI R8, RZ, 0x8, R5 ;  /* 0x00000008ff087819 */ /* 0x000fca0000011405 */
[----:B------:R-:W-:Y:S04]  /*6fad0*/  @P2 STG.E.U8 desc[UR20][R66.64], R8 ;  /* 0x0000000842002986 */ /* 0x000fe8000c101114 */
[----:B-----5:R0:W-:Y:S02]  /*6fae0*/  @P4 STG.E.U8 desc[UR20][R62.64], R9 ;  /* 0x000000093e004986 */ /* 0x0201e4000c101114 */
[----:B0-----:R-:W-:Y:S02]  /*6faf0*/  PRMT R9, R9, 0x9910, RZ ;  /* 0x0000991009097816 */ /* 0x001fe400000000ff */
[----:B--2---:R-:W-:Y:S01]  /*6fb00*/  ISETP.LT.AND P0, PT, R6, UR4, !P1 ;  /* 0x0000000406007c0c */ /* 0x004fe2000cf01270 */
[----:B------:R-:W4:Y:S01]  /*6fb10*/  LDCU UR4, c[0x0][0x39c] ;  /* 0x00007380ff0477ac */ /* 0x000f220008000800 */
[----:B------:R-:W2:Y:S04]  /*6fb20*/  LDL.LU R6, [R1+0x7e8] ;  /* 0x0007e80001067983 */ /* 0x000ea80000300800 */
[----:B------:R-:W2:Y:S04]  /*6fb30*/  LDL.LU.64 R64, [R1+0x6a0] ;  /* 0x0006a00001407983 */ /* 0x000ea80000300a00 */
[----:B------:R-:W5:Y:S04]  /*6fb40*/  LDL.LU R5, [R1+0x2078] ;  /* 0x0020780001057983 */ /* 0x000f680000300800 */
[----:B------:R-:W2:Y:S04]  /*6fb50*/  LDL.LU R8, [R1+0x2048] ;  /* 0x0020480001087983 */ /* 0x000ea80000300800 */
[----:B------:R-:W2:Y:S01]  /*6fb60*/  LDL.LU.64 R66, [R1+0x698] ;  /* 0x0006980001427983 */ /* 0x000ea20000300a00 */
[----:B----4-:R-:W-:Y:S01]  /*6fb70*/  ISETP.LT.AND P2, PT, R7, UR4, !P1 ;  /* 0x0000000407007c0c */ /* 0x010fe2000cf41270 */
[----:B------:R-:W0:Y:S02]  /*6fb80*/  LDCU UR4, c[0x0][0x39c] ;  /* 0x00007380ff0477ac */ /* 0x000e240008000800 */
[----:B------:R-:W4:Y:S04]  /*6fb90*/  LDL.LU R7, [R1+0x7e4] ;  /* 0x0007e40001077983 */ /* 0x000f280000300800 */
[----:B------:R-:W4:Y:S04]  /*6fba0*/  LDL.LU.64 R62, [R1+0x690] ;  /* 0x00069000013e7983 */ /* 0x000f280000300a00 */
[----:B------:R-:W4:Y:S01]  /*6fbb0*/  LDL.LU R11, [R1+0x2054] ;  /* 0x00205400010b7983 */ /* 0x000f220000300800 */
[----:B0-----:R-:W-:Y:S01]  /*6fbc0*/  ISETP.LT.AND P4, PT, R10, UR4, !P1 ;  /* 0x000000040a007c0c */ /* 0x001fe2000cf81270 */
[----:B------:R-:W5:Y:S01]  /*6fbd0*/  LDCU UR4, c[0x0][0x39c] ;  /* 0x00007380ff0477ac */ /* 0x000f620008000800 */
[----:B------:R-:W-:-:S02]  /*6fbe0*/  SHF.R.S32.HI R10, RZ, 0x8, R9 ;  /* 0x00000008ff0a7819 */ /* 0x000fc40000011409 */
[----:B------:R-:W4:Y:S04]  /*6fbf0*/  LDL.LU R9, [R1+0x2050] ;  /* 0x0020500001097983 */ /* 0x000f280000300800 */
[----:B------:R0:W-:Y:S04]  /*6fc00*/  @P5 STG.E.U8 desc[UR20][R58.64], R10 ;  /* 0x0000000a3a005986 */ /* 0x0001e8000c101114 */
[----:B------:R1:W-:Y:S04]  /*6fc10*/  @P3 STG.E.U8 desc[UR20][R52.64], R0 ;  /* 0x0000000034003986 */ /* 0x0003e8000c101114 */
[----:B0-----:R-:W4:Y:S04]  /*6fc20*/  LDL.LU.64 R58, [R1+0x27e8] ;  /* 0x0027e800013a7983 */ /* 0x001f280000300a00 */
[----:B-1----:R-:W4:Y:S01]  /*6fc30*/  LDL.LU.64 R52, [R1+0x27e0] ;  /* 0x0027e00001347983 */ /* 0x002f220000300a00 */
[----:B------:R-:W-:-:S04]  /*6fc40*/  PRMT R0, R0, 0x9910, RZ ;  /* 0x0000991000007816 */ /* 0x000fc800000000ff */
[----:B------:R-:W-:-:S05]  /*6fc50*/  SHF.R.S32.HI R0, RZ, 0x8, R0 ;  /* 0x00000008ff007819 */ /* 0x000fca0000011400 */
[----:B---3--:R0:W-:Y:S01]  /*6fc60*/  @P0 STG.E.U8 desc[UR20][R60.64], R0 ;  /* 0x000000003c000986 */ /* 0x0081e2000c101114 */
[----:B-----5:R-:W-:Y:S01]  /*6fc70*/  ISETP.LT.AND P5, PT, R5, UR4, !P1 ;  /* 0x0000000405007c0c */ /* 0x020fe2000cfa1270 */
[----:B------:R-:W2:Y:S02]  /*6fc80*/  LDCU UR4, c[0x0][0x39c] ;  /* 0x00007380ff0477ac */ /* 0x000ea40008000800 */
[----:B------:R-:W3:Y:S04]  /*6fc90*/  LDL.LU R5, [R1+0x7f0] ;  /* 0x0007f00001057983 */ /* 0x000ee80000300800 */
[----:B------:R-:W5:Y:S01]  /*6fca0*/  LDL.LU R10, [R1+0x205c] ;  /* 0x00205c00010a7983 */ /* 0x000f620000300800 */
[----:B--2---:R-:W-:Y:S01]  /*6fcb0*/  ISETP.LT.AND P3, PT, R8, UR4, !P1 ;  /* 0x0000000408007c0c */ /* 0x004fe2000cf61270 */
[----:B------:R-:W4:Y:S02]  /*6fcc0*/  LDCU UR4, c[0x0][0x39c] ;  /* 0x00007380ff0477ac */ /* 0x000f240008000800 */
[----:B------:R-:W2:Y:S04]  /*6fcd0*/  LDL.LU R8, [R1+0x2058] ;  /* 0x0020580001087983 */ /* 0x000ea80000300800 */
[----:B0-----:R-:W2:Y:S04]  /*6fce0*/  LDL.LU.64 R60, [R1+0x27d8] ;  /* 0x0027d800013c7983 */ /* 0x001ea80000300a00 */
[----:B------:R0:W-:Y:S04]  /*6fcf0*/  @P2 STG.E.U8 desc[UR20][R64.64], R6 ;  /* 0x0000000640002986 */ /* 0x0001e8000c101114 */
[----:B------:R-:W3:Y:S01]  /*6fd00*/  LDL.LU R0, [R1+0x27d4] ;  /* 0x0027d40001007983 */ /* 0x000ee20000300800 */
[----:B----4-:R-:W-:Y:S01]  /*6fd10*/  ISETP.LT.AND P0, PT, R11, UR4, !P1 ;  /* 0x000000040b007c0c */ /* 0x010fe2000cf01270 */
[----:B------:R-:W1:Y:S01]  /*6fd20*/  LDCU UR4, c[0x0][0x39c] ;  /* 0x00007380ff0477ac */ /* 0x000e620008000800 */
[----:B0-----:R-:W-:-:S02]  /*6fd30*/  PRMT R6, R6, 0x9910, RZ ;  /* 0x0000991006067816 */ /* 0x001fc400000000ff */
[----:B-1----:R-:W-:Y:S01]  /*6fd40*/  ISETP.LT.AND P2, PT, R9, UR4, !P1 ;  /* 0x0000000409007c0c */ /* 0x002fe2000cf41270 */
[----:B------:R-:W5:Y:S01]  /*6fd50*/  LDCU UR4, c[0x0][0x39c] ;  /* 0x00007380ff0477ac */ /* 0x000f620008000800 */
[----:B------:R-:W4:Y:S04]  /*6fd60*/  LDL.LU R9, [R1+0x7ec] ;  /* 0x0007ec0001097983 */ /* 0x000f280000300800 */
[----:B------:R-:W3:Y:S01]  /*6fd70*/  LDL.LU R11, [R1+0x2034] ;  /* 0x00203400010b7983 */ /* 0x000ee20000300800 */
[----:B------:R-:W-:-:S03]  /*6fd80*/  SHF.R.S32.HI R64, RZ, 0x8, R6 ;  /* 0x00000008ff407819 */ /* 0x000fc60000011406 */
[----:B------:R-:W4:Y:S04]  /*6fd90*/  LDL.LU R6, [R1+0x2030] ;  /* 0x0020300001067983 */ /* 0x000f280000300800 */
[----:B------:R-:W-:Y:S04]  /*6fda0*/  @P4 STG.E.U8 desc[UR20][R66.64], R64 ;  /* 0x0000004042004986 */ /* 0x000fe8000c101114 */
[----:B------:R0:W-:Y:S02]  /*6fdb0*/  @P5 STG.E.U8 desc[UR20][R62.64], R7 ;  /* 0x000000073e005986 */ /* 0x0001e4000c101114 */
[----:B0-----:R-:W-:-:S04]  /*6fdc0*/  PRMT R7, R7, 0x9910, RZ ;  /* 0x0000991007077816 */ /* 0x001fc800000000ff */
[----:B------:R-:W-:Y:S02]  /*6fdd0*/  SHF.R.S32.HI R7, RZ, 0x8, R7 ;  /* 0x00000008ff077819 */ /* 0x000fe40000011407 */
[----:B-----5:R-:W-:Y:S01]  /*6fde0*/  ISETP.LT.AND P4, PT, R10, UR4, !P1 ;  /* 0x000000040a007c0c */ /* 0x020fe2000cf81270 */
[----:B------:R-:W2:Y:S02]  /*6fdf0*/  LDCU UR4, c[0x0][0x39c] ;  /* 0x00007380ff0477ac */ /* 0x000ea40008000800 */
[----:B--2---:R-:W-:Y:S01]  /*6fe00*/  ISETP.LT.AND P5, PT, R8, UR4, !P1 ;  /* 0x0000000408007c0c */ /* 0x004fe2000cfa1270 */
[----:B------:R-:W3:Y:S01]  /*6fe10*/  LDCU UR4, c[0x0][0x39c] ;  /* 0x00007380ff0477ac */ /* 0x000ee20008000800 */
[----:B------:R-:W2:Y:S04]  /*6fe20*/  LDL.LU R8, [R1+0x7f4] ;  /* 0x0007f40001087983 */ /* 0x000ea80000300800 */
[----:B------:R-:W5:Y:S04]  /*6fe30*/  LDL.LU R10, [R1+0x203c] ;  /* 0x00203c00010a7983 */ /* 0x000f680000300800 */
[----:B------:R0:W-:Y:S04]  /*6fe40*/  @P3 STG.E.U8 desc[UR20][R60.64], R7 ;  /* 0x000000073c003986 */ /* 0x0001e8000c101114 */
[----:B0-----:R-:W2:Y:S01]  /*6fe50*/  LDL.LU R7, [R1+0x2038] ;  /* 0x0020380001077983 */ /* 0x001ea20000300800 */
[----:B---3--:R-:W-:Y:S01]  /*6fe60*/  ISETP.LT.AND P3, PT, R11, UR4, !P1 ;  /* 0x000000040b007c0c */ /* 0x008fe2000cf61270 */
[----:B------:R-:W4:Y:S02]  /*6fe70*/  LDCU UR4, c[0x0][0x39c] ;  /* 0x00007380ff0477ac */ /* 0x000f240008000800 */
[----:B------:R0:W-:Y:S01]  /*6fe80*/  @P0 STG.E.U8 desc[UR20][R52.64], R5 ;  /* 0x0000000534000986 */ /* 0x0001e2000c101114 */
[----:B----4-:R-:W-:Y:S01]  /*6fe90*/  ISETP.LT.AND P0, PT, R6, UR4, !P1 ;  /* 0x0000000406007c0c */ /* 0x010fe2000cf01270 */
[----:B------:R-:W5:Y:S02]  /*6fea0*/  LDCU UR4, c[0x0][0x39c] ;  /* 0x00007380ff0477ac */ /* 0x000f640008000800 */
[----:B------:R-:W3:Y:S04]  /*6feb0*/  LDL.LU R6, [R1+0x7f8] ;  /* 0x0007f80001067983 */ /* 0x000ee80000300800 */
[----:B0-----:R-:W4:Y:S01]  /*6fec0*/  LDL.LU R52, [R1+0x2040] ;  /* 0x0020400001347983 */ /* 0x001f220000300800 */
[----:B------:R-:W-:-:S04]  /*6fed0*/  PRMT R5, R5, 0x9910, RZ ;  /* 0x0000991005057816 */ /* 0x000fc800000000ff */
[----:B------:R-:W-:-:S05]  /*6fee0*/  SHF.R.S32.HI R5, RZ, 0x8, R5 ;  /* 0x00000008ff057819 */ /* 0x000fca0000011405 */
[----:B------:R0:W-:Y:S04]  /*6fef0*/  @P2 STG.E.U8 desc[UR20][R58.64], R5 ;  /* 0x000000053a002986 */ /* 0x0001e8000c101114 */
[----:B0-----:R-:W3:Y:S04]  /*6ff00*/  LDL.LU R5, [R1+0x2018] ;  /* 0x0020180001057983 */ /* 0x001ee80000300800 */
[----:B------:R-:W3:Y:S01]  /*6ff10*/  LDL.LU R11, [R1+0x2020] ;  /* 0x00202000010b7983 */ /* 0x000ee20000300800 */
[----:B------:R-:W-:-:S05]  /*6ff20*/  VIADD R68, R68, UR68 ;  /* 0x0000004444447c36 */ /* 0x000fca0008000000 */
[----:B------:R-:W-:-:S04]  /*6ff30*/  IADD3 R56, P6, PT, R68, R3, RZ ;  /* 0x0000000344387210 */ /* 0x000fc80007fde0ff */
[----:B------:R-:W-:-:S05]  /*6ff40*/  LEA.HI.X.SX32 R57, R68, R2, 0x1, P6 ;  /* 0x0000000244397211 */ /* 0x000fca00030f0eff */
[----:B------:R0:W-:Y:S01]  /*6ff50*/  @P4 STG.E.U8 desc[UR20][R56.64], R9 ;  /* 0x0000000938004986 */ /* 0x0001e2000c101114 */
[----:B------:R-:W-:-:S05]  /*6ff60*/  VIADD R68, R68, UR68 ;  /* 0x0000004444447c36 */ /* 0x000fca0008000000 */
[C---:B------:R-:W-:Y:S02]  /*6ff70*/  IADD3 R54, P6, PT, R68.reuse, R3, RZ ;  /* 0x0000000344367210 */ /* 0x040fe40007fde0ff */
[----:B0-----:R-:W-:Y:S02]  /*6ff80*/  PRMT R9, R9, 0x9910, RZ ;  /* 0x0000991009097816 */ /* 0x001fe400000000ff */
[C---:B------:R-:W-:Y:S02]  /*6ff90*/  LEA.HI.X.SX32 R55, R68.reuse, R2, 0x1, P6 ;  /* 0x0000000244377211 */ /* 0x040fe400030f0eff */
[----:B------:R-:W-:Y:S01]  /*6ffa0*/  SHF.R.S32.HI R9, RZ, 0x8, R9 ;  /* 0x00000008ff097819 */ /* 0x000fe20000011409 */
[----:B------:R-:W-:-:S04]  /*6ffb0*/  VIADD R68, R68, UR68 ;  /* 0x0000004444447c36 */ /* 0x000fc80008000000 */
[----:B------:R0:W-:Y:S01]  /*6ffc0*/  @P5 STG.E.U8 desc[UR20][R54.64], R9 ;  /* 0x0000000936005986 */ /* 0x0001e2000c101114 */
[----:B------:R-:W-:-:S04]  /*6ffd0*/  IADD3 R50, P6, PT, R68, R3, RZ ;  /* 0x0000000344327210 */ /* 0x000fc80007fde0ff */
[C---:B------:R-:W-:Y:S01]  /*6ffe0*/  LEA.HI.X.SX32 R51, R68.reuse, R2, 0x1, P6 ;  /* 0x0000000244337211 */ /* 0x040fe200030f0eff */
[----:B------:R-:W-:-:S05]  /*6fff0*/  VIADD R68, R68, UR68 ;  /* 0x0000004444447c36 */ /* 0x000fca0008000000 */
[----:B------:R-:W-:-:S04]  /*70000*/  IADD3 R22, P6, PT, R68, R3, RZ ;  /* 0x0000000344167210 */ /* 0x000fc80007fde0ff */
[C---:B------:R-:W-:Y:S01]  /*70010*/  LEA.HI.X.SX32 R23, R68.reuse, R2, 0x1, P6 ;  /* 0x0000000244177211 */ /* 0x040fe200030f0eff */
[----:B------:R-:W-:-:S05]  /*70020*/  VIADD R68, R68, UR68 ;  /* 0x0000004444447c36 */ /* 0x000fca0008000000 */
[----:B------:R-:W-:-:S04]  /*70030*/  IADD3 R48, P6, PT, R68, R3, RZ ;  /* 0x0000000344307210 */ /* 0x000fc80007fde0ff */
[C---:B------:R-:W-:Y:S01]  /*70040*/  LEA.HI.X.SX32 R49, R68.reuse, R2, 0x1, P6 ;  /* 0x0000000244317211 */ /* 0x040fe200030f0eff */
[----:B------:R-:W-:-:S05]  /*70050*/  VIADD R68, R68, UR68 ;  /* 0x0000004444447c36 */ /* 0x000fca0008000000 */
[----:B------:R-:W-:-:S04]  /*70060*/  IADD3 R46, P6, PT, R68, R3, RZ ;  /* 0x00000003442e7210 */ /* 0x000fc80007fde0ff */
[----:B------:R-:W-:Y:S02]  /*70070*/  LEA.HI.X.SX32 R47, R68, R2, 0x1, P6 ;  /* 0x00000002442f7211 */ /* 0x000fe400030f0eff */
[----:B-----5:R-:W-:Y:S01]  /*70080*/  ISETP.LT.AND P2, PT, R10, UR4, !P1 ;  /* 0x000000040a007c0c */ /* 0x020fe2000cf41270 */
[----:B------:R-:W2:Y:S02]  /*70090*/  LDCU UR4, c[0x0][0x39c] ;  /* 0x00007380ff0477ac */ /* 0x000ea40008000800 */
[----:B--2---:R-:W-:Y:S01]  /*700a0*/  ISETP.LT.AND P4, PT, R7, UR4, !P1 ;  /* 0x0000000407007c0c */ /* 0x004fe2000cf81270 */
[----:B------:R-:W4:Y:S01]  /*700b0*/  LDCU UR4, c[0x0][0x39c] ;  /* 0x00007380ff0477ac */ /* 0x000f220008000800 */
[----:B------:R-:W2:Y:S04]  /*700c0*/  LDL.LU R7, [R1+0x7fc] ;  /* 0x0007fc0001077983 */ /* 0x000ea80000300800 */
[----:B------:R-:W5:Y:S04]  /*700d0*/  LDL.LU R10, [R1+0x201c] ;  /* 0x00201c00010a7983 */ /* 0x000f680000300800 */
[----:B0-----:R-:W2:Y:S04]  /*700e0*/  LDL.LU R9, [R1+0x2028] ;  /* 0x0020280001097983 */ /* 0x001ea80000300800 */
[----:B------:R0:W-:Y:S02]  /*700f0*/  @P3 STG.E.U8 desc[UR20][R50.64], R8 ;  /* 0x0000000832003986 */ /* 0x0001e4000c101114 */
[----:B0-----:R-:W-:-:S02]  /*70100*/  PRMT R8, R8, 0x9910, RZ ;  /* 0x0000991008087816 */ /* 0x001fc400000000ff */
[----:B----4-:R-:W-:Y:S01]  /*70110*/  ISETP.LT.AND P5, PT, R52, UR4, !P1 ;  /* 0x0000000434007c0c */ /* 0x010fe2000cfa1270 */
[----:B------:R-:W3:Y:S01]  /*70120*/  LDCU UR4, c[0x0][0x39c] ;  /* 0x00007380ff0477ac */ /* 0x000ee20008000800 */
[----:B------:R-:W-:-:S05]  /*70130*/  SHF.R.S32.HI R8, RZ, 0x8, R8 ;  /* 0x00000008ff087819 */ /* 0x000fca0000011408 */
[----:B------:R0:W-:Y:S01]  /*70140*/  @P0 STG.E.U8 desc[UR20][R22.64], R8 ;  /* 0x0000000816000986 */ /* 0x0001e2000c101114 */
[----:B---3--:R-:W-:Y:S01]  /*70150*/  ISETP.LT.AND P3, PT, R5, UR4, !P1 ;  /* 0x0000000405007c0c */ /* 0x008fe2000cf61270 */
[----:B------:R-:W1:Y:S02]  /*70160*/  LDCU UR4, c[0x0][0x39c] ;  /* 0x00007380ff0477ac */ /* 0x000e640008000800 */
[----:B------:R-:W3:Y:S04]  /*70170*/  LDL.LU R5, [R1+0x800] ;  /* 0x0008000001057983 */ /* 0x000ee80000300800 */
[----:B0-----:R-:W4:Y:S04]  /*70180*/  LDL.LU R8, [R1+0x2024] ;  /* 0x0020240001087983 */ /* 0x001f280000300800 */
[----:B------:R-:W3:Y:S04]  /*70190*/  LDL.LU R22, [R1+0x2008] ;  /* 0x0020080001167983 */ /* 0x000ee80000300800 */
[----:B------:R0:W-:Y:S02]  /*701a0*/  @P2 STG.E.U8 desc[UR20][R48.64], R6 ;  /* 0x0000000630002986 */ /* 0x0001e4000c101114 */
[----:B0-----:R-:W-:-:S04]  /*701b0*/  PRMT R6, R6, 0x9910, RZ ;  /* 0x0000991006067816 */ /* 0x001fc800000000ff */
[----:B------:R-:W-:Y:S02]  /*701c0*/  SHF.R.S32.HI R6, RZ, 0x8, R6 ;  /* 0x00000008ff067819 */ /* 0x000fe40000011406 */
[----:B-1----:R-:W-:Y:S01]  /*701d0*/  ISETP.LT.AND P0, PT, R11, UR4, !P1 ;  /* 0x000000040b007c0c */ /* 0x002fe2000cf01270 */
[----:B------:R-:W5:Y:S01]  /*701e0*/  LDCU UR4, c[0x0][0x39c] ;  /* 0x00007380ff0477ac */ /* 0x000f620008000800 */
[----:B------:R-:W3:Y:S04]  /*701f0*/  LDL.LU R11, [R1+0x804] ;  /* 0x00080400010b7983 */ /* 0x000ee80000300800 */
[----:B------:R0:W-:Y:S04]  /*70200*/  @P4 STG.E.U8 desc[UR20][R46.64], R6 ;  /* 0x000000062e004986 */ /* 0x0001e8000c101114 */
[----:B0-----:R-:W3:Y:S04]  /*70210*/  LDL.LU R6, [R1+0x2004] ;  /* 0x0020040001067983 */ /* 0x001ee80000300800 */
[----:B------:R-:W3:Y:S01]  /*70220*/  LDL.LU R23, [R1+0x2010] ;  /* 0x0020100001177983 */ /* 0x000ee20000300800 */
        /* <DEDUP_REMOVED lines=13> */
[----:B------:R-:W2:Y:S01]  /*70300*/  LDCU UR4, c[0x0][0x39c] ;  /* 0x00007380ff0477ac */ /* 0x000ea20008000800 */
[----:B------:R-:W5:Y:S01]  /*70310*/  LDL.LU R10, [R1+0x200c] ;  /* 0x00200c00010a7983 */ /* 0x000f620000300800 */
[----:B--2---:R-:W-:Y:S01]  /*70320*/  ISETP.LT.AND P4, PT, R9, UR4, !P1 ;  /* 0x0000000409007c0c */ /* 0x004fe2000cf81270 */
[----:B------:R-:W4:Y:S02]  /*70330*/  LDCU UR4, c[0x0][0x39c] ;  /* 0x00007380ff0477ac */ /* 0x000f240008000800 */
[----:B------:R0:W-:Y:S02]  /*70340*/  @P5 STG.E.U8 desc[UR20][R44.64], R7 ;  /* 0x000000072c005986 */ /* 0x0001e4000c101114 */
[----:B0-----:R-:W-:-:S04]  /*70350*/  PRMT R7, R7, 0x9910, RZ ;  /* 0x0000991007077816 */ /* 0x001fc800000000ff */
[----:B------:R-:W-:-:S05]  /*70360*/  SHF.R.S32.HI R7, RZ, 0x8, R7 ;  /* 0x00000008ff077819 */ /* 0x000fca0000011407 */
[----:B------:R0:W-:Y:S01]  /*70370*/  @P3 STG.E.U8 desc[UR20][R42.64], R7 ;  /* 0x000000072a003986 */ /* 0x0001e2000c101114 */
[----:B----4-:R-:W-:Y:S01]  /*70380*/  ISETP.LT.AND P5, PT, R8, UR4, !P1 ;  /* 0x0000000408007c0c */ /* 0x010fe2000cfa1270 */
[----:B------:R-:W3:Y:S02]  /*70390*/  LDCU UR4, c[0x0][0x39c] ;  /* 0x00007380ff0477ac */ /* 0x000ee40008000800 */
[----:B------:R-:W2:Y:S04]  /*703a0*/  LDL.LU R8, [R1+0x808] ;  /* 0x0008080001087983 */ /* 0x000ea80000300800 */
[----:B------:R-:W4:Y:S04]  /*703b0*/  LDL.LU R9, [R1+0x2014] ;  /* 0x0020140001097983 */ /* 0x000f280000300800 */
[----:B0-----:R-:W2:Y:S01]  /*703c0*/  LDL.LU R7, [R1+0x1fe8] ;  /* 0x001fe80001077983 */ /* 0x001ea20000300800 */
[----:B---3--:R-:W-:Y:S01]  /*703d0*/  ISETP.LT.AND P3, PT, R22, UR4, !P1 ;  /* 0x0000000416007c0c */ /* 0x008fe2000cf61270 */
[----:B------:R-:W0:Y:S02]  /*703e0*/  LDCU UR4, c[0x0][0x39c] ;  /* 0x00007380ff0477ac */ /* 0x000e240008000800 */
[----:B------:R1:W-:Y:S02]  /*703f0*/  @P0 STG.E.U8 desc[UR20][R40.64], R5 ;  /* 0x0000000528000986 */ /* 0x0003e4000c101114 */
[----:B-1----:R-:W-:-:S02]  /*70400*/  PRMT R5, R5, 0x9910, RZ ;  /* 0x0000991005057816 */ /* 0x002fc400000000ff */
[----:B0-----:R-:W-:Y:S01]  /*70410*/  ISETP.LT.AND P0, PT, R6, UR4, !P1 ;  /* 0x0000000406007c0c */ /* 0x001fe2000cf01270 */
[----:B------:R-:W0:Y:S01]  /*70420*/  LDCU UR4, c[0x0][0x39c] ;  /* 0x00007380ff0477ac */ /* 0x000e220008000800 */
[----:B------:R-:W3:Y:S04]  /*70430*/  LDL.LU R6, [R1+0x80c] ;  /* 0x00080c0001067983 */ /* 0x000ee80000300800 */
[----:B------:R-:W3:Y:S01]  /*70440*/  LDL.LU R22, [R1+0x1ff0] ;  /* 0x001ff00001167983 */ /* 0x000ee20000300800 */
[----:B------:R-:W-:-:S05]  /*70450*/  SHF.R.S32.HI R5, RZ, 0x8, R5 ;  /* 0x00000008ff057819 */ /* 0x000fca0000011405 */
[----:B------:R1:W-:Y:S04]  /*70460*/  @P2 STG.E.U8 desc[UR20][R38.64], R5 ;  /* 0x0000000526002986 */ /* 0x0003e8000c101114 */
[----:B-1----:R-:W3:Y:S01]  /*70470*/  LDL.LU R5, [R1+0x1fec] ;  /* 0x001fec0001057983 */ /* 0x002ee20000300800 */
[----:B0-----:R-:W-:Y:S01]  /*70480*/  ISETP.LT.AND P2, PT, R23, UR4, !P1 ;  /* 0x0000000417007c0c */ /* 0x001fe2000cf41270 */
[----:B------:R-:W5:Y:S01]  /*70490*/  LDCU UR4, c[0x0][0x39c] ;  /* 0x00007380ff0477ac */ /* 0x000f620008000800 */
[----:B------:R-:W-:Y:S01]  /*704a0*/  VIADD R68, R68, UR68 ;  /* 0x0000004444447c36 */ /* 0x000fe20008000000 */
[----:B------:R-:W3:Y:S04]  /*704b0*/  LDL.LU R23, [R1+0x810] ;  /* 0x0008100001177983 */ /* 0x000ee80000300800 */
[----:B------:R-:W-:-:S04]  /*704c0*/  IADD3 R36, P6, PT, R68, R3, RZ ;  /* 0x0000000344247210 */ /* 0x000fc80007fde0ff */
[----:B------:R-:W-:-:S05]  /*704d0*/  LEA.HI.X.SX32 R37, R68, R2, 0x1, P6 ;  /* 0x0000000244257211 */ /* 0x000fca00030f0eff */
[----:B------:R0:W-:Y:S01]  /*704e0*/  @P4 STG.E.U8 desc[UR20][R36.64], R11 ;  /* 0x0000000b24004986 */ /* 0x0001e2000c101114 */
        /* <DEDUP_REMOVED lines=13> */
[----:B------:R-:W4:Y:S01]  /*705c0*/  LDCU UR4, c[0x0][0x39c] ;  /* 0x00007380ff0477ac */ /* 0x000f220008000800 */
[----:B------:R-:W-:Y:S02]  /*705d0*/  PRMT R10, R11, 0x9910, RZ ;  /* 0x000099100b0a7816 */ /* 0x000fe400000000ff */
[----:B0-----:R-:W5:Y:S02]  /*705e0*/  LDL.LU R11, [R1+0x1ffc] ;  /* 0x001ffc00010b7983 */ /* 0x001f640000300800 */
[----:B------:R-:W-:-:S05]  /*705f0*/  SHF.R.S32.HI R10, RZ, 0x8, R10 ;  /* 0x00000008ff0a7819 */ /* 0x000fca000001140a */
[----:B------:R0:W-:Y:S04]  /*70600*/  @P5 STG.E.U8 desc[UR20][R34.64], R10 ;  /* 0x0000000a22005986 */ /* 0x0001e8000c101114 */
[----:B0-----:R-:W5:Y:S01]  /*70610*/  LDL.LU R10, [R1+0x1ff8] ;  /* 0x001ff800010a7983 */ /* 0x001f620000300800 */
[----:B----4-:R-:W-:Y:S01]  /*70620*/  ISETP.LT.AND P5, PT, R9, UR4, !P1 ;  /* 0x0000000409007c0c */ /* 0x010fe2000cfa1270 */
[----:B------:R-:W0:Y:S02]  /*70630*/  LDCU UR4, c[0x0][0x39c] ;  /* 0x00007380ff0477ac */ /* 0x000e240008000800 */
[----:B------:R-:W4:Y:S04]  /*70640*/  LDL.LU R9, [R1+0x1fd0] ;  /* 0x001fd00001097983 */ /* 0x000f280000300800 */
[----:B--2---:R1:W-:Y:S02]  /*70650*/  @P3 STG.E.U8 desc[UR20][R32.64], R8 ;  /* 0x0000000820003986 */ /* 0x0043e4000c101114 */
[----:B-1----:R-:W-:-:S04]  /*70660*/  PRMT R8, R8, 0x9910, RZ ;  /* 0x0000991008087816 */ /* 0x002fc800000000ff */
[----:B------:R-:W-:Y:S02]  /*70670*/  SHF.R.S32.HI R8, RZ, 0x8, R8 ;  /* 0x00000008ff087819 */ /* 0x000fe40000011408 */
[----:B0-----:R-:W-:Y:S01]  /*70680*/  ISETP.LT.AND P3, PT, R7, UR4, !P1 ;  /* 0x0000000407007c0c */ /* 0x001fe2000cf61270 */
[----:B------:R-:W3:Y:S01]  /*70690*/  LDCU UR4, c[0x0][0x39c] ;  /* 0x00007380ff0477ac */ /* 0x000ee20008000800 */
[----:B------:R-:W2:Y:S04]  /*706a0*/  LDL.LU R7, [R1+0x814] ;  /* 0x0008140001077983 */ /* 0x000ea80000300800 */
[----:B------:R0:W-:Y:S04]  /*706b0*/  @P0 STG.E.U8 desc[UR20][R30.64], R8 ;  /* 0x000000081e000986 */ /* 0x0001e8000c101114 */
[----:B0-----:R-:W2:Y:S01]  /*706c0*/  LDL.LU R8, [R1+0x1fcc] ;  /* 0x001fcc0001087983 */ /* 0x001ea20000300800 */
[----:B---3--:R-:W-:Y:S01]  /*706d0*/  ISETP.LT.AND P0, PT, R22, UR4, !P1 ;  /* 0x0000000416007c0c */ /* 0x008fe2000cf01270 */
[----:B------:R-:W0:Y:S02]  /*706e0*/  LDCU UR4, c[0x0][0x39c] ;  /* 0x00007380ff0477ac */ /* 0x000e240008000800 */
[----:B------:R1:W-:Y:S04]  /*706f0*/  @P2 STG.E.U8 desc[UR20][R12.64], R6 ;  /* 0x000000060c002986 */ /* 0x0003e8000c101114 */
[----:B-1----:R-:W3:Y:S01]  /*70700*/  LDL.LU R13, [R1+0x1fdc] ;  /* 0x001fdc00010d7983 */ /* 0x002ee20000300800 */
[----:B------:R-:W-:-:S02]  /*70710*/  PRMT R12, R6, 0x9910, RZ ;  /* 0x00009910060c7816 */ /* 0x000fc400000000ff */
[----:B0-----:R-:W-:Y:S01]  /*70720*/  ISETP.LT.AND P2, PT, R5, UR4, !P1 ;  /* 0x0000000405007c0c */ /* 0x001fe2000cf41270 */
[----:B------:R-:W5:Y:S01]  /*70730*/  LDCU UR4, c[0x0][0x39c] ;  /* 0x00007380ff0477ac */ /* 0x000f620008000800 */
[----:B------:R-:W3:Y:S04]  /*70740*/  LDL.LU R5, [R1+0x818] ;  /* 0x0008180001057983 */ /* 0x000ee80000300800 */
[----:B------:R-:W3:Y:S01]  /*70750*/  LDL.LU R6, [R1+0x1fd8] ;  /* 0x001fd80001067983 */ /* 0x000ee20000300800 */
[----:B------:R-:W-:Y:S01]  /*70760*/  VIADD R68, R68, UR68 ;  /* 0x0000004444447c36 */ /* 0x000fe20008000000 */
[----:B------:R-:W-:-:S04]  /*70770*/  SHF.R.S32.HI R12, RZ, 0x8, R12 ;  /* 0x00000008ff0c7819 */ /* 0x000fc8000001140c */
[----:B------:R-:W-:-:S04]  /*70780*/  IADD3 R28, P6, PT, R68, R3, RZ ;  /* 0x00000003441c7210 */ /* 0x000fc80007fde0ff */
[----:B------:R-:W-:-:S05]  /*70790*/  LEA.HI.X.SX32 R29, R68, R2, 0x1, P6 ;  /* 0x00000002441d7211 */ /* 0x000fca00030f0eff */
[----:B------:R0:W-:Y:S01]  /*707a0*/  @P4 STG.E.U8 desc[UR20][R28.64], R12 ;  /* 0x0000000c1c004986 */ /* 0x0001e2000c101114 */
[----:B------:R-:W-:-:S05]  /*707b0*/  VIADD R68, R68, UR68 ;  /* 0x0000004444447c36 */ /* 0x000fca0008000000 */
[----:B------:R-:W-:-:S04]  /*707c0*/  IADD3 R26, P6, PT, R68, R3, RZ ;  /* 0x00000003441a7210 */ /* 0x000fc80007fde0ff */
[C---:B------:R-:W-:Y:S01]  /*707d0*/  LEA.HI.X.SX32 R27, R68.reuse, R2, 0x1, P6 ;  /* 0x00000002441b7211 */ /* 0x040fe200030f0eff */
[----:B0-----:R-:W3:Y:S04]  /*707e0*/  LDL.LU R12, [R1+0x1fe0] ;  /* 0x001fe000010c7983 */ /* 0x001ee80000300800 */
[----:B------:R-:W-:Y:S01]  /*707f0*/  @P5 STG.E.U8 desc[UR20][R26.64], R23 ;  /* 0x000000171a005986 */ /* 0x000fe2000c101114 */
[----:B------:R-:W-:Y:S01]  /*70800*/  VIADD R68, R68, UR68 ;  /* 0x0000004444447c36 */ /* 0x000fe20008000000 */
[----:B------:R-:W-:-:S04]  /*70810*/  PRMT R22, R23, 0x9910, RZ ;  /* 0x0000991017167816 */ /* 0x000fc800000000ff */
[C---:B------:R-:W-:Y:S02]  /*70820*/  IADD3 R24, P6, PT, R68.reuse, R3, RZ ;  /* 0x0000000344187210 */ /* 0x040fe40007fde0ff */
[----:B------:R-:W-:Y:S02]  /*70830*/  SHF.R.S32.HI R22, RZ, 0x8, R22 ;  /* 0x00000008ff167819 */ /* 0x000fe40000011416 */
[----:B------:R-:W-:-:S05]  /*70840*/  LEA.HI.X.SX32 R25, R68, R2, 0x1, P6 ;  /* 0x0000000244197211 */ /* 0x000fca00030f0eff */
[----:B------:R-:W-:Y:S01]  /*70850*/  @P3 STG.E.U8 desc[UR20][R24.64], R22 ;  /* 0x0000001618003986 */ /* 0x000fe2000c101114 */
        /* <DEDUP_REMOVED lines=10> */
[----:B------:R-:W0:Y:S02]  /*70900*/  LDCU UR4, c[0x0][0x39c] ;  /* 0x00007380ff0477ac */ /* 0x000e240008000800 */
[----:B0-----:R-:W-:Y:S01]  /*70910*/  ISETP.LT.AND P5, PT, R10, UR4, !P1 ;  /* 0x000000040a007c0c */ /* 0x001fe2000cfa1270 */
[----:B------:R-:W4:Y:S01]  /*70920*/  LDCU UR4, c[0x0][0x39c] ;  /* 0x00007380ff0477ac */ /* 0x000f220008000800 */
[----:B------:R-:W5:Y:S04]  /*70930*/  LDL.LU R10, [R1+0x1fb4] ;  /* 0x001fb400010a7983 */ /* 0x000f680000300800 */
[----:B------:R-:W5:Y:S01]  /*70940*/  LDL.LU R11, [R1+0x81c] ;  /* 0x00081c00010b7983 */ /* 0x000f620000300800 */
[----:B----4-:R-:W-:Y:S01]  /*70950*/  ISETP.LT.AND P3, PT, R9, UR4, !P1 ;  /* 0x0000000409007c0c */ /* 0x010fe2000cf61270 */
[----:B------:R-:W0:Y:S02]  /*70960*/  LDCU UR4, c[0x0][0x39c] ;  /* 0x00007380ff0477ac */ /* 0x000e240008000800 */
[----:B------:R-:W4:Y:S04]  /*70970*/  LDL.LU R9, [R1+0x1fbc] ;  /* 0x001fbc0001097983 */ /* 0x000f280000300800 */
[----:B--2---:R1:W-:Y:S01]  /*70980*/  @P0 STG.E.U8 desc[UR20][R18.64], R7 ;  /* 0x0000000712000986 */ /* 0x0043e2000c101114 */
[----:B0-----:R-:W-:Y:S01]  /*70990*/  ISETP.LT.AND P0, PT, R8, UR4, !P1 ;  /* 0x0000000408007c0c */ /* 0x001fe2000cf01270 */
[----:B------:R-:W3:Y:S01]  /*709a0*/  LDCU UR4, c[0x0][0x39c] ;  /* 0x00007380ff0477ac */ /* 0x000ee20008000800 */
[----:B------:R-:W-:-:S02]  /*709b0*/  PRMT R8, R7, 0x9910, RZ ;  /* 0x0000991007087816 */ /* 0x000fc400000000ff */
[----:B-1----:R-:W2:Y:S03]  /*709c0*/  LDL.LU R7, [R1+0x820] ;  /* 0x0008200001077983 */ /* 0x002ea60000300800 */
[----:B------:R-:W-:Y:S02]  /*709d0*/  IMAD.MOV.U32 R18, RZ, RZ, R8 ;  /* 0x000000ffff127224 */ /* 0x000fe400078e0008 */
[----:B------:R-:W2:Y:S03]  /*709e0*/  LDL.LU R8, [R1+0x1fb8] ;  /* 0x001fb80001087983 */ /* 0x000ea60000300800 */
[----:B------:R-:W-:-:S05]  /*709f0*/  SHF.R.S32.HI R18, RZ, 0x8, R18 ;  /* 0x00000008ff127819 */ /* 0x000fca0000011412 */
[----:B------:R-:W-:Y:S01]  /*70a00*/  @P2 STG.E.U8 desc[UR20][R20.64], R18 ;  /* 0x0000001214002986 */ /* 0x000fe2000c101114 */
[----:B---3--:R-:W-:Y:S01]  /*70a10*/  ISETP.LT.AND P2, PT, R13, UR4, !P1 ;  /* 0x000000040d007c0c */ /* 0x008fe2000cf41270 */
[----:B------:R-:W0:Y:S02]  /*70a20*/  LDCU UR4, c[0x0][0x39c] ;  /* 0x00007380ff0477ac */ /* 0x000e240008000800 */
[----:B------:R1:W-:Y:S01]  /*70a30*/  @P4 STG.E.U8 desc[UR20][R16.64], R5 ;  /* 0x0000000510004986 */ /* 0x0003e2000c101114 */
[----:B------:R-:W-:Y:S01]  /*70a40*/  VIADD R68, R68, UR68 ;  /* 0x0000004444447c36 */ /* 0x000fe20008000000 */
[----:B0-----:R-:W-:Y:S01]  /*70a50*/  ISETP.LT.AND P4, PT, R6, UR4, !P1 ;  /* 0x0000000406007c0c */ /* 0x001fe2000cf81270 */
[----:B------:R-:W0:Y:S01]  /*70a60*/  LDCU UR4, c[0x0][0x39c] ;  /* 0x00007380ff0477ac */ /* 0x000e220008000800 */
[----:B------:R-:W3:Y:S02]  /*70a70*/  LDL.LU R6, [R1+0x1fc4] ;  /* 0x001fc40001067983 */ /* 0x000ee40000300800 */
[----:B------:R-:W-:-:S02]  /*70a80*/  IADD3 R14, P6, PT, R68, R3, RZ ;  /* 0x00000003440e7210 */ /* 0x000fc40007fde0ff */
[----:B-1----:R-:W-:Y:S02]  /*70a90*/  PRMT R5, R5, 0x9910, RZ ;  /* 0x0000991005057816 */ /* 0x002fe400000000ff */
[----:B------:R-:W-:Y:S02]  /*70aa0*/  LEA.HI.X.SX32 R15, R68, R2, 0x1, P6 ;  /* 0x00000002440f7211 */ /* 0x000fe400030f0eff */
[----:B------:R-:W-:-:S05]  /*70ab0*/  SHF.R.S32.HI R5, RZ, 0x8, R5 ;  /* 0x00000008ff057819 */ /* 0x000fca0000011405 */
[----:B------:R1:W-:Y:S04]  /*70ac0*/  @P5 STG.E.U8 desc[UR20][R14.64], R5 ;  /* 0x000000050e005986 */ /* 0x0003e8000c101114 */
[----:B-1----:R-:W3:Y:S01]  /*70ad0*/  LDL.LU R5, [R1+0x1fc0] ;  /* 0x001fc00001057983 */ /* 0x002ee20000300800 */
[----:B0-----:R-:W-:Y:S01]  /*70ae0*/  ISETP.LT.AND P5, PT, R12, UR4, !P1 ;  /* 0x000000040c007c0c */ /* 0x001fe2000cfa1270 */
[----:B------:R-:W0:Y:S01]  /*70af0*/  LDCU UR4, c[0x0][0x39c] ;  /* 0x00007380ff0477ac */ /* 0x000e220008000800 */
[----:B------:R-:W-:Y:S01]  /*70b00*/  VIADD R68, R68, UR68 ;  /* 0x0000004444447c36 */ /* 0x000fe20008000000 */
[----:B------:R-:W3:Y:S04]  /*70b10*/  LDL.LU R19, [R1+0x508] ;  /* 0x0005080001137983 */ /* 0x000ee80000300800 */
[CC--:B------:R-:W-:Y:S01]  /*70b20*/  IADD3 R92, P6, PT, R68.reuse, R3.reuse, RZ ;  /* 0x00000003445c7210 */ /* 0x0c0fe20007fde0ff */
[----:B------:R-:W3:Y:S03]  /*70b30*/  LDL.LU R17, [R1+0x50c] ;  /* 0x00050c0001117983 */ /* 0x000ee60000300800 */
[CC--:B------:R-:W-:Y:S01]  /*70b40*/  LEA.HI.X.SX32 R93, R68.reuse, R2.reuse, 0x1, P6 ;  /* 0x00000002445d7211 */ /* 0x0c0fe200030f0eff */
        /* <DEDUP_REMOVED lines=9> */
[C---:B------:R-:W-:Y:S01]  /*70be0*/  LEA.HI.X.SX32 R89, R68.reuse, R2, 0x1, P6 ;  /* 0x0000000244597211 */ /* 0x040fe200030f0eff */
[----:B------:R-:W-:Y:S01]  /*70bf0*/  VIADD R68, R68, UR68 ;  /* 0x0000004444447c36 */ /* 0x000fe20008000000 */
[----:B------:R-:W3:Y:S04]  /*70c00*/  LDL.LU R12, [R1+0x1fa8] ;  /* 0x001fa800010c7983 */ /* 0x000ee80000300800 */
[----:B------:R-:W-:-:S04]  /*70c10*/  IADD3 R86, P6, PT, R68, R3, RZ ;  /* 0x0000000344567210 */ /* 0x000fc80007fde0ff */
[C---:B------:R-:W-:Y:S01]  /*70c20*/  LEA.HI.X.SX32 R87, R68.reuse, R2, 0x1, P6 ;  /* 0x0000000244577211 */ /* 0x040fe200030f0eff */
[----:B------:R-:W-:-:S05]  /*70c30*/  VIADD R68, R68, UR68 ;  /* 0x0000004444447c36 */ /* 0x000fca0008000000 */
[----:B------:R-:W-:-:S04]  /*70c40*/  IADD3 R84, P6, PT, R68, R3, RZ ;  /* 0x0000000344547210 */ /* 0x000fc80007fde0ff */
[----:B------:R-:W-:Y:S01]  /*70c50*/  LEA.HI.X.SX32 R85, R68, R2, 0x1, P6 ;  /* 0x0000000244557211 */ /* 0x000fe200030f0eff */
[----:B-----5:R1:W-:Y:S01]  /*70c60*/  @P3 STG.E.U8 desc[UR20][R92.64], R11 ;  /* 0x0000000b5c003986 */ /* 0x0203e2000c101114 */
[----:B0-----:R-:W-:Y:S01]  /*70c70*/  ISETP.LT.AND P3, PT, R10, UR4, !P1 ;  /* 0x000000040a007c0c */ /* 0x001fe2000cf61270 */
[----:B------:R-:W4:Y:S02]  /*70c80*/  LDCU UR4, c[0x0][0x39c] ;  /* 0x00007380ff0477ac */ /* 0x000f240008000800 */
[----:B------:R-:W5:Y:S01]  /*70c90*/  LDL.LU R10, [R1+0x518] ;  /* 0x00051800010a7983 */ /* 0x000f620000300800 */
[----:B-1----:R-:W-:-:S03]  /*70ca0*/  PRMT R92, R11, 0x9910, RZ ;  /* 0x000099100b5c7816 */ /* 0x002fc600000000ff */
[----:B------:R-:W5:Y:S01]  /*70cb0*/  LDL.LU R11, [R1+0x51c] ;  /* 0x00051c00010b7983 */ /* 0x000f620000300800 */
[----:B------:R-:W-:-:S05]  /*70cc0*/  SHF.R.S32.HI R92, RZ, 0x8, R92 ;  /* 0x00000008ff5c7819 */ /* 0x000fca000001145c */
[----:B------:R-:W-:Y:S01]  /*70cd0*/  @P0 STG.E.U8 desc[UR20][R90.64], R92 ;  /* 0x0000005c5a000986 */ /* 0x000fe2000c101114 */
[----:B----4-:R-:W-:Y:S01]  /*70ce0*/  ISETP.LT.AND P0, PT, R9, UR4, !P1 ;  /* 0x0000000409007c0c */ /* 0x010fe2000cf01270 */
[----:B------:R-:W0:Y:S02]  /*70cf0*/  LDCU UR4, c[0x0][0x39c] ;  /* 0x00007380ff0477ac */ /* 0x000e240008000800 */
[----:B------:R-:W4:Y:S04]  /*70d00*/  LDL.LU R9, [R1+0x1fac] ;  /* 0x001fac0001097983 */ /* 0x000f280000300800 */
[----:B--2---:R1:W-:Y:S01]  /*70d10*/  @P2 STG.E.U8 desc[UR20][R88.64], R7 ;  /* 0x0000000758002986 */ /* 0x0043e2000c101114 */
[----:B0-----:R-:W-:Y:S01]  /*70d20*/  ISETP.LT.AND P2, PT, R8, UR4, !P1 ;  /* 0x0000000408007c0c */ /* 0x001fe2000cf41270 */
[----:B------:R-:W3:Y:S01]  /*70d30*/  LDCU UR4, c[0x0][0x39c] ;  /* 0x00007380ff0477ac */ /* 0x000ee20008000800 */
[----:B-1----:R-:W-:-:S04]  /*70d40*/  PRMT R88, R7, 0x9910, RZ ;  /* 0x0000991007587816 */ /* 0x002fc800000000ff */
[----:B------:R-:W-:-:S05]  /*70d50*/  SHF.R.S32.HI R88, RZ, 0x8, R88 ;  /* 0x00000008ff587819 */ /* 0x000fca0000011458 */
[----:B------:R-:W-:Y:S01]  /*70d60*/  @P4 STG.E.U8 desc[UR20][R86.64], R88 ;  /* 0x0000005856004986 */ /* 0x000fe2000c101114 */
[----:B---3--:R-:W-:Y:S01]  /*70d70*/  ISETP.LT.AND P4, PT, R6, UR4, !P1 ;  /* 0x0000000406007c0c */ /* 0x008fe2000cf81270 */
[----:B------:R-:W0:Y:S02]  /*70d80*/  LDCU UR4, c[0x0][0x39c] ;  /* 0x00007380ff0477ac */ /* 0x000e240008000800 */
[----:B------:R1:W-:Y:S02]  /*70d90*/  @P5 STG.E.U8 desc[UR20][R84.64], R0 ;  /* 0x0000000054005986 */ /* 0x0003e4000c101114 */
[----:B-1----:R-:W-:Y:S02]  /*70da0*/  PRMT R85, R0, 0x9910, RZ ;  /* 0x0000991000557816 */ /* 0x002fe400000000ff */
[----:B------:R-:W2:Y:S04]  /*70db0*/  LDL.LU R0, [R1+0x27d0] ;  /* 0x0027d00001007983 */ /* 0x000ea80000300800 */
[----:B------:R-:W3:Y:S04]  /*70dc0*/  LDL.LU R8, [R1+0x1fb0] ;  /* 0x001fb00001087983 */ /* 0x000ee80000300800 */
[----:B------:R-:W3:Y:S01]  /*70dd0*/  LDL.LU R6, [R1+0x1f98] ;  /* 0x001f980001067983 */ /* 0x000ee20000300800 */
[----:B0-----:R-:W-:Y:S01]  /*70de0*/  ISETP.LT.AND P5, PT, R5, UR4, !P1 ;  /* 0x0000000405007c0c */ /* 0x001fe2000cfa1270 */
[----:B------:R-:W-:Y:S01]  /*70df0*/  VIADD R68, R68, UR68 ;  /* 0x0000004444447c36 */ /* 0x000fe20008000000 */
[----:B------:R-:W-:Y:S01]  /*70e00*/  SHF.R.S32.HI R85, RZ, 0x8, R85 ;  /* 0x00000008ff557819 */ /* 0x000fe20000011455 */
[----:B------:R-:W3:Y:S01]  /*70e10*/  LDL.LU R7, [R1+0x520] ;  /* 0x0005200001077983 */ /* 0x000ee20000300800 */
[----:B------:R-:W0:Y:S03]  /*70e20*/  LDCU UR4, c[0x0][0x39c] ;  /* 0x00007380ff0477ac */ /* 0x000e260008000800 */
        /* <DEDUP_REMOVED lines=10> */
[----:B------:R-:W3:Y:S01]  /*70ed0*/  LDL.LU R22, [R1+0x54c] ;  /* 0x00054c0001167983 */ /* 0x000ee20000300800 */
[----:B------:R-:W-:-:S02]  /*70ee0*/  IADD3 R82, P6, PT, R68, R3, RZ ;  /* 0x0000000344527210 */ /* 0x000fc40007fde0ff */
[----:B------:R-:W-:Y:S01]  /*70ef0*/  F2FP.SATFINITE.E4M3.F32.PACK_AB_MERGE_C R84, R17, R19, RZ ;  /* 0x000000131154723e */ /* 0x000fe200048070ff */
[----:B------:R-:W3:Y:S01]  /*70f00*/  LDL.LU R23, [R1+0x558] ;  /* 0x0005580001177983 */ /* 0x000ee20000300800 */
[CC--:B------:R-:W-:Y:S01]  /*70f10*/  LEA.HI.X.SX32 R83, R68.reuse, R2.reuse, 0x1, P6 ;  /* 0x0000000244537211 */ /* 0x0c0fe200030f0eff */
[----:B------:R-:W-:Y:S02]  /*70f20*/  VIADD R68, R68, UR68 ;  /* 0x0000004444447c36 */ /* 0x000fe40008000000 */
[----:B------:R-:W3:Y:S03]  /*70f30*/  LDL.LU R20, [R1+0x55c] ;  /* 0x00055c0001147983 */ /* 0x000ee60000300800 */
[CC--:B------:R-:W-:Y:S01]  /*70f40*/  IADD3 R80, P6, PT, R68.reuse, R3.reuse, RZ ;  /* 0x0000000344507210 */ /* 0x0c0fe20007fde0ff */
[----:B------:R1:W-:Y:S03]  /*70f50*/  @P3 STG.E.U8 desc[UR20][R82.64], R85 ;  /* 0x0000005552003986 */ /* 0x0003e6000c101114 */
[C---:B------:R-:W-:Y:S01]  /*70f60*/  LEA.HI.X.SX32 R81, R68.reuse, R2, 0x1, P6 ;  /* 0x0000000244517211 */ /* 0x040fe200030f0eff */
[----:B------:R-:W-:Y:S01]  /*70f70*/  VIADD R68, R68, UR68 ;  /* 0x0000004444447c36 */ /* 0x000fe20008000000 */
[----:B------:R-:W3:Y:S04]  /*70f80*/  LDL.LU R21, [R1+0x560] ;  /* 0x0005600001157983 */ /* 0x000ee80000300800 */
[----:B------:R-:W-:-:S02]  /*70f90*/  IADD3 R78, P6, PT, R68, R3, RZ ;  /* 0x00000003444e7210 */ /* 0x000fc40007fde0ff */
[----:B-1----:R-:W-:Y:S02]  /*70fa0*/  PRMT R83, R84, 0x9910, RZ ;  /* 0x0000991054537816 */ /* 0x002fe400000000ff */
[----:B------:R-:W-:Y:S01]  /*70fb0*/  F2FP.SATFINITE.E4M3.F32.PACK_AB_MERGE_C R82, R15, R14, RZ ;  /* 0x0000000e0f52723e */ /* 0x000fe200048070ff */
[----:B------:R1:W-:Y:S01]  /*70fc0*/  @P0 STG.E.U8 desc[UR20][R80.64], R84 ;  /* 0x0000005450000986 */ /* 0x0003e2000c101114 */
[C---:B------:R-:W-:Y:S01]  /*70fd0*/  LEA.HI.X.SX32 R79, R68.reuse, R2, 0x1, P6 ;  /* 0x00000002444f7211 */ /* 0x040fe200030f0eff */
[----:B------:R-:W-:Y:S01]  /*70fe0*/  VIADD R68, R68, UR68 ;  /* 0x0000004444447c36 */ /* 0x000fe20008000000 */
[----:B0-----:R-:W-:Y:S01]  /*70ff0*/  ISETP.LT.AND P3, PT, R16, UR4, !P1 ;  /* 0x0000000410007c0c */ /* 0x001fe2000cf61270 */
[----:B------:R-:W0:Y:S01]  /*71000*/  LDCU UR4, c[0x0][0x39c] ;  /* 0x00007380ff0477ac */ /* 0x000e220008000800 */
[----:B------:R-:W3:Y:S02]  /*71010*/  LDL.LU R18, [R1+0x564] ;  /* 0x0005640001127983 */ /* 0x000ee40000300800 */
[----:B------:R-:W-:-:S02]  /*71020*/  IADD3 R76, P6, PT, R68, R3, RZ ;  /* 0x00000003444c7210 */ /* 0x000fc40007fde0ff */
[----:B-1----:R-:W-:Y:S01]  /*71030*/  SHF.R.S32.HI R80, RZ, 0x8, R83 ;  /* 0x00000008ff507819 */ /* 0x002fe20000011453 */
[----:B------:R-:W3:Y:S01]  /*71040*/  LDL.LU R19, [R1+0x568] ;  /* 0x0005680001137983 */ /* 0x000ee20000300800 */
[CC--:B------:R-:W-:Y:S01]  /*71050*/  LEA.HI.X.SX32 R77, R68.reuse, R2.reuse, 0x1, P6 ;  /* 0x00000002444d7211 */ /* 0x0c0fe200030f0eff */
[----:B------:R-:W-:Y:S01]  /*71060*/  VIADD R68, R68, UR68 ;  /* 0x0000004444447c36 */ /* 0x000fe20008000000 */
[----:B------:R-:W-:Y:S01]  /*71070*/  PRMT R81, R82, 0x9910, RZ ;  /* 0x0000991052517816 */ /* 0x000fe200000000ff */
[----:B------:R1:W-:Y:S03]  /*71080*/  @P2 STG.E.U8 desc[UR20][R78.64], R80 ;  /* 0x000000504e002986 */ /* 0x0003e6000c101114 */
[C---:B------:R-:W-:Y:S01]  /*71090*/  IADD3 R74, P6, PT, R68.reuse, R3, RZ ;  /* 0x00000003444a7210 */ /* 0x040fe20007fde0ff */
[----:B------:R-:W3:Y:S03]  /*710a0*/  LDL.LU R16, [R1+0x56c] ;  /* 0x00056c0001107983 */ /* 0x000ee60000300800 */
[C---:B------:R-:W-:Y:S01]  /*710b0*/  LEA.HI.X.SX32 R75, R68.reuse, R2, 0x1, P6 ;  /* 0x00000002444b7211 */ /* 0x040fe200030f0eff */
[----:B------:R-:W-:-:S02]  /*710c0*/  VIADD R68, R68, UR68 ;  /* 0x0000004444447c36 */ /* 0x000fc40008000000 */
[----:B-1----:R-:W-:-:S03]  /*710d0*/  IMAD.MOV.U32 R79, RZ, RZ, R81 ;  /* 0x000000ffff4f7224 */ /* 0x002fc600078e0051 */
[CC--:B------:R-:W-:Y:S01]  /*710e0*/  IADD3 R72, P6, PT, R68.reuse, R3.reuse, RZ ;  /* 0x0000000344487210 */ /* 0x0c0fe20007fde0ff */
[----:B------:R1:W-:Y:S01]  /*710f0*/  @P4 STG.E.U8 desc[UR20][R76.64], R82 ;  /* 0x000000524c004986 */ /* 0x0003e2000c101114 */
[----:B------:R-:W-:Y:S01]  /*71100*/  ISETP.LT.AND P0, PT, R13, UR6, !P1 ;  /* 0x000000060d007c0c */ /* 0x000fe2000cf01270 */
[----:B------:R-:W0:Y:S01]  /*71110*/  LDCU UR6, c[0x0][0x39c] ;  /* 0x00007380ff0677ac */ /* 0x000e220008000800 */
[----:B------:R-:W-:Y:S01]  /*71120*/  SHF.R.S32.HI R79, RZ, 0x8, R79 ;  /* 0x00000008ff4f7819 */ /* 0x000fe2000001144f */
[----:B------:R-:W3:Y:S01]  /*71130*/  LDL.LU R17, [R1+0x570] ;  /* 0x0005700001117983 */ /* 0x000ee20000300800 */
[CC--:B------:R-:W-:Y:S01]  /*71140*/  LEA.HI.X.SX32 R73, R68.reuse, R2.reuse, 0x1, P6 ;  /* 0x0000000244497211 */ /* 0x0c0fe200030f0eff */
[----:B------:R-:W-:Y:S02]  /*71150*/  VIADD R68, R68, UR68 ;  /* 0x0000004444447c36 */ /* 0x000fe40008000000 */
[----:B------:R0:W-:Y:S01]  /*71160*/  @P5 STG.E.U8 desc[UR20][R74.64], R79 ;  /* 0x0000004f4a005986 */ /* 0x0001e2000c101114 */
[----:B------:R-:W-:Y:S01]  /*71170*/  ISETP.LT.AND P2, PT, R12, UR8, !P1 ;  /* 0x000000080c007c0c */ /* 0x000fe2000cf41270 */
[C---:B------:R-:W-:Y:S01]  /*71180*/  VIADD R4, R68.reuse, UR68 ;  /* 0x0000004444047c36 */ /* 0x040fe20008000000 */
[C---:B------:R-:W-:Y:S01]  /*71190*/  IADD3 R70, P6, PT, R68.reuse, R3, RZ ;  /* 0x0000000344467210 */ /* 0x040fe20007fde0ff */
[----:B------:R-:W0:Y:S01]  /*711a0*/  LDCU UR8, c[0x0][0x39c] ;  /* 0x00007380ff0877ac */ /* 0x000e220008000800 */
[----:B------:R-:W3:Y:S02]  /*711b0*/  LDL.LU R14, [R1+0x574] ;  /* 0x00057400010e7983 */ /* 0x000ee40000300800 */
[----:B------:R-:W-:-:S02]  /*711c0*/  LEA.HI.X.SX32 R71, R68, R2, 0x1, P6 ;  /* 0x0000000244477211 */ /* 0x000fc400030f0eff */
[C---:B------:R-:W-:Y:S01]  /*711d0*/  IADD3 R68, P6, PT, R4.reuse, R3, RZ ;  /* 0x0000000304447210 */ /* 0x040fe20007fde0ff */
[----:B------:R-:W3:Y:S03]  /*711e0*/  LDL.LU R15, [R1+0x578] ;  /* 0x00057800010f7983 */ /* 0x000ee60000300800 */
[----:B------:R-:W-:Y:S01]  /*711f0*/  LEA.HI.X.SX32 R69, R4, R2, 0x1, P6 ;  /* 0x0000000204457211 */ /* 0x000fe200030f0eff */
[----:B------:R-:W3:Y:S04]  /*71200*/  LDL.LU R12, [R1+0x57c] ;  /* 0x00057c00010c7983 */ /* 0x000ee80000300800 */
[----:B------:R-:W3:Y:S01]  /*71210*/  LDL.LU R13, [R1+0x580] ;  /* 0x00058000010d7983 */ /* 0x000ee20000300800 */
[----:B-----5:R-:W-:-:S03]  /*71220*/  F2FP.SATFINITE.E4M3.F32.PACK_AB_MERGE_C R78, R11, R10, RZ ;  /* 0x0000000a0b4e723e */ /* 0x020fc600048070ff */
[----:B------:R-:W5:Y:S01]  /*71230*/  LDL.LU R10, [R1+0x584] ;  /* 0x00058400010a7983 */ /* 0x000f620000300800 */
[----:B-1----:R-:W-:-:S03]  /*71240*/  PRMT R76, R78, 0x9910, RZ ;  /* 0x000099104e4c7816 */ /* 0x002fc600000000ff */
[----:B------:R-:W-:Y:S02]  /*71250*/  @P3 STG.E.U8 desc[UR20][R72.64], R78 ;  /* 0x0000004e48003986 */ /* 0x000fe4000c101114 */
[----:B0-----:R-:W-:Y:S02]  /*71260*/  IMAD.MOV.U32 R74, RZ, RZ, R76 ;  /* 0x000000ffff4a7224 */ /* 0x001fe400078e004c */
[----:B------:R-:W5:Y:S03]  /*71270*/  LDL.LU R11, [R1+0x588] ;  /* 0x00058800010b7983 */ /* 0x000f660000300800 */
[----:B------:R-:W-:-:S05]  /*71280*/  SHF.R.S32.HI R74, RZ, 0x8, R74 ;  /* 0x00000008ff4a7819 */ /* 0x000fca000001144a */
[----:B------:R0:W-:Y:S01]  /*71290*/  @P0 STG.E.U8 desc[UR20][R70.64], R74 ;  /* 0x0000004a46000986 */ /* 0x0001e2000c101114 */
[----:B----4-:R-:W-:Y:S01]  /*712a0*/  ISETP.LT.AND P4, PT, R9, UR9, !P1 ;  /* 0x0000000909007c0c */ /* 0x010fe2000cf81270 */
[----:B------:R-:W1:Y:S02]  /*712b0*/  LDCU UR9, c[0x0][0x39c] ;  /* 0x00007380ff0977ac */ /* 0x000e640008000800 */
[----:B------:R-:W4:Y:S01]  /*712c0*/  LDL.LU R9, [R1+0x58c] ;  /* 0x00058c0001097983 */ /* 0x000f220000300800 */
[----:B0-----:R-:W-:Y:S02]  /*712d0*/  VIADD R71, R4, UR68 ;  /* 0x0000004404477c36 */ /* 0x001fe40008000000 */
[----:B--2---:R-:W-:-:S05]  /*712e0*/  VIADD R72, R0, 0x59 ;  /* 0x0000005900487836 */ /* 0x004fca0000000000 */
[----:B------:R-:W-:Y:S01]  /*712f0*/  ISETP.LT.AND P0, PT, R72, UR4, !P1 ;  /* 0x0000000448007c0c */ /* 0x000fe2000cf01270 */
[----:B------:R-:W-:Y:S01]  /*71300*/  VIADD R72, R71, UR68 ;  /* 0x0000004447487c36 */ /* 0x000fe20008000000 */
[----:B---3--:R-:W-:Y:S01]  /*71310*/  ISETP.LT.AND P5, PT, R8, UR10, !P1 ;  /* 0x0000000a08007c0c */ /* 0x008fe2000cfa1270 */
[----:B------:R-:W0:Y:S01]  /*71320*/  LDCU UR4, c[0x0][0x39c] ;  /* 0x00007380ff0477ac */ /* 0x000e220008000800 */
[----:B------:R-:W-:Y:S01]  /*71330*/  ISETP.LT.AND P3, PT, R6, UR6, !P1 ;  /* 0x0000000606007c0c */ /* 0x000fe2000cf61270 */
[----:B------:R-:W2:Y:S01]  /*71340*/  LDL.LU R8, [R1+0x20c0] ;  /* 0x0020c00001087983 */ /* 0x000ea20000300800 */
[----:B------:R-:W3:Y:S03]  /*71350*/  LDCU UR6, c[0x0][0x39c] ;  /* 0x00007380ff0677ac */ /* 0x000ee60008000800 */
[----:B------:R-:W2:Y:S01]  /*71360*/  LDL.LU R4, [R1+0x20cc] ;  /* 0x0020cc0001047983 */ /* 0x000ea20000300800 */
[----:B------:R-:W-:Y:S01]  /*71370*/  F2FP.SATFINITE.E4M3.F32.PACK_AB_MERGE_C R73, R5, R7, RZ ;  /* 0x000000070549723e */ /* 0x000fe200048070ff */
[----:B------:R-:W0:Y:S02]  /*71380*/  LDCU UR10, c[0x0][0x39c] ;  /* 0x00007380ff0a77ac */ /* 0x000e240008000800 */
[----:B------:R-:W2:Y:S01]  /*71390*/  LDL.LU R6, [R1+0x590] ;  /* 0x0005900001067983 */ /* 0x000ea20000300800 */
[----:B------:R-:W-:-:S03]  /*713a0*/  PRMT R75, R73, 0x9910, RZ ;  /* 0x00009910494b7816 */ /* 0x000fc600000000ff */
[----:B------:R0:W-:Y:S01]  /*713b0*/  @P2 STG.E.U8 desc[UR20][R68.64], R73 ;  /* 0x0000004944002986 */ /* 0x0001e2000c101114 */
[C---:B------:R-:W-:Y:S02]  /*713c0*/  IADD3 R70, P2, PT, R71.reuse, R3, RZ ;  /* 0x0000000347467210 */ /* 0x040fe40007f5e0ff */
[----:B------:R-:W-:Y:S01]  /*713d0*/  SHF.R.S32.HI R75, RZ, 0x8, R75 ;  /* 0x00000008ff4b7819 */ /* 0x000fe2000001144b */
[----:B------:R-:W2:Y:S01]  /*713e0*/  LDL.LU R7, [R1+0x594] ;  /* 0x0005940001077983 */ /* 0x000ea20000300800 */
[----:B------:R-:W-:Y:S02]  /*713f0*/  LEA.HI.X.SX32 R71, R71, R2, 0x1, P2 ;  /* 0x0000000247477211 */ /* 0x000fe400010f0eff */
[----:B------:R-:W-:Y:S01]  /*71400*/  F2FP.SATFINITE.E4M3.F32.PACK_AB_MERGE_C R74, R30, R33, RZ ;  /* 0x000000211e4a723e */ /* 0x000fe200048070ff */
[----:B------:R-:W2:Y:S01]  /*71410*/  LDL.LU R5, [R1+0x20dc] ;  /* 0x0020dc0001057983 */ /* 0x000ea20000300800 */
[----:B0-----:R-:W-:-:S03]  /*71420*/  IADD3 R68, P2, PT, R72, R3, RZ ;  /* 0x0000000348447210 */ /* 0x001fc60007f5e0ff */
[----:B------:R0:W-:Y:S01]  /*71430*/  @P4 STG.E.U8 desc[UR20][R70.64], R75 ;  /* 0x0000004b46004986 */ /* 0x0001e2000c101114 */
[----:B------:R-:W-:Y:S01]  /*71440*/  LEA.HI.X.SX32 R69, R72, R2, 0x1, P2 ;  /* 0x0000000248457211 */ /* 0x000fe200010f0eff */
[----:B------:R-:W-:Y:S01]  /*71450*/  VIADD R73, R0, 0x58 ;  /* 0x0000005800497836 */ /* 0x000fe20000000000 */
[----:B0-----:R-:W-:Y:S01]  /*71460*/  PRMT R71, R74, 0x9910, RZ ;  /* 0x000099104a477816 */ /* 0x001fe200000000ff */
[----:B------:R-:W-:Y:S02]  /*71470*/  VIADD R70, R72, UR68 ;  /* 0x0000004448467c36 */ /* 0x000fe40008000000 */
[----:B------:R0:W-:Y:S02]  /*71480*/  @P5 STG.E.U8 desc[UR20][R68.64], R74 ;  /* 0x0000004a44005986 */ /* 0x0001e4000c101114 */
[----:B------:R-:W-:Y:S02]  /*71490*/  IMAD.MOV.U32 R72, RZ, RZ, R71 ;  /* 0x000000ffff487224 */ /* 0x000fe400078e0047 */
[----:B------:R-:W-:Y:S01]  /*714a0*/  VIADD R71, R0, 0x5a ;  /* 0x0000005a00477836 */ /* 0x000fe20000000000 */
[----:B---3--:R-:W-:Y:S01]  /*714b0*/  ISETP.LT.AND P2, PT, R73, UR6, !P1 ;  /* 0x0000000649007c0c */ /* 0x008fe2000cf41270 */
[----:B------:R-:W3:Y:S01]  /*714c0*/  LDCU UR6, c[0x0][0x39c] ;  /* 0x00007380ff0677ac */ /* 0x000ee20008000800 */
[----:B0-----:R-:W-:-:S02]  /*714d0*/  IADD3 R68, P4, PT, R70, R3, RZ ;  /* 0x0000000346447210 */ /* 0x001fc40007f9e0ff */
[----:B------:R-:W-:Y:S02]  /*714e0*/  SHF.R.S32.HI R72, RZ, 0x8, R72 ;  /* 0x00000008ff487819 */ /* 0x000fe40000011448 */
[C---:B------:R-:W-:Y:S02]  /*714f0*/  LEA.HI.X.SX32 R69, R70.reuse, R2, 0x1, P4 ;  /* 0x0000000246457211 */ /* 0x040fe400020f0eff */
[----:B------:R-:W-:Y:S01]  /*71500*/  ISETP.LT.AND P4, PT, R71, UR4, !P1 ;  /* 0x0000000447007c0c */ /* 0x000fe2000cf81270 */
[----:B------:R-:W-:Y:S01]  /*71510*/  VIADD R71, R70, UR68 ;  /* 0x0000004446477c36 */ /* 0x000fe20008000000 */
[----:B------:R-:W-:Y:S01]  /*71520*/  F2FP.SATFINITE.E4M3.F32.PACK_AB_MERGE_C R75, R28, R31, RZ ;  /* 0x0000001f1c4b723e */ /* 0x000fe200048070ff */
[----:B------:R0:W-:Y:S01]  /*71530*/  @P3 STG.E.U8 desc[UR20][R68.64], R72 ;  /* 0x0000004844003986 */ /* 0x0001e2000c101114 */
[----:B------:R-:W-:Y:S01]  /*71540*/  VIADD R74, R0, 0x5b ;  /* 0x0000005b004a7836 */ /* 0x000fe20000000000 */
[----:B------:R-:W1:Y:S01]  /*71550*/  LDCU UR4, c[0x0][0x39c] ;  /* 0x00007380ff0477ac */ /* 0x000e620008000800 */
[----:B------:R-:W-:-:S02]  /*71560*/  IADD3 R70, P3, PT, R71, R3, RZ ;  /* 0x0000000347467210 */ /* 0x000fc40007f7e0ff */
[----:B------:R-:W-:Y:S01]  /*71570*/  PRMT R76, R75, 0x9910, RZ ;  /* 0x000099104b4c7816 */ /* 0x000fe200000000ff */
[----:B------:R-:W-:Y:S02]  /*71580*/  VIADD R73, R0, 0x5c ;  /* 0x0000005c00497836 */ /* 0x000fe40000000000 */
[C---:B0-----:R-:W-:Y:S01]  /*71590*/  VIADD R72, R71.reuse, UR68 ;  /* 0x0000004447487c36 */ /* 0x041fe20008000000 */
[-C--:B------:R-:W-:Y:S02]  /*715a0*/  LEA.HI.X.SX32 R71, R71, R2.reuse, 0x1, P3 ;  /* 0x0000000247477211 */ /* 0x080fe400018f0eff */
[----:B------:R-:W-:Y:S01]  /*715b0*/  ISETP.LT.AND P3, PT, R74, UR8, !P1 ;  /* 0x000000084a007c0c */ /* 0x000fe2000cf61270 */
[----:B------:R-:W-:Y:S01]  /*715c0*/  IMAD.MOV.U32 R74, RZ, RZ, R76 ;  /* 0x000000ffff4a7224 */ /* 0x000fe200078e004c */
[C---:B------:R-:W-:Y:S01]  /*715d0*/  IADD3 R68, P5, PT, R72.reuse, R3, RZ ;  /* 0x0000000348447210 */ /* 0x040fe20007fbe0ff */
[----:B------:R0:W-:Y:S01]  /*715e0*/  @P2 STG.E.U8 desc[UR20][R70.64], R75 ;  /* 0x0000004b46002986 */ /* 0x0001e2000c101114 */
[----:B------:R-:W1:Y:S02]  /*715f0*/  LDCU UR8, c[0x0][0x39c] ;  /* 0x00007380ff0877ac */ /* 0x000e640008000800 */
[----:B------:R-:W-:-:S02]  /*71600*/  LEA.HI.X.SX32 R69, R72, R2, 0x1, P5 ;  /* 0x0000000248457211 */ /* 0x000fc400028f0eff */
[----:B---3--:R-:W-:Y:S01]  /*71610*/  ISETP.LT.AND P5, PT, R73, UR6, !P1 ;  /* 0x0000000649007c0c */ /* 0x008fe2000cfa1270 */
[----:B------:R-:W3:Y:S01]  /*71620*/  LDCU UR6, c[0x0][0x39c] ;  /* 0x00007380ff0677ac */ /* 0x000ee20008000800 */
[----:B------:R-:W-:Y:S01]  /*71630*/  SHF.R.S32.HI R73, RZ, 0x8, R74 ;  /* 0x00000008ff497819 */ /* 0x000fe2000001144a */
[----:B0-----:R-:W-:-:S04]  /*71640*/  VIADD R71, R72, UR68 ;  /* 0x0000004448477c36 */ /* 0x001fc80008000000 */
[----:B------:R0:W-:Y:S01]  /*71650*/  @P0 STG.E.U8 desc[UR20][R68.64], R73 ;  /* 0x0000004944000986 */ /* 0x0001e2000c101114 */
[----:B------:R-:W-:-:S05]  /*71660*/  VIADD R70, R0, 0x5d ;  /* 0x0000005d00467836 */ /* 0x000fca0000000000 */
[----:B-1----:R-:W-:Y:S01]  /*71670*/  ISETP.LT.AND P0, PT, R70, UR4, !P1 ;  /* 0x0000000446007c0c */ /* 0x002fe2000cf01270 */
[----:B------:R-:W-:Y:S01]  /*71680*/  VIADD R72, R0, 0x5e ;  /* 0x0000005e00487836 */ /* 0x000fe20000000000 */
[----:B------:R-:W-:Y:S01]  /*71690*/  F2FP.SATFINITE.E4M3.F32.PACK_AB_MERGE_C R70, R26, R29, RZ ;  /* 0x0000001d1a46723e */ /* 0x000fe200048070ff */
[----:B------:R-:W1:Y:S01]  /*716a0*/  LDCU UR4, c[0x0][0x39c] ;  /* 0x00007380ff0477ac */ /* 0x000e620008000800 */
[----:B0-----:R-:W-:-:S04]  /*716b0*/  IADD3 R68, P2, PT, R71, R3, RZ ;  /* 0x0000000347447210 */ /* 0x001fc80007f5e0ff */
[C---:B------:R-:W-:Y:S01]  /*716c0*/  LEA.HI.X.SX32 R69, R71.reuse, R2, 0x1, P2 ;  /* 0x0000000247457211 */ /* 0x040fe200010f0eff */
[----:B------:R-:W-:Y:S01]  /*716d0*/  VIADD R71, R71, UR68 ;  /* 0x0000004447477c36 */ /* 0x000fe20008000000 */
[----:B------:R-:W-:-:S03]  /*716e0*/  PRMT R74, R70, 0x9910, RZ ;  /* 0x00009910464a7816 */ /* 0x000fc600000000ff */
[----:B------:R0:W-:Y:S01]  /*716f0*/  @P4 STG.E.U8 desc[UR20][R68.64], R70 ;  /* 0x0000004644004986 */ /* 0x0001e2000c101114 */
[----:B------:R-:W-:Y:S01]  /*71700*/  ISETP.LT.AND P2, PT, R72, UR8, !P1 ;  /* 0x0000000848007c0c */ /* 0x000fe2000cf41270 */
[C---:B------:R-:W-:Y:S01]  /*71710*/  VIADD R72, R71.reuse, UR68 ;  /* 0x0000004447487c36 */ /* 0x040fe20008000000 */
[----:B------:R-:W-:Y:S01]  /*71720*/  SHF.R.S32.HI R74, RZ, 0x8, R74 ;  /* 0x00000008ff4a7819 */ /* 0x000fe2000001144a */
[----:B------:R-:W-:Y:S01]  /*71730*/  VIADD R73, R0, 0x60 ;  /* 0x0000006000497836 */ /* 0x000fe20000000000 */
[----:B------:R-:W1:Y:S01]  /*71740*/  LDCU UR8, c[0x0][0x39c] ;  /* 0x00007380ff0877ac */ /* 0x000e620008000800 */
[----:B0-----:R-:W-:-:S04]  /*71750*/  IADD3 R70, P4, PT, R71, R3, RZ ;  /* 0x0000000347467210 */ /* 0x001fc80007f9e0ff */
[----:B------:R-:W-:-:S05]  /*71760*/  LEA.HI.X.SX32 R71, R71, R2, 0x1, P4 ;  /* 0x0000000247477211 */ /* 0x000fca00020f0eff */
[----:B------:R0:W-:Y:S02]  /*71770*/  @P3 STG.E.U8 desc[UR20][R70.64], R74 ;  /* 0x0000004a46003986 */ /* 0x0001e4000c101114 */
[----:B0-----:R-:W-:Y:S02]  /*71780*/  F2FP.SATFINITE.E4M3.F32.PACK_AB_MERGE_C R74, R22, R25, RZ ;  /* 0x00000019164a723e */ /* 0x001fe400048070ff */
[----:B------:R-:W2:Y:S04]  /*71790*/  LDL.LU R25, [R1+0x550] ;  /* 0x0005500001197983 */ /* 0x000ea80000300800 */
[----:B------:R-:W2:Y:S01]  /*717a0*/  LDL.LU R22, [R1+0x554] ;  /* 0x0005540001167983 */ /* 0x000ea20000300800 */
[----:B------:R-:W-:Y:S01]  /*717b0*/  VIADD R69, R0, 0x5f ;  /* 0x0000005f00457836 */ /* 0x000fe20000000000 */
[----:B------:R-:W-:-:S02]  /*717c0*/  IADD3 R68, P4, PT, R72, R3, RZ ;  /* 0x0000000348447210 */ /* 0x000fc40007f9e0ff */
[----:B------:R-:W-:Y:S01]  /*717d0*/  F2FP.SATFINITE.E4M3.F32.PACK_AB_MERGE_C R70, R24, R27, RZ ;  /* 0x0000001b1846723e */ /* 0x000fe200048070ff */
[C---:B------:R-:W-:Y:S01]  /*717e0*/  VIADD R71, R72.reuse, UR68 ;  /* 0x0000004448477c36 */ /* 0x040fe20008000000 */
[----:B---3--:R-:W-:Y:S01]  /*717f0*/  ISETP.LT.AND P3, PT, R69, UR6, !P1 ;  /* 0x0000000645007c0c */ /* 0x008fe2000cf61270 */
[----:B------:R-:W0:Y:S01]  /*71800*/  LDCU UR6, c[0x0][0x39c] ;  /* 0x00007380ff0677ac */ /* 0x000e220008000800 */
[----:B------:R-:W-:Y:S02]  /*71810*/  LEA.HI.X.SX32 R69, R72, R2, 0x1, P4 ;  /* 0x0000000248457211 */ /* 0x000fe400020f0eff */
[----:B-1----:R-:W-:Y:S01]  /*71820*/  ISETP.LT.AND P4, PT, R73, UR4, !P1 ;  /* 0x0000000449007c0c */ /* 0x002fe2000cf81270 */
[----:B------:R-:W1:Y:S01]  /*71830*/  LDCU UR4, c[0x0][0x39c] ;  /* 0x00007380ff0477ac */ /* 0x000e620008000800 */
[----:B------:R-:W-:Y:S01]  /*71840*/  PRMT R72, R70, 0x9910, RZ ;  /* 0x0000991046487816 */ /* 0x000fe200000000ff */
[----:B------:R3:W-:Y:S01]  /*71850*/  @P5 STG.E.U8 desc[UR20][R68.64], R70 ;  /* 0x0000004644005986 */ /* 0x0007e2000c101114 */
[----:B------:R-:W-:-:S03]  /*71860*/  VIADD R73, R0, 0x61 ;  /* 0x0000006100497836 */ /* 0x000fc60000000000 */
[----:B---3--:R-:W-:Y:S01]  /*71870*/  IMAD.MOV.U32 R69, RZ, RZ, R72 ;  /* 0x000000ffff457224 */ /* 0x008fe200078e0048 */
[C---:B------:R-:W-:Y:S01]  /*71880*/  IADD3 R70, P5, PT, R71.reuse, R3, RZ ;  /* 0x0000000347467210 */ /* 0x040fe20007fbe0ff */
[----:B------:R-:W-:-:S03]  /*71890*/  VIADD R72, R71, UR68 ;  /* 0x0000004447487c36 */ /* 0x000fc60008000000 */
[----:B------:R-:W-:Y:S02]  /*718a0*/  LEA.HI.X.SX32 R71, R71, R2, 0x1, P5 ;  /* 0x0000000247477211 */ /* 0x000fe400028f0eff */
[----:B------:R-:W-:Y:S02]  /*718b0*/  SHF.R.S32.HI R69, RZ, 0x8, R69 ;  /* 0x00000008ff457819 */ /* 0x000fe40000011445 */
[----:B------:R-:W-:-:S03]  /*718c0*/  IADD3 R68, P5, PT, R72, R3, RZ ;  /* 0x0000000348447210 */ /* 0x000fc60007fbe0ff */
[----:B------:R3:W-:Y:S01]  /*718d0*/  @P0 STG.E.U8 desc[UR20][R70.64], R69 ;  /* 0x0000004546000986 */ /* 0x0007e2000c101114 */
[----:B-1----:R-:W-:Y:S01]  /*718e0*/  ISETP.LT.AND P0, PT, R73, UR4, !P1 ;  /* 0x0000000449007c0c */ /* 0x002fe2000cf01270 */
[----:B------:R-:W1:Y:S01]  /*718f0*/  LDCU UR4, c[0x0][0x39c] ;  /* 0x00007380ff0477ac */ /* 0x000e620008000800 */
[----:B------:R-:W-:Y:S02]  /*71900*/  PRMT R73, R74, 0x9910, RZ ;  /* 0x000099104a497816 */ /* 0x000fe400000000ff */
[C---:B---3--:R-:W-:Y:S01]  /*71910*/  LEA.HI.X.SX32 R69, R72.reuse, R2, 0x1, P5 ;  /* 0x0000000248457211 */ /* 0x048fe200028f0eff */
[----:B------:R-:W-:-:S04]  /*71920*/  VIADD R71, R72, UR68 ;  /* 0x0000004448477c36 */ /* 0x000fc80008000000 */
[----:B------:R3:W-:Y:S01]  /*71930*/  @P2 STG.E.U8 desc[UR20][R68.64], R74 ;  /* 0x0000004a44002986 */ /* 0x0007e2000c101114 */
[C---:B------:R-:W-:Y:S01]  /*71940*/  IADD3 R70, P2, PT, R71.reuse, R3, RZ ;  /* 0x0000000347467210 */ /* 0x040fe20007f5e0ff */
[C---:B------:R-:W-:Y:S01]  /*71950*/  VIADD R72, R71.reuse, UR68 ;  /* 0x0000004447487c36 */ /* 0x040fe20008000000 */
[----:B------:R-:W-:Y:S02]  /*71960*/  SHF.R.S32.HI R73, RZ, 0x8, R73 ;  /* 0x00000008ff497819 */ /* 0x000fe40000011449 */
[----:B------:R-:W-:Y:S01]  /*71970*/  LEA.HI.X.SX32 R71, R71, R2, 0x1, P2 ;  /* 0x0000000247477211 */ /* 0x000fe200010f0eff */
[C---:B---3--:R-:W-:Y:S02]  /*71980*/  VIADD R68, R0.reuse, 0x62 ;  /* 0x0000006200447836 */ /* 0x048fe40000000000 */
[----:B------:R-:W-:-:S03]  /*71990*/  VIADD R69, R0, 0x63 ;  /* 0x0000006300457836 */ /* 0x000fc60000000000 */
[----:B------:R-:W-:Y:S01]  /*719a0*/  ISETP.LT.AND P2, PT, R68, UR8, !P1 ;  /* 0x0000000844007c0c */ /* 0x000fe2000cf41270 */
[----:B------:R3:W-:Y:S01]  /*719b0*/  @P3 STG.E.U8 desc[UR20][R70.64], R73 ;  /* 0x0000004946003986 */ /* 0x0007e2000c101114 */
[C---:B------:R-:W-:Y:S01]  /*719c0*/  IADD3 R68, P5, PT, R72.reuse, R3, RZ ;  /* 0x0000000348447210 */ /* 0x040fe20007fbe0ff */
[----:B------:R-:W2:Y:S01]  /*719d0*/  LDCU UR8, c[0x0][0x39c] ;  /* 0x00007380ff0877ac */ /* 0x000ea20008000800 */
[----:B0-----:R-:W-:Y:S02]  /*719e0*/  ISETP.LT.AND P3, PT, R69, UR6, !P1 ;  /* 0x0000000645007c0c */ /* 0x001fe4000cf61270 */
[----:B------:R-:W-:Y:S01]  /*719f0*/  LEA.HI.X.SX32 R69, R72, R2, 0x1, P5 ;  /* 0x0000000248457211 */ /* 0x000fe200028f0eff */
[----:B------:R-:W0:Y:S01]  /*71a00*/  LDCU UR6, c[0x0][0x39c] ;  /* 0x00007380ff0677ac */ /* 0x000e220008000800 */
[----:B---3--:R-:W-:Y:S02]  /*71a10*/  VIADD R70, R0, 0x64 ;  /* 0x0000006400467836 */ /* 0x008fe40000000000 */
[----:B------:R-:W-:-:S03]  /*71a20*/  VIADD R71, R72, UR68 ;  /* 0x0000004448477c36 */ /* 0x000fc60008000000 */
[----:B-1----:R-:W-:Y:S01]  /*71a30*/  ISETP.LT.AND P5, PT, R70, UR4, !P1 ;  /* 0x0000000446007c0c */ /* 0x002fe2000cfa1270 */
[----:B------:R-:W-:Y:S01]  /*71a40*/  VIADD R72, R71, UR68 ;  /* 0x0000004447487c36 */ /* 0x000fe20008000000 */
[----:B------:R-:W1:Y:S01]  /*71a50*/  LDCU UR4, c[0x0][0x39c] ;  /* 0x00007380ff0477ac */ /* 0x000e620008000800 */
[----:B------:R-:W-:Y:S02]  /*71a60*/  F2FP.SATFINITE.E4M3.F32.PACK_AB_MERGE_C R74, R20, R23, RZ ;  /* 0x00000017144a723e */ /* 0x000fe400048070ff */
[----:B--2---:R-:W-:-:S05]  /*71a70*/  F2FP.SATFINITE.E4M3.F32.PACK_AB_MERGE_C R73, R22, R25, RZ ;  /* 0x000000191649723e */ /* 0x004fca00048070ff */
[----:B------:R2:W-:Y:S01]  /*71a80*/  @P4 STG.E.U8 desc[UR20][R68.64], R73 ;  /* 0x0000004944004986 */ /* 0x0005e2000c101114 */
[-C--:B------:R-:W-:Y:S02]  /*71a90*/  IADD3 R70, P4, PT, R71, R3.reuse, RZ ;  /* 0x0000000347467210 */ /* 0x080fe40007f9e0ff */
[----:B------:R-:W-:Y:S02]  /*71aa0*/  PRMT R75, R73, 0x9910, RZ ;  /* 0x00009910494b7816 */ /* 0x000fe400000000ff */
[----:B------:R-:W-:Y:S02]  /*71ab0*/  LEA.HI.X.SX32 R71, R71, R2, 0x1, P4 ;  /* 0x0000000247477211 */ /* 0x000fe400020f0eff */
[----:B------:R-:W-:Y:S02]  /*71ac0*/  SHF.R.S32.HI R75, RZ, 0x8, R75 ;  /* 0x00000008ff4b7819 */ /* 0x000fe4000001144b */
[----:B--2---:R-:W-:-:S03]  /*71ad0*/  IADD3 R68, P4, PT, R72, R3, RZ ;  /* 0x0000000348447210 */ /* 0x004fc60007f9e0ff */
[----:B------:R2:W-:Y:S01]  /*71ae0*/  @P0 STG.E.U8 desc[UR20][R70.64], R75 ;  /* 0x0000004b46000986 */ /* 0x0005e2000c101114 */
[----:B------:R-:W-:-:S05]  /*71af0*/  LEA.HI.X.SX32 R69, R72, R2, 0x1, P4 ;  /* 0x0000000248457211 */ /* 0x000fca00020f0eff */
[----:B------:R3:W-:Y:S01]  /*71b00*/  @P2 STG.E.U8 desc[UR20][R68.64], R74 ;  /* 0x0000004a44002986 */ /* 0x0007e2000c101114 */
[----:B--2---:R-:W-:Y:S01]  /*71b10*/  VIADD R70, R72, UR68 ;  /* 0x0000004448467c36 */ /* 0x004fe20008000000 */
[----:B------:R-:W-:Y:S01]  /*71b20*/  PRMT R72, R74, 0x9910, RZ ;  /* 0x000099104a487816 */ /* 0x000fe200000000ff */
[C---:B------:R-:W-:Y:S02]  /*71b30*/  VIADD R71, R0.reuse, 0x67 ;  /* 0x0000006700477836 */ /* 0x040fe40000000000 */
[----:B---3--:R-:W-:Y:S01]  /*71b40*/  VIADD R69, R0, 0x66 ;  /* 0x0000006600457836 */ /* 0x008fe20000000000 */
[----:B------:R-:W-:Y:S02]  /*71b50*/  IADD3 R68, P2, PT, R70, R3, RZ ;  /* 0x0000000346447210 */ /* 0x000fe40007f5e0ff */
[----:B------:R-:W-:Y:S02]  /*71b60*/  SHF.R.S32.HI R72, RZ, 0x8, R72 ;  /* 0x00000008ff487819 */ /* 0x000fe40000011448 */
[----:B0-----:R-:W-:Y:S01]  /*71b70*/  ISETP.LT.AND P4, PT, R69, UR6, !P1 ;  /* 0x0000000645007c0c */ /* 0x001fe2000cf81270 */
[----:B------:R-:W-:Y:S01]  /*71b80*/  VIADD R73, R0, 0x65 ;  /* 0x0000006500497836 */ /* 0x000fe20000000000 */
[C---:B------:R-:W-:Y:S01]  /*71b90*/  LEA.HI.X.SX32 R69, R70.reuse, R2, 0x1, P2 ;  /* 0x0000000246457211 */ /* 0x040fe200010f0eff */
[----:B------:R-:W0:Y:S01]  /*71ba0*/  LDCU UR6, c[0x0][0x39c] ;  /* 0x00007380ff0677ac */ /* 0x000e220008000800 */
[----:B-1----:R-:W-:Y:S01]  /*71bb0*/  ISETP.LT.AND P2, PT, R71, UR4, !P1 ;  /* 0x0000000447007c0c */ /* 0x002fe2000cf41270 */
[----:B------:R-:W-:-:S02]  /*71bc0*/  VIADD R71, R70, UR68 ;  /* 0x0000004446477c36 */ /* 0x000fc40008000000 */
[----:B------:R1:W-:Y:S01]  /*71bd0*/  @P3 STG.E.U8 desc[UR20][R68.64], R72 ;  /* 0x0000004844003986 */ /* 0x0003e2000c101114 */
[----:B------:R-:W-:Y:S01]  /*71be0*/  ISETP.LT.AND P0, PT, R73, UR8, !P1 ;  /* 0x0000000849007c0c */ /* 0x000fe2000cf01270 */
[----:B------:R-:W2:Y:S01]  /*71bf0*/  LDCU UR8, c[0x0][0x39c] ;  /* 0x00007380ff0877ac */ /* 0x000ea20008000800 */
[C---:B------:R-:W-:Y:S02]  /*71c00*/  IADD3 R70, P3, PT, R71.reuse, R3, RZ ;  /* 0x0000000347467210 */ /* 0x040fe40007f7e0ff */
[----:B------:R-:W-:Y:S01]  /*71c10*/  F2FP.SATFINITE.E4M3.F32.PACK_AB_MERGE_C R74, R18, R21, RZ ;  /* 0x00000015124a723e */ /* 0x000fe200048070ff */
[----:B------:R-:W3:Y:S01]  /*71c20*/  LDCU UR4, c[0x0][0x39c] ;  /* 0x00007380ff0477ac */ /* 0x000ee20008000800 */
[C---:B-1----:R-:W-:Y:S01]  /*71c30*/  VIADD R72, R71.reuse, UR68 ;  /* 0x0000004447487c36 */ /* 0x042fe20008000000 */
[----:B------:R-:W-:Y:S02]  /*71c40*/  LEA.HI.X.SX32 R71, R71, R2, 0x1, P3 ;  /* 0x0000000247477211 */ /* 0x000fe400018f0eff */
[----:B------:R-:W-:-:S02]  /*71c50*/  PRMT R75, R74, 0x9910, RZ ;  /* 0x000099104a4b7816 */ /* 0x000fc400000000ff */
[C---:B------:R-:W-:Y:S01]  /*71c60*/  IADD3 R68, P3, PT, R72.reuse, R3, RZ ;  /* 0x0000000348447210 */ /* 0x040fe20007f7e0ff */
[----:B------:R1:W-:Y:S03]  /*71c70*/  @P5 STG.E.U8 desc[UR20][R70.64], R74 ;  /* 0x0000004a46005986 */ /* 0x0003e6000c101114 */
[----:B------:R-:W-:Y:S01]  /*71c80*/  LEA.HI.X.SX32 R69, R72, R2, 0x1, P3 ;  /* 0x0000000248457211 */ /* 0x000fe200018f0eff */
[----:B------:R-:W-:Y:S01]  /*71c90*/  VIADD R73, R0, 0x68 ;  /* 0x0000006800497836 */ /* 0x000fe20000000000 */
[----:B-1----:R-:W-:Y:S01]  /*71ca0*/  SHF.R.S32.HI R70, RZ, 0x8, R75 ;  /* 0x00000008ff467819 */ /* 0x002fe2000001144b */
[----:B------:R-:W-:Y:S02]  /*71cb0*/  VIADD R71, R72, UR68 ;  /* 0x0000004448477c36 */ /* 0x000fe40008000000 */
[----:B------:R-:W-:Y:S02]  /*71cc0*/  VIADD R72, R0, 0x69 ;  /* 0x0000006900487836 */ /* 0x000fe40000000000 */
[----:B------:R1:W-:Y:S03]  /*71cd0*/  @P0 STG.E.U8 desc[UR20][R68.64], R70 ;  /* 0x0000004644000986 */ /* 0x0003e6000c101114 */
[----:B0-----:R-:W-:Y:S01]  /*71ce0*/  ISETP.LT.AND P0, PT, R72, UR6, !P1 ;  /* 0x0000000648007c0c */ /* 0x001fe2000cf01270 */
[----:B------:R-:W0:Y:S01]  /*71cf0*/  LDCU UR6, c[0x0][0x39c] ;  /* 0x00007380ff0677ac */ /* 0x000e220008000800 */
[----:B------:R-:W-:-:S02]  /*71d00*/  F2FP.SATFINITE.E4M3.F32.PACK_AB_MERGE_C R72, R16, R19, RZ ;  /* 0x000000131048723e */ /* 0x000fc400048070ff */
[----:B--2---:R-:W-:Y:S01]  /*71d10*/  ISETP.LT.AND P3, PT, R73, UR8, !P1 ;  /* 0x0000000849007c0c */ /* 0x004fe2000cf61270 */
[----:B------:R-:W2:Y:S01]  /*71d20*/  LDCU UR8, c[0x0][0x39c] ;  /* 0x00007380ff0877ac */ /* 0x000ea20008000800 */
[CC--:B-1----:R-:W-:Y:S01]  /*71d30*/  IADD3 R68, P5, PT, R71.reuse, R3.reuse, RZ ;  /* 0x0000000347447210 */ /* 0x0c2fe20007fbe0ff */
[----:B------:R-:W-:Y:S01]  /*71d40*/  VIADD R70, R0, 0x6a ;  /* 0x0000006a00467836 */ /* 0x000fe20000000000 */
[----:B------:R-:W-:Y:S02]  /*71d50*/  PRMT R73, R72, 0x9910, RZ ;  /* 0x0000991048497816 */ /* 0x000fe400000000ff */
[C---:B------:R-:W-:Y:S01]  /*71d60*/  LEA.HI.X.SX32 R69, R71.reuse, R2, 0x1, P5 ;  /* 0x0000000247457211 */ /* 0x040fe200028f0eff */
[----:B------:R-:W-:Y:S01]  /*71d70*/  VIADD R71, R71, UR68 ;  /* 0x0000004447477c36 */ /* 0x000fe20008000000 */
[----:B---3--:R-:W-:Y:S01]  /*71d80*/  ISETP.LT.AND P5, PT, R70, UR4, !P1 ;  /* 0x0000000446007c0c */ /* 0x008fe2000cfa1270 */
[----:B------:R-:W1:Y:S02]  /*71d90*/  LDCU UR4, c[0x0][0x39c] ;  /* 0x00007380ff0477ac */ /* 0x000e640008000800 */
[----:B------:R3:W-:Y:S01]  /*71da0*/  @P4 STG.E.U8 desc[UR20][R68.64], R72 ;  /* 0x0000004844004986 */ /* 0x0007e2000c101114 */
[----:B------:R-:W-:Y:S01]  /*71db0*/  IADD3 R70, P4, PT, R71, R3, RZ ;  /* 0x0000000347467210 */ /* 0x000fe20007f9e0ff */
[----:B---3--:R-:W-:-:S02]  /*71dc0*/  IMAD.MOV.U32 R69, RZ, RZ, R73 ;  /* 0x000000ffff457224 */ /* 0x008fc400078e0049 */
[C---:B------:R-:W-:Y:S01]  /*71dd0*/  VIADD R72, R71.reuse, UR68 ;  /* 0x0000004447487c36 */ /* 0x040fe20008000000 */
[----:B------:R-:W-:Y:S02]  /*71de0*/  LEA.HI.X.SX32 R71, R71, R2, 0x1, P4 ;  /* 0x0000000247477211 */ /* 0x000fe400020f0eff */
[----:B------:R-:W-:Y:S02]  /*71df0*/  SHF.R.S32.HI R69, RZ, 0x8, R69 ;  /* 0x00000008ff457819 */ /* 0x000fe40000011445 */
[----:B------:R-:W-:Y:S01]  /*71e00*/  IADD3 R68, P4, PT, R72, R3, RZ ;  /* 0x0000000348447210 */ /* 0x000fe20007f9e0ff */
[----:B------:R-:W-:Y:S01]  /*71e10*/  VIADD R73, R0, 0x6b ;  /* 0x0000006b00497836 */ /* 0x000fe20000000000 */
[----:B------:R-:W-:Y:S01]  /*71e20*/  F2FP.SATFINITE.E4M3.F32.PACK_AB_MERGE_C R74, R14, R17, RZ ;  /* 0x000000110e4a723e */ /* 0x000fe200048070ff */
[----:B------:R3:W-:Y:S03]  /*71e30*/  @P2 STG.E.U8 desc[UR20][R70.64], R69 ;  /* 0x0000004546002986 */ /* 0x0007e6000c101114 */
[----:B0-----:R-:W-:Y:S01]  /*71e40*/  ISETP.LT.AND P2, PT, R73, UR6, !P1 ;  /* 0x0000000649007c0c */ /* 0x001fe2000cf41270 */
[----:B------:R-:W0:Y:S01]  /*71e50*/  LDCU UR6, c[0x0][0x39c] ;  /* 0x00007380ff0677ac */ /* 0x000e220008000800 */
[----:B------:R-:W-:-:S02]  /*71e60*/  PRMT R73, R74, 0x9910, RZ ;  /* 0x000099104a497816 */ /* 0x000fc400000000ff */
[C---:B---3--:R-:W-:Y:S01]  /*71e70*/  LEA.HI.X.SX32 R69, R72.reuse, R2, 0x1, P4 ;  /* 0x0000000248457211 */ /* 0x048fe200020f0eff */
[----:B------:R-:W-:-:S04]  /*71e80*/  VIADD R71, R72, UR68 ;  /* 0x0000004448477c36 */ /* 0x000fc80008000000 */
[----:B------:R3:W-:Y:S01]  /*71e90*/  @P3 STG.E.U8 desc[UR20][R68.64], R74 ;  /* 0x0000004a44003986 */ /* 0x0007e2000c101114 */
[CC--:B------:R-:W-:Y:S01]  /*71ea0*/  IADD3 R70, P3, PT, R71.reuse, R3.reuse, RZ ;  /* 0x0000000347467210 */ /* 0x0c0fe20007f7e0ff */
[C---:B------:R-:W-:Y:S01]  /*71eb0*/  VIADD R72, R71.reuse, UR68 ;  /* 0x0000004447487c36 */ /* 0x040fe20008000000 */
[----:B------:R-:W-:Y:S02]  /*71ec0*/  SHF.R.S32.HI R73, RZ, 0x8, R73 ;  /* 0x00000008ff497819 */ /* 0x000fe40000011449 */
[----:B------:R-:W-:Y:S01]  /*71ed0*/  LEA.HI.X.SX32 R71, R71, R2, 0x1, P3 ;  /* 0x0000000247477211 */ /* 0x000fe200018f0eff */
[C---:B---3--:R-:W-:Y:S02]  /*71ee0*/  VIADD R68, R0.reuse, 0x6c ;  /* 0x0000006c00447836 */ /* 0x048fe40000000000 */
[----:B------:R-:W-:Y:S02]  /*71ef0*/  VIADD R69, R0, 0x6d ;  /* 0x0000006d00457836 */ /* 0x000fe40000000000 */
[----:B------:R3:W-:Y:S01]  /*71f00*/  @P0 STG.E.U8 desc[UR20][R70.64], R73 ;  /* 0x0000004946000986 */ /* 0x0007e2000c101114 */
[----:B--2---:R-:W-:Y:S01]  /*71f10*/  ISETP.LT.AND P3, PT, R68, UR8, !P1 ;  /* 0x0000000844007c0c */ /* 0x004fe2000cf61270 */
[----:B------:R-:W2:Y:S01]  /*71f20*/  LDCU UR8, c[0x0][0x39c] ;  /* 0x00007380ff0877ac */ /* 0x000ea20008000800 */
[----:B------:R-:W-:-:S02]  /*71f30*/  IADD3 R68, P4, PT, R72, R3, RZ ;  /* 0x0000000348447210 */ /* 0x000fc40007f9e0ff */
[----:B-1----:R-:W-:Y:S01]  /*71f40*/  ISETP.LT.AND P0, PT, R69, UR4, !P1 ;  /* 0x0000000445007c0c */ /* 0x002fe2000cf01270 */
[----:B------:R-:W1:Y:S01]  /*71f50*/  LDCU UR4, c[0x0][0x39c] ;  /* 0x00007380ff0477ac */ /* 0x000e620008000800 */
[----:B------:R-:W-:Y:S02]  /*71f60*/  LEA.HI.X.SX32 R69, R72, R2, 0x1, P4 ;  /* 0x0000000248457211 */ /* 0x000fe400020f0eff */
[----:B---3--:R-:W-:Y:S01]  /*71f70*/  F2FP.SATFINITE.E4M3.F32.PACK_AB_MERGE_C R70, R12, R15, RZ ;  /* 0x0000000f0c46723e */ /* 0x008fe200048070ff */
[----:B------:R-:W-:-:S03]  /*71f80*/  VIADD R71, R72, UR68 ;  /* 0x0000004448477c36 */ /* 0x000fc60008000000 */
[----:B------:R-:W-:Y:S01]  /*71f90*/  PRMT R72, R70, 0x9910, RZ ;  /* 0x0000991046487816 */ /* 0x000fe200000000ff */
[----:B------:R3:W-:Y:S01]  /*71fa0*/  @P5 STG.E.U8 desc[UR20][R68.64], R70 ;  /* 0x0000004644005986 */ /* 0x0007e2000c101114 */
[----:B------:R-:W-:-:S03]  /*71fb0*/  VIADD R73, R0, 0x6e ;  /* 0x0000006e00497836 */ /* 0x000fc60000000000 */
[----:B---3--:R-:W-:Y:S01]  /*71fc0*/  IMAD.MOV.U32 R69, RZ, RZ, R72 ;  /* 0x000000ffff457224 */ /* 0x008fe200078e0048 */
[C---:B------:R-:W-:Y:S01]  /*71fd0*/  IADD3 R70, P5, PT, R71.reuse, R3, RZ ;  /* 0x0000000347467210 */ /* 0x040fe20007fbe0ff */
[----:B------:R-:W-:-:S03]  /*71fe0*/  VIADD R72, R71, UR68 ;  /* 0x0000004447487c36 */ /* 0x000fc60008000000 */
[-C--:B------:R-:W-:Y:S02]  /*71ff0*/  LEA.HI.X.SX32 R71, R71, R2.reuse, 0x1, P5 ;  /* 0x0000000247477211 */ /* 0x080fe400028f0eff */
[----:B------:R-:W-:Y:S02]  /*72000*/  SHF.R.S32.HI R69, RZ, 0x8, R69 ;  /* 0x00000008ff457819 */ /* 0x000fe40000011445 */
[----:B------:R-:W-:Y:S02]  /*72010*/  IADD3 R68, P5, PT, R72, R3, RZ ;  /* 0x0000000348447210 */ /* 0x000fe40007fbe0ff */
[----:B-----5:R-:W-:Y:S01]  /*72020*/  F2FP.SATFINITE.E4M3.F32.PACK_AB_MERGE_C R74, R10, R13, RZ ;  /* 0x0000000d0a4a723e */ /* 0x020fe200048070ff */
[----:B------:R3:W-:Y:S01]  /*72030*/  @P2 STG.E.U8 desc[UR20][R70.64], R69 ;  /* 0x0000004546002986 */ /* 0x0007e2000c101114 */
[----:B0-----:R-:W-:Y:S01]  /*72040*/  ISETP.LT.AND P4, PT, R73, UR6, !P1 ;  /* 0x0000000649007c0c */ /* 0x001fe2000cf81270 */
[----:B------:R-:W-:Y:S01]  /*72050*/  VIADD R73, R0, 0x6f ;  /* 0x0000006f00497836 */ /* 0x000fe20000000000 */
[----:B------:R-:W0:Y:S01]  /*72060*/  LDCU UR6, c[0x0][0x39c] ;  /* 0x00007380ff0677ac */ /* 0x000e220008000800 */
[----:B------:R-:W5:Y:S01]  /*72070*/  LDL.LU R10, [R1+0x20f0] ;  /* 0x0020f000010a7983 */ /* 0x000f620000300800 */
[C---:B---3--:R-:W-:Y:S01]  /*72080*/  LEA.HI.X.SX32 R69, R72.reuse, R2, 0x1, P5 ;  /* 0x0000000248457211 */ /* 0x048fe200028f0eff */
[----:B------:R-:W-:Y:S01]  /*72090*/  VIADD R71, R72, UR68 ;  /* 0x0000004448477c36 */ /* 0x000fe20008000000 */
[----:B----4-:R-:W-:-:S02]  /*720a0*/  F2FP.SATFINITE.E4M3.F32.PACK_AB_MERGE_C R72, R9, R11, RZ ;  /* 0x0000000b0948723e */ /* 0x010fc400048070ff */
[----:B------:R-:W3:Y:S04]  /*720b0*/  LDL.LU R11, [R1+0x598] ;  /* 0x00059800010b7983 */ /* 0x000ee80000300800 */
[----:B------:R-:W3:Y:S01]  /*720c0*/  LDL.LU R9, [R1+0x59c] ;  /* 0x00059c0001097983 */ /* 0x000ee20000300800 */
[----:B-1----:R-:W-:Y:S01]  /*720d0*/  ISETP.LT.AND P2, PT, R73, UR4, !P1 ;  /* 0x0000000449007c0c */ /* 0x002fe2000cf41270 */
[----:B------:R-:W1:Y:S01]  /*720e0*/  LDCU UR4, c[0x0][0x39c] ;  /* 0x00007380ff0477ac */ /* 0x000e620008000800 */
[----:B------:R-:W-:Y:S01]  /*720f0*/  PRMT R73, R74, 0x9910, RZ ;  /* 0x000099104a497816 */ /* 0x000fe200000000ff */
[----:B------:R4:W-:Y:S01]  /*72100*/  @P3 STG.E.U8 desc[UR20][R68.64], R74 ;  /* 0x0000004a44003986 */ /* 0x0009e2000c101114 */
[----:B------:R-:W-:-:S03]  /*72110*/  IADD3 R70, P3, PT, R71, R3, RZ ;  /* 0x0000000347467210 */ /* 0x000fc60007f7e0ff */
[----:B----4-:R-:W-:Y:S02]  /*72120*/  IMAD.MOV.U32 R69, RZ, RZ, R73 ;  /* 0x000000ffff457224 */ /* 0x010fe400078e0049 */
[----:B------:R-:W-:Y:S02]  /*72130*/  VIADD R68, R0, 0x70 ;  /* 0x0000007000447836 */ /* 0x000fe40000000000 */
[C---:B------:R-:W-:Y:S01]  /*72140*/  VIADD R0, R71.reuse, UR68 ;  /* 0x0000004447007c36 */ /* 0x040fe20008000000 */
[-C--:B------:R-:W-:Y:S02]  /*72150*/  LEA.HI.X.SX32 R71, R71, R2.reuse, 0x1, P3 ;  /* 0x0000000247477211 */ /* 0x080fe400018f0eff */
[----:B------:R-:W-:Y:S02]  /*72160*/  SHF.R.S32.HI R69, RZ, 0x8, R69 ;  /* 0x00000008ff457819 */ /* 0x000fe40000011445 */
[----:B------:R-:W-:Y:S01]  /*72170*/  ISETP.LT.AND P3, PT, R68, UR5, !P1 ;  /* 0x0000000544007c0c */ /* 0x000fe2000cf61270 */
[----:B------:R-:W4:Y:S01]  /*72180*/  LDCU UR5, c[0x0][0x39c] ;  /* 0x00007380ff0577ac */ /* 0x000f220008000800 */
[----:B------:R-:W-:Y:S01]  /*72190*/  IADD3 R68, P5, PT, R0, R3, RZ ;  /* 0x0000000300447210 */ /* 0x000fe20007fbe0ff */
[----:B------:R0:W-:Y:S01]  /*721a0*/  @P0 STG.E.U8 desc[UR20][R70.64], R69 ;  /* 0x0000004546000986 */ /* 0x0001e2000c101114 */
[----:B-1----:R-:W-:Y:S01]  /*721b0*/  ISETP.LT.AND P0, PT, R8, UR4, !P1 ;  /* 0x0000000408007c0c */ /* 0x002fe2000cf01270 */
[----:B------:R-:W5:Y:S02]  /*721c0*/  LDCU UR4, c[0x0][0x39c] ;  /* 0x00007380ff0477ac */ /* 0x000f640008000800 */
[----:B------:R-:W2:Y:S01]  /*721d0*/  LDL.LU R8, [R1+0x20bc] ;  /* 0x0020bc0001087983 */ /* 0x000ea20000300800 */
[----:B0-----:R-:W-:-:S05]  /*721e0*/  LEA.HI.X.SX32 R69, R0, R2, 0x1, P5 ;  /* 0x0000000200457211 */ /* 0x001fca00028f0eff */
[----:B------:R0:W-:Y:S01]  /*721f0*/  @P4 STG.E.U8 desc[UR20][R68.64], R72 ;  /* 0x0000004844004986 */ /* 0x0001e2000c101114 */
[----:B------:R-:W-:Y:S01]  /*72200*/  ISETP.LT.AND P4, PT, R4, UR6, !P1 ;  /* 0x0000000604007c0c */ /* 0x000fe2000cf81270 */
[----:B------:R-:W-:Y:S02]  /*72210*/  VIADD R71, R0, UR68 ;  /* 0x0000004400477c36 */ /* 0x000fe40008000000 */
[----:B------:R-:W2:Y:S01]  /*72220*/  LDL.LU R4, [R1+0x20c8] ;  /* 0x0020c80001047983 */ /* 0x000ea20000300800 */
[----:B------:R-:W-:Y:S01]  /*72230*/  PRMT R0, R72, 0x9910, RZ ;  /* 0x0000991048007816 */ /* 0x000fe200000000ff */
[----:B------:R-:W1:Y:S01]  /*72240*/  LDCU UR6, c[0x0][0x39c] ;  /* 0x00007380ff0677ac */ /* 0x000e620008000800 */
[----:B------:R-:W-:-:S03]  /*72250*/  IADD3 R70, P5, PT, R71, R3, RZ ;  /* 0x0000000347467210 */ /* 0x000fc60007fbe0ff */
[----:B0-----:R-:W-:Y:S02]  /*72260*/  IMAD.MOV.U32 R69, RZ, RZ, R0 ;  /* 0x000000ffff457224 */ /* 0x001fe400078e0000 */
[----:B------:R-:W-:Y:S01]  /*72270*/  VIADD R0, R71, UR68 ;  /* 0x0000004447007c36 */ /* 0x000fe20008000000 */
[----:B------:R-:W-:Y:S02]  /*72280*/  F2FP.SATFINITE.E4M3.F32.PACK_AB_MERGE_C R72, R7, R6, RZ ;  /* 0x000000060748723e */ /* 0x000fe400048070ff */
[-C--:B------:R-:W-:Y:S01]  /*72290*/  LEA.HI.X.SX32 R71, R71, R2.reuse, 0x1, P5 ;  /* 0x0000000247477211 */ /* 0x080fe200028f0eff */
[----:B------:R-:W2:Y:S01]  /*722a0*/  LDL.LU R6, [R1+0x5a0] ;  /* 0x0005a00001067983 */ /* 0x000ea20000300800 */
[----:B------:R-:W-:Y:S02]  /*722b0*/  SHF.R.S32.HI R69, RZ, 0x8, R69 ;  /* 0x00000008ff457819 */ /* 0x000fe40000011445 */
[C---:B------:R-:W-:Y:S01]  /*722c0*/  IADD3 R68, P5, PT, R0.reuse, R3, RZ ;  /* 0x0000000300447210 */ /* 0x040fe20007fbe0ff */
[----:B------:R-:W2:Y:S04]  /*722d0*/  LDL.LU R7, [R1+0x5a4] ;  /* 0x0005a40001077983 */ /* 0x000ea80000300800 */
[----:B------:R0:W-:Y:S01]  /*722e0*/  @P2 STG.E.U8 desc[UR20][R70.64], R69 ;  /* 0x0000004546002986 */ /* 0x0001e2000c101114 */
[----:B----4-:R-:W-:Y:S01]  /*722f0*/  ISETP.LT.AND P2, PT, R5, UR5, !P1 ;  /* 0x0000000505007c0c */ /* 0x010fe2000cf41270 */
[----:B------:R-:W2:Y:S02]  /*72300*/  LDCU UR5, c[0x0][0x39c] ;  /* 0x00007380ff0577ac */ /* 0x000ea40008000800 */
[----:B------:R-:W4:Y:S01]  /*72310*/  LDL.LU R5, [R1+0x20d8] ;  /* 0x0020d80001057983 */ /* 0x000f220000300800 */
[C---:B0-----:R-:W-:Y:S01]  /*72320*/  LEA.HI.X.SX32 R69, R0.reuse, R2, 0x1, P5 ;  /* 0x0000000200457211 */ /* 0x041fe200028f0eff */
[----:B------:R-:W-:Y:S01]  /*72330*/  VIADD R71, R0, UR68 ;  /* 0x0000004400477c36 */ /* 0x000fe20008000000 */
[----:B------:R-:W-:-:S03]  /*72340*/  PRMT R0, R72, 0x9910, RZ ;  /* 0x0000991048007816 */ /* 0x000fc600000000ff */
[----:B------:R0:W-:Y:S01]  /*72350*/  @P3 STG.E.U8 desc[UR20][R68.64], R72 ;  /* 0x0000004844003986 */ /* 0x0001e2000c101114 */
[CC--:B------:R-:W-:Y:S01]  /*72360*/  IADD3 R70, P3, PT, R71.reuse, R3.reuse, RZ ;  /* 0x0000000347467210 */ /* 0x0c0fe20007f7e0ff */
[----:B0-----:R-:W-:Y:S02]  /*72370*/  IMAD.MOV.U32 R69, RZ, RZ, R0 ;  /* 0x000000ffff457224 */ /* 0x001fe400078e0000 */
[C---:B------:R-:W-:Y:S01]  /*72380*/  VIADD R0, R71.reuse, UR68 ;  /* 0x0000004447007c36 */ /* 0x040fe20008000000 */
[----:B------:R-:W-:Y:S02]  /*72390*/  LEA.HI.X.SX32 R71, R71, R2, 0x1, P3 ;  /* 0x0000000247477211 */ /* 0x000fe400018f0eff */
[----:B------:R-:W-:Y:S02]  /*723a0*/  SHF.R.S32.HI R69, RZ, 0x8, R69 ;  /* 0x00000008ff457819 */ /* 0x000fe40000011445 */
[----:B------:R-:W-:-:S03]  /*723b0*/  IADD3 R68, P5, PT, R0, R3, RZ ;  /* 0x0000000300447210 */ /* 0x000fc60007fbe0ff */
[----:B------:R0:W-:Y:S02]  /*723c0*/  @P0 STG.E.U8 desc[UR20][R70.64], R69 ;  /* 0x0000004546000986 */ /* 0x0001e4000c101114 */
[----:B0-----:R-:W-:Y:S02]  /*723d0*/  LEA.HI.X.SX32 R69, R0, R2, 0x1, P5 ;  /* 0x0000000200457211 */ /* 0x001fe400028f0eff */
[----:B-----5:R-:W-:Y:S02]  /*723e0*/  ISETP.LT.AND P3, PT, R10, UR4, !P1 ;  /* 0x000000040a007c0c */ /* 0x020fe4000cf61270 */
[----:B---3--:R-:W-:Y:S01]  /*723f0*/  F2FP.SATFINITE.E4M3.F32.PACK_AB_MERGE_C R72, R9, R11, RZ ;  /* 0x0000000b0948723e */ /* 0x008fe200048070ff */
[----:B------:R-:W3:Y:S01]  /*72400*/  LDL.LU R10, [R1+0x20ec] ;  /* 0x0020ec00010a7983 */ /* 0x000ee20000300800 */
[----:B------:R-:W-:Y:S01]  /*72410*/  VIADD R71, R0, UR68 ;  /* 0x0000004400477c36 */ /* 0x000fe20008000000 */
[----:B------:R-:W4:Y:S02]  /*72420*/  LDCU UR4, c[0x0][0x39c] ;  /* 0x00007380ff0477ac */ /* 0x000f240008000800 */
[----:B------:R-:W5:Y:S04]  /*72430*/  LDL.LU R11, [R1+0x5a8] ;  /* 0x0005a800010b7983 */ /* 0x000f680000300800 */
[----:B------:R-:W5:Y:S04]  /*72440*/  LDL.LU R9, [R1+0x5ac] ;  /* 0x0005ac0001097983 */ /* 0x000f680000300800 */
[----:B------:R0:W-:Y:S01]  /*72450*/  @P4 STG.E.U8 desc[UR20][R68.64], R72 ;  /* 0x0000004844004986 */ /* 0x0001e2000c101114 */
[----:B--2---:R-:W-:Y:S01]  /*72460*/  ISETP.LT.AND P0, PT, R8, UR5, !P1 ;  /* 0x0000000508007c0c */ /* 0x004fe2000cf01270 */
[----:B------:R-:W3:Y:S02]  /*72470*/  LDCU UR5, c[0x0][0x39c] ;  /* 0x00007380ff0577ac */ /* 0x000ee40008000800 */
[----:B------:R-:W2:Y:S01]  /*72480*/  LDL.LU R8, [R1+0x2104] ;  /* 0x0021040001087983 */ /* 0x000ea20000300800 */
[----:B-1----:R-:W-:Y:S01]  /*72490*/  ISETP.LT.AND P4, PT, R4, UR6, !P1 ;  /* 0x0000000604007c0c */ /* 0x002fe2000cf81270 */
[----:B------:R-:W1:Y:S02]  /*724a0*/  LDCU UR6, c[0x0][0x39c] ;  /* 0x00007380ff0677ac */ /* 0x000e640008000800 */
[----:B------:R-:W1:Y:S01]  /*724b0*/  LDL.LU R4, [R1+0x20c4] ;  /* 0x0020c40001047983 */ /* 0x000e620000300800 */
[----:B------:R-:W-:-:S02]  /*724c0*/  PRMT R0, R72, 0x9910, RZ ;  /* 0x0000991048007816 */ /* 0x000fc400000000ff */
[----:B------:R-:W-:-:S03]  /*724d0*/  IADD3 R70, P5, PT, R71, R3, RZ ;  /* 0x0000000347467210 */ /* 0x000fc60007fbe0ff */
[----:B0-----:R-:W-:Y:S02]  /*724e0*/  IMAD.MOV.U32 R69, RZ, RZ, R0 ;  /* 0x000000ffff457224 */ /* 0x001fe400078e0000 */
[C---:B------:R-:W-:Y:S01]  /*724f0*/  VIADD R0, R71.reuse, UR68 ;  /* 0x0000004447007c36 */ /* 0x040fe20008000000 */
[----:B------:R-:W-:Y:S02]  /*72500*/  LEA.HI.X.SX32 R71, R71, R2, 0x1, P5 ;  /* 0x0000000247477211 */ /* 0x000fe400028f0eff */
[----:B------:R-:W-:Y:S02]  /*72510*/  SHF.R.S32.HI R69, RZ, 0x8, R69 ;  /* 0x00000008ff457819 */ /* 0x000fe40000011445 */
[C---:B------:R-:W-:Y:S02]  /*72520*/  IADD3 R68, P5, PT, R0.reuse, R3, RZ ;  /* 0x0000000300447210 */ /* 0x040fe40007fbe0ff */
[----:B------:R-:W-:Y:S02]  /*72530*/  F2FP.SATFINITE.E4M3.F32.PACK_AB_MERGE_C R72, R7, R6, RZ ;  /* 0x000000060748723e */ /* 0x000fe400048070ff */
[----:B------:R-:W2:Y:S04]  /*72540*/  LDL.LU R6, [R1+0x5b0] ;  /* 0x0005b00001067983 */ /* 0x000ea80000300800 */
        /* <DEDUP_REMOVED lines=17> */
[----:B---3--:R-:W-:Y:S02]  /*72660*/  ISETP.LT.AND P3, PT, R10, UR5, !P1 ;  /* 0x000000050a007c0c */ /* 0x008fe4000cf61270 */
[----:B-----5:R-:W-:Y:S01]  /*72670*/  F2FP.SATFINITE.E4M3.F32.PACK_AB_MERGE_C R72, R9, R11, RZ ;  /* 0x0000000b0948723e */ /* 0x020fe200048070ff */
        /* <DEDUP_REMOVED lines=58> */
[----:B------:R-:W-:-:S03]  /*72a20*/  IADD3 R68, P5, PT, R0, R3, RZ ;  /* 0x0000000300447210 */ /* 0x000fc60007fbe0ff */
[----:B------:R0:W-:Y:S01]  /*72a30*/  @P2 STG.E.U8 desc[UR20][R70.64], R69 ;  /* 0x0000004546002986 */ /* 0x0001e2000c101114 */
[----:B------:R-:W-:-:S03]  /*72a40*/  F2FP.SATFINITE.E4M3.F32.PACK_AB_MERGE_C R72, R7, R6, RZ ;  /* 0x000000060748723e */ /* 0x000fc600048070ff */
[----:B------:R-:W2:Y:S04]  /*72a50*/  LDL.LU R6, [R1+0x400] ;  /* 0x0004000001067983 */ /* 0x000ea80000300800 */
[----:B------:R-:W2:Y:S01]  /*72a60*/  LDL.LU R7, [R1+0x404] ;  /* 0x0004040001077983 */ /* 0x000ea20000300800 */
[C---:B0-----:R-:W-:Y:S01]  /*72a70*/  LEA.HI.X.SX32 R69, R0.reuse, R2, 0x1, P5 ;  /* 0x0000000200457211 */ /* 0x041fe200028f0eff */
[----:B------:R-:W-:Y:S01]  /*72a80*/  VIADD R71, R0, UR68 ;  /* 0x0000004400477c36 */ /* 0x000fe20008000000 */
[----:B------:R-:W-:-:S03]  /*72a90*/  PRMT R0, R72, 0x9910, RZ ;  /* 0x0000991048007816 */ /* 0x000fc600000000ff */
[----:B------:R0:W-:Y:S01]  /*72aa0*/  @P3 STG.E.U8 desc[UR20][R68.64], R72 ;  /* 0x0000004844003986 */ /* 0x0001e2000c101114 */
[----:B------:R-:W-:Y:S02]  /*72ab0*/  IADD3 R70, P3, PT, R71, R3, RZ ;  /* 0x0000000347467210 */ /* 0x000fe40007f7e0ff */
[----:B----4-:R-:W-:Y:S01]  /*72ac0*/  ISETP.LT.AND P2, PT, R5, UR4, !P1 ;  /* 0x0000000405007c0c */ /* 0x010fe2000cf41270 */
[----:B------:R-:W2:Y:S01]  /*72ad0*/  LDCU UR4, c[0x0][0x39c] ;  /* 0x00007380ff0477ac */ /* 0x000ea20008000800 */
[----:B------:R-:W4:Y:S01]  /*72ae0*/  LDL.LU R5, [R1+0x212c] ;  /* 0x00212c0001057983 */ /* 0x000f220000300800 */
[----:B0-----:R-:W-:Y:S02]  /*72af0*/  IMAD.MOV.U32 R69, RZ, RZ, R0 ;  /* 0x000000ffff457224 */ /* 0x001fe400078e0000 */
[C---:B------:R-:W-:Y:S01]  /*72b00*/  VIADD R0, R71.reuse, UR68 ;  /* 0x0000004447007c36 */ /* 0x040fe20008000000 */
[----:B------:R-:W-:Y:S02]  /*72b10*/  LEA.HI.X.SX32 R71, R71, R2, 0x1, P3 ;  /* 0x0000000247477211 */ /* 0x000fe400018f0eff */
[----:B------:R-:W-:-:S02]  /*72b20*/  SHF.R.S32.HI R69, RZ, 0x8, R69 ;  /* 0x00000008ff457819 */ /* 0x000fc40000011445 */
        /* <DEDUP_REMOVED lines=9> */
[----:B------:R-:W5:Y:S01]  /*72bc0*/  LDL.LU R9, [R1+0x40c] ;  /* 0x00040c0001097983 */ /* 0x000f620000300800 */
[----:B--2---:R-:W-:Y:S01]  /*72bd0*/  ISETP.LT.AND P0, PT, R8, UR4, !P1 ;  /* 0x0000000408007c0c */ /* 0x004fe2000cf01270 */
[----:B------:R-:W3:Y:S02]  /*72be0*/  LDCU UR4, c[0x0][0x39c] ;  /* 0x00007380ff0477ac */ /* 0x000ee40008000800 */
[----:B------:R0:W-:Y:S04]  /*72bf0*/  @P4 STG.E.U8 desc[UR20][R68.64], R72 ;  /* 0x0000004844004986 */ /* 0x0001e8000c101114 */
        /* <DEDUP_REMOVED lines=79> */
[----:B------:R0:W-:Y:S01]  /*730f0*/  @P4 STG.E.U8 desc[UR20][R68.64], R72 ;  /* 0x0000004844004986 */ /* 0x0001e2000c101114 */
[----:B-1----:R-:W-:Y:S01]  /*73100*/  ISETP.LT.AND P4, PT, R4, UR6, !P1 ;  /* 0x0000000604007c0c */ /* 0x002fe2000cf81270 */
[----:B------:R-:W1:Y:S02]  /*73110*/  LDCU UR6, c[0x0][0x39c] ;  /* 0x00007380ff0677ac */ /* 0x000e640008000800 */
[----:B------:R-:W2:Y:S04]  /*73120*/  LDL.LU R8, [R1+0x2154] ;  /* 0x0021540001087983 */ /* 0x000ea80000300800 */
        /* <DEDUP_REMOVED lines=247> */
[----:B------:R-:W-:Y:S02]  /*740a0*/  F2FP.SATFINITE.E4M3.F32.PACK_AB_MERGE_C R72, R7, R6, RZ ;  /* 0x000000060748723e */ /* 0x000fe400048070ff */
[----:B------:R-:W2:Y:S01]  /*740b0*/  LDL.LU R6, [R1+0x490] ;  /* 0x0004900001067983 */ /* 0x000ea20000300800 */
[----:B------:R-:W-:-:S03]  /*740c0*/  IADD3 R68, P5, PT, R0, R3, RZ ;  /* 0x0000000300447210 */ /* 0x000fc60007fbe0ff */
        /* <DEDUP_REMOVED lines=36> */
[----:B------:R-:W-:Y:S02]  /*74310*/  F2FP.SATFINITE.E4M3.F32.PACK_AB_MERGE_C R72, R7, R6, RZ ;  /* 0x000000060748723e */ /* 0x000fe400048070ff */
[----:B------:R-:W-:Y:S01]  /*74320*/  SHF.R.S32.HI R69, RZ, 0x8, R69 ;  /* 0x00000008ff457819 */ /* 0x000fe20000011445 */
        /* <DEDUP_REMOVED lines=240> */
[C---:B------:R-:W-:Y:S01]  /*75230*/  IADD3 R68, P5, PT, R0.reuse, R3, RZ ;  /* 0x0000000300447210 */ /* 0x040fe20007fbe0ff */
        /* <DEDUP_REMOVED lines=78> */
[CC--:B------:R-:W-:Y:S02]  /*75720*/  IADD3 R68, P5, PT, R0.reuse, R3.reuse, RZ ;  /* 0x0000000300447210 */ /* 0x0c0fe40007fbe0ff */
[----:B------:R-:W-:Y:S01]  /*75730*/  F2FP.SATFINITE.E4M3.F32.PACK_AB_MERGE_C R72, R7, R6, RZ ;  /* 0x000000060748723e */ /* 0x000fe200048070ff */
[----:B------:R0:W-:Y:S04]  /*75740*/  @P2 STG.E.U8 desc[UR20][R70.64], R69 ;  /* 0x0000004546002986 */ /* 0x0001e8000c101114 */
[----:B------:R-:W2:Y:S01]  /*75750*/  LDL.LU R6, [R1+0x320] ;  /* 0x0003200001067983 */ /* 0x000ea20000300800 */
[----:B----4-:R-:W-:Y:S01]  /*75760*/  ISETP.LT.AND P2, PT, R5, UR4, !P1 ;  /* 0x0000000405007c0c */ /* 0x010fe2000cf41270 */
[----:B------:R-:W2:Y:S02]  /*75770*/  LDCU UR4, c[0x0][0x39c] ;  /* 0x00007380ff0477ac */ /* 0x000ea40008000800 */
[----:B------:R-:W4:Y:S01]  /*75780*/  LDL.LU R7, [R1+0x324] ;  /* 0x0003240001077983 */ /* 0x000f220000300800 */
[C---:B0-----:R-:W-:Y:S01]  /*75790*/  LEA.HI.X.SX32 R69, R0.reuse, R2, 0x1, P5 ;  /* 0x0000000200457211 */ /* 0x041fe200028f0eff */
[----:B------:R-:W-:Y:S01]  /*757a0*/  VIADD R71, R0, UR68 ;  /* 0x0000004400477c36 */ /* 0x000fe20008000000 */
[----:B------:R-:W-:Y:S01]  /*757b0*/  PRMT R0, R72, 0x9910, RZ ;  /* 0x0000991048007816 */ /* 0x000fe200000000ff */
[----:B------:R-:W4:Y:S04]  /*757c0*/  LDL.LU R5, [R1+0x220c] ;  /* 0x00220c0001057983 */ /* 0x000f280000300800 */
[----:B------:R0:W-:Y:S01]  /*757d0*/  @P3 STG.E.U8 desc[UR20][R68.64], R72 ;  /* 0x0000004844003986 */ /* 0x0001e2000c101114 */
[----:B------:R-:W-:Y:S01]  /*757e0*/  IADD3 R70, P3, PT, R71, R3, RZ ;  /* 0x0000000347467210 */ /* 0x000fe20007f7e0ff */
[----:B0-----:R-:W-:-:S02]  /*757f0*/  IMAD.MOV.U32 R69, RZ, RZ, R0 ;  /* 0x000000ffff457224 */ /* 0x001fc400078e0000 */
        /* <DEDUP_REMOVED lines=10> */
[----:B------:R-:W0:Y:S02]  /*758a0*/  LDCU UR5, c[0x0][0x39c] ;  /* 0x00007380ff0577ac */ /* 0x000e240008000800 */
[----:B------:R-:W5:Y:S04]  /*758b0*/  LDL.LU R11, [R1+0x328] ;  /* 0x00032800010b7983 */ /* 0x000f680000300800 */
[----:B------:R-:W5:Y:S01]  /*758c0*/  LDL.LU R9, [R1+0x32c] ;  /* 0x00032c0001097983 */ /* 0x000f620000300800 */
[----:B--2---:R-:W-:Y:S01]  /*758d0*/  ISETP.LT.AND P0, PT, R8, UR4, !P1 ;  /* 0x0000000408007c0c */ /* 0x004fe2000cf01270 */
[----:B------:R-:W3:Y:S02]  /*758e0*/  LDCU UR4, c[0x0][0x39c] ;  /* 0x00007380ff0477ac */ /* 0x000ee40008000800 */
[----:B------:R2:W-:Y:S01]  /*758f0*/  @P4 STG.E.U8 desc[UR20][R68.64], R72 ;  /* 0x0000004844004986 */ /* 0x0005e2000c101114 */
[----:B-1----:R-:W-:Y:S01]  /*75900*/  ISETP.LT.AND P4, PT, R4, UR6, !P1 ;  /* 0x0000000604007c0c */ /* 0x002fe2000cf81270 */
[----:B------:R-:W1:Y:S02]  /*75910*/  LDCU UR6, c[0x0][0x39c] ;  /* 0x00007380ff0677ac */ /* 0x000e640008000800 */
[----:B------:R-:W5:Y:S04]  /*75920*/  LDL.LU R8, [R1+0x224c] ;  /* 0x00224c0001087983 */ /* 0x000f680000300800 */
[----:B------:R-:W1:Y:S01]  /*75930*/  LDL.LU R4, [R1+0x2254] ;  /* 0x0022540001047983 */ /* 0x000e620000300800 */
[----:B------:R-:W-:-:S02]  /*75940*/  PRMT R0, R72, 0x9910, RZ ;  /* 0x0000991048007816 */ /* 0x000fc400000000ff */
[----:B------:R-:W-:-:S03]  /*75950*/  IADD3 R70, P5, PT, R71, R3, RZ ;  /* 0x0000000347467210 */ /* 0x000fc60007fbe0ff */
[----:B--2---:R-:W-:Y:S02]  /*75960*/  IMAD.MOV.U32 R69, RZ, RZ, R0 ;  /* 0x000000ffff457224 */ /* 0x004fe400078e0000 */
[C---:B------:R-:W-:Y:S01]  /*75970*/  VIADD R0, R71.reuse, UR68 ;  /* 0x0000004447007c36 */ /* 0x040fe20008000000 */
[----:B------:R-:W-:Y:S02]  /*75980*/  LEA.HI.X.SX32 R71, R71, R2, 0x1, P5 ;  /* 0x0000000247477211 */ /* 0x000fe400028f0eff */
[----:B------:R-:W-:Y:S02]  /*75990*/  SHF.R.S32.HI R69, RZ, 0x8, R69 ;  /* 0x00000008ff457819 */ /* 0x000fe40000011445 */
[C---:B------:R-:W-:Y:S02]  /*759a0*/  IADD3 R68, P5, PT, R0.reuse, R3, RZ ;  /* 0x0000000300447210 */ /* 0x040fe40007fbe0ff */
[----:B----4-:R-:W-:Y:S01]  /*759b0*/  F2FP.SATFINITE.E4M3.F32.PACK_AB_MERGE_C R72, R7, R6, RZ ;  /* 0x000000060748723e */ /* 0x010fe200048070ff */
[----:B------:R2:W-:Y:S04]  /*759c0*/  @P2 STG.E.U8 desc[UR20][R70.64], R69 ;  /* 0x0000004546002986 */ /* 0x0005e8000c101114 */
[----:B------:R-:W4:Y:S04]  /*759d0*/  LDL.LU R6, [R1+0x330] ;  /* 0x0003300001067983 */ /* 0x000f280000300800 */
[----:B------:R-:W4:Y:S01]  /*759e0*/  LDL.LU R7, [R1+0x334] ;  /* 0x0003340001077983 */ /* 0x000f220000300800 */
[C---:B--2---:R-:W-:Y:S01]  /*759f0*/  LEA.HI.X.SX32 R69, R0.reuse, R2, 0x1, P5 ;  /* 0x0000000200457211 */ /* 0x044fe200028f0eff */
[----:B------:R-:W-:Y:S01]  /*75a00*/  VIADD R0, R0, UR68 ;  /* 0x0000004400007c36 */ /* 0x000fe20008000000 */
[----:B------:R-:W-:-:S03]  /*75a10*/  PRMT R70, R72, 0x9910, RZ ;  /* 0x0000991048467816 */ /* 0x000fc600000000ff */
[----:B------:R2:W-:Y:S01]  /*75a20*/  @P3 STG.E.U8 desc[UR20][R68.64], R72 ;  /* 0x0000004844003986 */ /* 0x0005e2000c101114 */
[C---:B------:R-:W-:Y:S01]  /*75a30*/  VIADD R71, R0.reuse, UR68 ;  /* 0x0000004400477c36 */ /* 0x040fe20008000000 */
[----:B--2---:R-:W-:-:S04]  /*75a40*/  IADD3 R68, P3, PT, R0, R3, RZ ;  /* 0x0000000300447210 */ /* 0x004fc80007f7e0ff */
[----:B------:R-:W-:Y:S02]  /*75a50*/  LEA.HI.X.SX32 R69, R0, R2, 0x1, P3 ;  /* 0x0000000200457211 */ /* 0x000fe400018f0eff */
[----:B------:R-:W-:Y:S02]  /*75a60*/  SHF.R.S32.HI R0, RZ, 0x8, R70 ;  /* 0x00000008ff007819 */ /* 0x000fe40000011446 */
[----:B------:R-:W-:-:S03]  /*75a70*/  IADD3 R70, P5, PT, R71, R3, RZ ;  /* 0x0000000347467210 */ /* 0x000fc60007fbe0ff */
[----:B------:R2:W-:Y:S01]  /*75a80*/  @P0 STG.E.U8 desc[UR20][R68.64], R0 ;  /* 0x0000000044000986 */ /* 0x0005e2000c101114 */
[----:B0-----:R-:W-:Y:S01]  /*75a90*/  ISETP.LT.AND P2, PT, R5, UR5, !P1 ;  /* 0x0000000505007c0c */ /* 0x001fe2000cf41270 */
[----:B------:R-:W0:Y:S02]  /*75aa0*/  LDCU UR5, c[0x0][0x39c] ;  /* 0x00007380ff0577ac */ /* 0x000e240008000800 */
[----:B------:R-:W4:Y:S01]  /*75ab0*/  LDL.LU R5, [R1+0x221c] ;  /* 0x00221c0001057983 */ /* 0x000f220000300800 */
[C---:B--2---:R-:W-:Y:S01]  /*75ac0*/  VIADD R0, R71.reuse, UR68 ;  /* 0x0000004447007c36 */ /* 0x044fe20008000000 */
[----:B------:R-:W-:Y:S02]  /*75ad0*/  LEA.HI.X.SX32 R71, R71, R2, 0x1, P5 ;  /* 0x0000000247477211 */ /* 0x000fe400028f0eff */
[----:B---3--:R-:W-:Y:S01]  /*75ae0*/  ISETP.LT.AND P3, PT, R10, UR4, !P1 ;  /* 0x000000040a007c0c */ /* 0x008fe2000cf61270 */
[----:B------:R-:W2:Y:S01]  /*75af0*/  LDCU UR4, c[0x0][0x39c] ;  /* 0x00007380ff0477ac */ /* 0x000ea20008000800 */
[----:B------:R-:W3:Y:S01]  /*75b00*/  LDL.LU R10, [R1+0x2224] ;  /* 0x00222400010a7983 */ /* 0x000ee20000300800 */
[----:B-----5:R-:W-:-:S05]  /*75b10*/  F2FP.SATFINITE.E4M3.F32.PACK_AB_MERGE_C R72, R9, R11, RZ ;  /* 0x0000000b0948723e */ /* 0x020fca00048070ff */
[----:B------:R5:W-:Y:S01]  /*75b20*/  @P4 STG.E.U8 desc[UR20][R70.64], R72 ;  /* 0x0000004846004986 */ /* 0x000be2000c101114 */
[----:B-1----:R-:W-:Y:S01]  /*75b30*/  ISETP.LT.AND P4, PT, R4, UR6, !P1 ;  /* 0x0000000604007c0c */ /* 0x002fe2000cf81270 */
[----:B------:R-:W1:Y:S02]  /*75b40*/  LDCU UR6, c[0x0][0x39c] ;  /* 0x00007380ff0677ac */ /* 0x000e640008000800 */
[----:B------:R-:W1:Y:S04]  /*75b50*/  LDL.LU R4, [R1+0x2234] ;  /* 0x0022340001047983 */ /* 0x000e680000300800 */
[----:B------:R-:W3:Y:S04]  /*75b60*/  LDL.LU R11, [R1+0x338] ;  /* 0x00033800010b7983 */ /* 0x000ee80000300800 */
[----:B------:R-:W3:Y:S01]  /*75b70*/  LDL.LU R9, [R1+0x33c] ;  /* 0x00033c0001097983 */ /* 0x000ee20000300800 */
[----:B------:R-:W-:-:S02]  /*75b80*/  PRMT R73, R72, 0x9910, RZ ;  /* 0x0000991048497816 */ /* 0x000fc400000000ff */
[C---:B------:R-:W-:Y:S01]  /*75b90*/  IADD3 R68, P5, PT, R0.reuse, R3, RZ ;  /* 0x0000000300447210 */ /* 0x040fe20007fbe0ff */
[C---:B-----5:R-:W-:Y:S01]  /*75ba0*/  VIADD R71, R0.reuse, UR68 ;  /* 0x0000004400477c36 */ /* 0x060fe20008000000 */
[----:B------:R-:W-:Y:S02]  /*75bb0*/  SHF.R.S32.HI R70, RZ, 0x8, R73 ;  /* 0x00000008ff467819 */ /* 0x000fe40000011449 */
[----:B------:R-:W-:Y:S01]  /*75bc0*/  LEA.HI.X.SX32 R69, R0, R2, 0x1, P5 ;  /* 0x0000000200457211 */ /* 0x000fe200028f0eff */
[----:B------:R-:W-:Y:S01]  /*75bd0*/  VIADD R0, R71, UR68 ;  /* 0x0000004447007c36 */ /* 0x000fe20008000000 */
[----:B0-----:R-:W-:Y:S01]  /*75be0*/  ISETP.LT.AND P0, PT, R8, UR5, !P1 ;  /* 0x0000000508007c0c */ /* 0x001fe2000cf01270 */
[----:B------:R-:W0:Y:S01]  /*75bf0*/  LDCU UR5, c[0x0][0x39c] ;  /* 0x00007380ff0577ac */ /* 0x000e220008000800 */
[----:B------:R-:W5:Y:S01]  /*75c00*/  LDL.LU R8, [R1+0x2240] ;  /* 0x0022400001087983 */ /* 0x000f620000300800 */
[----:B----4-:R-:W-:-:S03]  /*75c10*/  F2FP.SATFINITE.E4M3.F32.PACK_AB_MERGE_C R72, R7, R6, RZ ;  /* 0x000000060748723e */ /* 0x010fc600048070ff */
[----:B------:R4:W-:Y:S04]  /*75c20*/  @P2 STG.E.U8 desc[UR20][R68.64], R70 ;  /* 0x0000004644002986 */ /* 0x0009e8000c101114 */
[----:B------:R-:W5:Y:S04]  /*75c30*/  LDL.LU R6, [R1+0x340] ;  /* 0x0003400001067983 */ /* 0x000f680000300800 */
[----:B------:R-:W5:Y:S01]  /*75c40*/  LDL.LU R7, [R1+0x344] ;  /* 0x0003440001077983 */ /* 0x000f620000300800 */
[-C--:B----4-:R-:W-:Y:S02]  /*75c50*/  IADD3 R70, P2, PT, R71, R3.reuse, RZ ;  /* 0x0000000347467210 */ /* 0x090fe40007f5e0ff */
[----:B------:R-:W-:-:S02]  /*75c60*/  IADD3 R68, P5, PT, R0, R3, RZ ;  /* 0x0000000300447210 */ /* 0x000fc40007fbe0ff */
[-C--:B------:R-:W-:Y:S02]  /*75c70*/  LEA.HI.X.SX32 R71, R71, R2.reuse, 0x1, P2 ;  /* 0x0000000247477211 */ /* 0x080fe400010f0eff */
[----:B------:R-:W-:Y:S02]  /*75c80*/  LEA.HI.X.SX32 R69, R0, R2, 0x1, P5 ;  /* 0x0000000200457211 */ /* 0x000fe400028f0eff */
[----:B--2---:R-:W-:Y:S02]  /*75c90*/  ISETP.LT.AND P2, PT, R5, UR4, !P1 ;  /* 0x0000000405007c0c */ /* 0x004fe4000cf41270 */
[----:B------:R-:W-:Y:S01]  /*75ca0*/  PRMT R73, R72, 0x9910, RZ ;  /* 0x0000991048497816 */ /* 0x000fe200000000ff */
[----:B------:R-:W2:Y:S01]  /*75cb0*/  LDL.LU R5, [R1+0x2270] ;  /* 0x0022700001057983 */ /* 0x000ea20000300800 */
[----:B------:R-:W4:Y:S01]  /*75cc0*/  LDCU UR4, c[0x0][0x39c] ;  /* 0x00007380ff0477ac */ /* 0x000f220008000800 */
[----:B-1----:R-:W-:Y:S02]  /*75cd0*/  ISETP.LT.AND P5, PT, R4, UR6, !P1 ;  /* 0x0000000604007c0c */ /* 0x002fe4000cfa1270 */
[----:B------:R1:W-:Y:S01]  /*75ce0*/  @P3 STG.E.U8 desc[UR20][R70.64], R72 ;  /* 0x0000004846003986 */ /* 0x0003e2000c101114 */
[----:B------:R-:W2:Y:S03]  /*75cf0*/  LDCU UR6, c[0x0][0x39c] ;  /* 0x00007380ff0677ac */ /* 0x000ea60008000800 */
[----:B------:R-:W2:Y:S01]  /*75d00*/  LDL.LU R4, [R1+0x2220] ;  /* 0x0022200001047983 */ /* 0x000ea20000300800 */
[----:B-1----:R-:W-:Y:S01]  /*75d10*/  SHF.R.S32.HI R70, RZ, 0x8, R73 ;  /* 0x00000008ff467819 */ /* 0x002fe20000011449 */
[----:B------:R-:W-:Y:S01]  /*75d20*/  VIADD R71, R0, UR68 ;  /* 0x0000004400477c36 */ /* 0x000fe20008000000 */
[----:B---3--:R-:W-:-:S02]  /*75d30*/  F2FP.SATFINITE.E4M3.F32.PACK_AB_MERGE_C R0, R9, R11, RZ ;  /* 0x0000000b0900723e */ /* 0x008fc400048070ff */
[----:B0-----:R-:W-:Y:S01]  /*75d40*/  ISETP.LT.AND P3, PT, R10, UR5, !P1 ;  /* 0x000000050a007c0c */ /* 0x001fe2000cf61270 */
[----:B------:R0:W-:Y:S01]  /*75d50*/  @P0 STG.E.U8 desc[UR20][R68.64], R70 ;  /* 0x0000004644000986 */ /* 0x0001e2000c101114 */
[----:B------:R-:W-:Y:S01]  /*75d60*/  PRMT R72, R0, 0x9910, RZ ;  /* 0x0000991000487816 */ /* 0x000fe200000000ff */
[----:B------:R-:W2:Y:S02]  /*75d70*/  LDCU UR5, c[0x0][0x39c] ;  /* 0x00007380ff0577ac */ /* 0x000ea40008000800 */
[----:B------:R-:W3:Y:S04]  /*75d80*/  LDL.LU R11, [R1+0x348] ;  /* 0x00034800010b7983 */ /* 0x000ee80000300800 */
[----:B------:R-:W3:Y:S01]  /*75d90*/  LDL.LU R9, [R1+0x34c] ;  /* 0x00034c0001097983 */ /* 0x000ee20000300800 */
[----:B0-----:R-:W-:-:S04]  /*75da0*/  IADD3 R68, P0, PT, R71, R3, RZ ;  /* 0x0000000347447210 */ /* 0x001fc80007f1e0ff */
[C---:B------:R-:W-:Y:S01]  /*75db0*/  LEA.HI.X.SX32 R69, R71.reuse, R2, 0x1, P0 ;  /* 0x0000000247457211 */ /* 0x040fe200000f0eff */
[----:B------:R-:W-:-:S04]  /*75dc0*/  VIADD R71, R71, UR68 ;  /* 0x0000004447477c36 */ /* 0x000fc80008000000 */
[----:B------:R0:W-:Y:S01]  /*75dd0*/  @P4 STG.E.U8 desc[UR20][R68.64], R0 ;  /* 0x0000000044004986 */ /* 0x0001e2000c101114 */
[CC--:B------:R-:W-:Y:S01]  /*75de0*/  IADD3 R70, P4, PT, R71.reuse, R3.reuse, RZ ;  /* 0x0000000347467210 */ /* 0x0c0fe20007f9e0ff */
[----:B0-----:R-:W-:Y:S02]  /*75df0*/  IMAD.MOV.U32 R69, RZ, RZ, R72 ;  /* 0x000000ffff457224 */ /* 0x001fe400078e0048 */
[C---:B------:R-:W-:Y:S01]  /*75e00*/  VIADD R0, R71.reuse, UR68 ;  /* 0x0000004447007c36 */ /* 0x040fe20008000000 */
[----:B------:R-:W-:Y:S02]  /*75e10*/  LEA.HI.X.SX32 R71, R71, R2, 0x1, P4 ;  /* 0x0000000247477211 */ /* 0x000fe400020f0eff */
[----:B------:R-:W-:Y:S02]  /*75e20*/  SHF.R.S32.HI R69, RZ, 0x8, R69 ;  /* 0x00000008ff457819 */ /* 0x000fe40000011445 */
[----:B------:R-:W-:Y:S02]  /*75e30*/  IADD3 R68, P4, PT, R0, R3, RZ ;  /* 0x0000000300447210 */ /* 0x000fe40007f9e0ff */
[----:B-----5:R-:W-:Y:S01]  /*75e40*/  F2FP.SATFINITE.E4M3.F32.PACK_AB_MERGE_C R72, R7, R6, RZ ;  /* 0x000000060748723e */ /* 0x020fe200048070ff */
[----:B------:R0:W-:Y:S01]  /*75e50*/  @P2 STG.E.U8 desc[UR20][R70.64], R69 ;  /* 0x0000004546002986 */ /* 0x0001e2000c101114 */
[----:B----4-:R-:W-:Y:S01]  /*75e60*/  ISETP.LT.AND P0, PT, R8, UR4, !P1 ;  /* 0x0000000408007c0c */ /* 0x010fe2000cf01270 */
[----:B------:R-:W1:Y:S02]  /*75e70*/  LDCU UR4, c[0x0][0x39c] ;  /* 0x00007380ff0477ac */ /* 0x000e640008000800 */
[----:B------:R-:W4:Y:S04]  /*75e80*/  LDL.LU R8, [R1+0x2248] ;  /* 0x0022480001087983 */ /* 0x000f280000300800 */
[----:B------:R-:W1:Y:S01]  /*75e90*/  LDL.LU R10, [R1+0x2258] ;  /* 0x00225800010a7983 */ /* 0x000e620000300800 */
[----:B0-----:R-:W-:-:S05]  /*75ea0*/  LEA.HI.X.SX32 R69, R0, R2, 0x1, P4 ;  /* 0x0000000200457211 */ /* 0x001fca00020f0eff */
[----:B------:R0:W-:Y:S01]  /*75eb0*/  @P3 STG.E.U8 desc[UR20][R68.64], R72 ;  /* 0x0000004844003986 */ /* 0x0001e2000c101114 */
[----:B--2---:R-:W-:Y:S01]  /*75ec0*/  ISETP.LT.AND P3, PT, R4, UR5, !P1 ;  /* 0x0000000504007c0c */ /* 0x004fe2000cf61270 */
[----:B------:R-:W-:Y:S02]  /*75ed0*/  VIADD R71, R0, UR68 ;  /* 0x0000004400477c36 */ /* 0x000fe40008000000 */
[----:B------:R-:W2:Y:S01]  /*75ee0*/  LDL.LU R4, [R1+0x2260] ;  /* 0x0022600001047983 */ /* 0x000ea20000300800 */
[----:B------:R-:W-:Y:S01]  /*75ef0*/  PRMT R70, R72, 0x9910, RZ ;  /* 0x0000991048467816 */ /* 0x000fe200000000ff */
[----:B------:R-:W5:Y:S01]  /*75f00*/  LDCU UR5, c[0x0][0x39c] ;  /* 0x00007380ff0577ac */ /* 0x000f620008000800 */
[----:B0-----:R-:W-:Y:S01]  /*75f10*/  IADD3 R68, P4, PT, R71, R3, RZ ;  /* 0x0000000347447210 */ /* 0x001fe20007f9e0ff */
[----:B------:R-:W5:Y:S02]  /*75f20*/  LDL.LU R6, [R1+0x350] ;  /* 0x0003500001067983 */ /* 0x000f640000300800 */
[----:B------:R-:W-:-:S02]  /*75f30*/  IMAD.MOV.U32 R0, RZ, RZ, R70 ;  /* 0x000000ffff007224 */ /* 0x000fc400078e0046 */
[----:B------:R-:W5:Y:S01]  /*75f40*/  LDL.LU R7, [R1+0x354] ;  /* 0x0003540001077983 */ /* 0x000f620000300800 */
[C---:B------:R-:W-:Y:S01]  /*75f50*/  LEA.HI.X.SX32 R69, R71.reuse, R2, 0x1, P4 ;  /* 0x0000000247457211 */ /* 0x040fe200020f0eff */
[----:B------:R-:W-:Y:S01]  /*75f60*/  VIADD R71, R71, UR68 ;  /* 0x0000004447477c36 */ /* 0x000fe20008000000 */
[----:B------:R-:W-:Y:S02]  /*75f70*/  SHF.R.S32.HI R0, RZ, 0x8, R0 ;  /* 0x00000008ff007819 */ /* 0x000fe40000011400 */
[----:B------:R-:W-:Y:S01]  /*75f80*/  ISETP.LT.AND P2, PT, R5, UR8, !P1 ;  /* 0x0000000805007c0c */ /* 0x000fe2000cf41270 */
[----:B------:R-:W0:Y:S01]  /*75f90*/  LDCU UR8, c[0x0][0x39c] ;  /* 0x00007380ff0877ac */ /* 0x000e220008000800 */
[----:B------:R-:W-:Y:S01]  /*75fa0*/  IADD3 R70, P4, PT, R71, R3, RZ ;  /* 0x0000000347467210 */ /* 0x000fe20007f9e0ff */
[----:B------:R0:W-:Y:S01]  /*75fb0*/  @P5 STG.E.U8 desc[UR20][R68.64], R0 ;  /* 0x0000000044005986 */ /* 0x0001e2000c101114 */
[----:B---3--:R-:W-:-:S03]  /*75fc0*/  F2FP.SATFINITE.E4M3.F32.PACK_AB_MERGE_C R72, R9, R11, RZ ;  /* 0x0000000b0948723e */ /* 0x008fc600048070ff */
[----:B------:R-:W3:Y:S01]  /*75fd0*/  LDL.LU R5, [R1+0x226c] ;  /* 0x00226c0001057983 */ /* 0x000ee20000300800 */
[----:B------:R-:W-:-:S03]  /*75fe0*/  PRMT R73, R72, 0x9910, RZ ;  /* 0x0000991048497816 */ /* 0x000fc600000000ff */
[----:B------:R-:W3:Y:S01]  /*75ff0*/  LDL.LU R11, [R1+0x358] ;  /* 0x00035800010b7983 */ /* 0x000ee20000300800 */
[C---:B0-----:R-:W-:Y:S01]  /*76000*/  VIADD R0, R71.reuse, UR68 ;  /* 0x0000004447007c36 */ /* 0x041fe20008000000 */
[-C--:B------:R-:W-:Y:S02]  /*76010*/  LEA.HI.X.SX32 R71, R71, R2.reuse, 0x1, P4 ;  /* 0x0000000247477211 */ /* 0x080fe400020f0eff */
[----:B------:R-:W3:Y:S02]  /*76020*/  LDL.LU R9, [R1+0x35c] ;  /* 0x00035c0001097983 */ /* 0x000ee40000300800 */
[C---:B------:R-:W-:Y:S02]  /*76030*/  IADD3 R68, P5, PT, R0.reuse, R3, RZ ;  /* 0x0000000300447210 */ /* 0x040fe40007fbe0ff */
[----:B------:R0:W-:Y:S02]  /*76040*/  @P0 STG.E.U8 desc[UR20][R70.64], R72 ;  /* 0x0000004846000986 */ /* 0x0001e4000c101114 */
[----:B------:R-:W-:-:S02]  /*76050*/  LEA.HI.X.SX32 R69, R0, R2, 0x1, P5 ;  /* 0x0000000200457211 */ /* 0x000fc400028f0eff */
[----:B0-----:R-:W-:-:S05]  /*76060*/  SHF.R.S32.HI R70, RZ, 0x8, R73 ;  /* 0x00000008ff467819 */ /* 0x001fca0000011449 */
[----:B------:R0:W-:Y:S01]  /*76070*/  @P2 STG.E.U8 desc[UR20][R68.64], R70 ;  /* 0x0000004644002986 */ /* 0x0001e2000c101114 */
[----:B----4-:R-:W-:Y:S01]  /*76080*/  ISETP.LT.AND P4, PT, R8, UR6, !P1 ;  /* 0x0000000608007c0c */ /* 0x010fe2000cf81270 */
[----:B------:R-:W-:Y:S02]  /*76090*/  VIADD R71, R0, UR68 ;  /* 0x0000004400477c36 */ /* 0x000fe40008000000 */
[----:B------:R-:W4:Y:S01]  /*760a0*/  LDL.LU R8, [R1+0x223c] ;  /* 0x00223c0001087983 */ /* 0x000f220000300800 */
[----:B------:R-:W0:Y:S01]  /*760b0*/  LDCU UR6, c[0x0][0x39c] ;  /* 0x00007380ff0677ac */ /* 0x000e220008000800 */
[----:B--2---:R-:W-:Y:S01]  /*760c0*/  ISETP.LT.AND P2, PT, R4, UR9, !P1 ;  /* 0x0000000904007c0c */ /* 0x004fe2000cf41270 */
[----:B------:R-:W2:Y:S01]  /*760d0*/  LDCU UR9, c[0x0][0x39c] ;  /* 0x00007380ff0977ac */ /* 0x000ea20008000800 */
[----:B------:R-:W2:Y:S01]  /*760e0*/  LDL.LU R4, [R1+0x2250] ;  /* 0x0022500001047983 */ /* 0x000ea20000300800 */
[----:B0-----:R-:W-:Y:S02]  /*760f0*/  IADD3 R68, P5, PT, R71, R3, RZ ;  /* 0x0000000347447210 */ /* 0x001fe40007fbe0ff */
[----:B-----5:R-:W-:-:S02]  /*76100*/  F2FP.SATFINITE.E4M3.F32.PACK_AB_MERGE_C R0, R7, R6, RZ ;  /* 0x000000060700723e */ /* 0x020fc400048070ff */
[C---:B------:R-:W-:Y:S01]  /*76110*/  LEA.HI.X.SX32 R69, R71.reuse, R2, 0x1, P5 ;  /* 0x0000000247457211 */ /* 0x040fe200028f0eff */
[----:B------:R-:W-:Y:S01]  /*76120*/  VIADD R71, R71, UR68 ;  /* 0x0000004447477c36 */ /* 0x000fe20008000000 */
[----:B------:R-:W-:Y:S01]  /*76130*/  PRMT R72, R0, 0x9910, RZ ;  /* 0x0000991000487816 */ /* 0x000fe200000000ff */
[----:B------:R-:W5:Y:S04]  /*76140*/  LDL.LU R6, [R1+0x360] ;  /* 0x0003600001067983 */ /* 0x000f680000300800 */
[----:B------:R0:W-:Y:S01]  /*76150*/  @P3 STG.E.U8 desc[UR20][R68.64], R0 ;  /* 0x0000000044003986 */ /* 0x0001e2000c101114 */
[----:B------:R-:W-:Y:S02]  /*76160*/  IADD3 R70, P3, PT, R71, R3, RZ ;  /* 0x0000000347467210 */ /* 0x000fe40007f7e0ff */
[----:B-1----:R-:W-:Y:S01]  /*76170*/  ISETP.LT.AND P0, PT, R10, UR4, !P1 ;  /* 0x000000040a007c0c */ /* 0x002fe2000cf01270 */
[----:B------:R-:W5:Y:S01]  /*76180*/  LDL.LU R7, [R1+0x364] ;  /* 0x0003640001077983 */ /* 0x000f620000300800 */
[----:B---3--:R-:W-:Y:S01]  /*76190*/  ISETP.LT.AND P5, PT, R5, UR10, !P1 ;  /* 0x0000000a05007c0c */ /* 0x008fe2000cfa1270 */
[----:B------:R-:W1:Y:S02]  /*761a0*/  LDCU UR4, c[0x0][0x39c] ;  /* 0x00007380ff0477ac */ /* 0x000e640008000800 */
[----:B------:R-:W3:Y:S01]  /*761b0*/  LDL.LU R5, [R1+0x2274] ;  /* 0x0022740001057983 */ /* 0x000ee20000300800 */
[----:B------:R-:W1:Y:S01]  /*761c0*/  LDCU UR10, c[0x0][0x39c] ;  /* 0x00007380ff0a77ac */ /* 0x000e620008000800 */
[----:B0-----:R-:W-:-:S02]  /*761d0*/  IMAD.MOV.U32 R69, RZ, RZ, R72 ;  /* 0x000000ffff457224 */ /* 0x001fc400078e0048 */
[----:B------:R-:W3:Y:S01]  /*761e0*/  LDL.LU R10, [R1+0x2280] ;  /* 0x00228000010a7983 */ /* 0x000ee20000300800 */
[C---:B------:R-:W-:Y:S01]  /*761f0*/  VIADD R0, R71.reuse, UR68 ;  /* 0x0000004447007c36 */ /* 0x040fe20008000000 */
[-C--:B------:R-:W-:Y:S02]  /*76200*/  LEA.HI.X.SX32 R71, R71, R2.reuse, 0x1, P3 ;  /* 0x0000000247477211 */ /* 0x080fe400018f0eff */
[----:B------:R-:W-:Y:S02]  /*76210*/  SHF.R.S32.HI R69, RZ, 0x8, R69 ;  /* 0x00000008ff457819 */ /* 0x000fe40000011445 */
[C---:B------:R-:W-:Y:S02]  /*76220*/  IADD3 R68, P3, PT, R0.reuse, R3, RZ ;  /* 0x0000000300447210 */ /* 0x040fe40007f7e0ff */
[----:B------:R-:W-:Y:S01]  /*76230*/  F2FP.SATFINITE.E4M3.F32.PACK_AB_MERGE_C R72, R9, R11, RZ ;  /* 0x0000000b0948723e */ /* 0x000fe200048070ff */
[----:B------:R0:W-:Y:S02]  /*76240*/  @P4 STG.E.U8 desc[UR20][R70.64], R69 ;  /* 0x0000004546004986 */ /* 0x0001e4000c101114 */
[----:B0-----:R-:W-:-:S05]  /*76250*/  LEA.HI.X.SX32 R69, R0, R2, 0x1, P3 ;  /* 0x0000000200457211 */ /* 0x001fca00018f0eff */
[----:B------:R0:W-:Y:S01]  /*76260*/  @P0 STG.E.U8 desc[UR20][R68.64], R72 ;  /* 0x0000004844000986 */ /* 0x0001e2000c101114 */
[----:B--2---:R-:W-:Y:S01]  /*76270*/  ISETP.LT.AND P0, PT, R4, UR11, !P1 ;  /* 0x0000000b04007c0c */ /* 0x004fe2000cf01270 */
[----:B------:R-:W-:Y:S02]  /*76280*/  VIADD R71, R0, UR68 ;  /* 0x0000004400477c36 */ /* 0x000fe40008000000 */
[----:B------:R-:W2:Y:S01]  /*76290*/  LDL.LU R4, [R1+0x2288] ;  /* 0x0022880001047983 */ /* 0x000ea20000300800 */
[----:B------:R-:W-:Y:S01]  /*762a0*/  PRMT R70, R72, 0x9910, RZ ;  /* 0x0000991048467816 */ /* 0x000fe200000000ff */
[----:B------:R-:W1:Y:S01]  /*762b0*/  LDCU UR11, c[0x0][0x39c] ;  /* 0x00007380ff0b77ac */ /* 0x000e620008000800 */
[----:B0-----:R-:W-:Y:S01]  /*762c0*/  IADD3 R68, P4, PT, R71, R3, RZ ;  /* 0x0000000347447210 */ /* 0x001fe20007f9e0ff */
[----:B------:R-:W2:Y:S02]  /*762d0*/  LDL.LU R11, [R1+0x368] ;  /* 0x00036800010b7983 */ /* 0x000ea40000300800 */
[----:B------:R-:W-:-:S02]  /*762e0*/  IMAD.MOV.U32 R0, RZ, RZ, R70 ;  /* 0x000000ffff007224 */ /* 0x000fc400078e0046 */
[----:B------:R-:W2:Y:S01]  /*762f0*/  LDL.LU R9, [R1+0x36c] ;  /* 0x00036c0001097983 */ /* 0x000ea20000300800 */
[C---:B------:R-:W-:Y:S01]  /*76300*/  LEA.HI.X.SX32 R69, R71.reuse, R2, 0x1, P4 ;  /* 0x0000000247457211 */ /* 0x040fe200020f0eff */
[----:B------:R-:W-:Y:S01]  /*76310*/  VIADD R71, R71, UR68 ;  /* 0x0000004447477c36 */ /* 0x000fe20008000000 */
[----:B------:R-:W-:-:S05]  /*76320*/  SHF.R.S32.HI R0, RZ, 0x8, R0 ;  /* 0x00000008ff007819 */ /* 0x000fca0000011400 */
[----:B------:R0:W-:Y:S01]  /*76330*/  @P2 STG.E.U8 desc[UR20][R68.64], R0 ;  /* 0x0000000044002986 */ /* 0x0001e2000c101114 */
[----:B------:R-:W-:Y:S02]  /*76340*/  IADD3 R70, P2, PT, R71, R3, RZ ;  /* 0x0000000347467210 */ /* 0x000fe40007f5e0ff */
[----:B-----5:R-:W-:Y:S02]  /*76350*/  F2FP.SATFINITE.E4M3.F32.PACK_AB_MERGE_C R72, R7, R6, RZ ;  /* 0x000000060748723e */ /* 0x020fe400048070ff */
[----:B----4-:R-:W-:Y:S01]  /*76360*/  ISETP.LT.AND P3, PT, R8, UR8, !P1 ;  /* 0x0000000808007c0c */ /* 0x010fe2000cf61270 */
[----:B------:R-:W4:Y:S01]  /*76370*/  LDCU UR8, c[0x0][0x39c] ;  /* 0x00007380ff0877ac */ /* 0x000f220008000800 */
[----:B------:R-:W5:Y:S04]  /*76380*/  LDL.LU R8, [R1+0x2238] ;  /* 0x0022380001087983 */ /* 0x000f680000300800 */
[----:B------:R-:W4:Y:S01]  /*76390*/  LDL.LU R6, [R1+0x370] ;  /* 0x0003700001067983 */ /* 0x000f220000300800 */
[C---:B0-----:R-:W-:Y:S01]  /*763a0*/  VIADD R0, R71.reuse, UR68 ;  /* 0x0000004447007c36 */ /* 0x041fe20008000000 */
[----:B------:R-:W-:-:S02]  /*763b0*/  LEA.HI.X.SX32 R71, R71, R2, 0x1, P2 ;  /* 0x0000000247477211 */ /* 0x000fc400010f0eff */
[----:B---3--:R-:W-:Y:S01]  /*763c0*/  ISETP.LT.AND P2, PT, R5, UR5, !P1 ;  /* 0x0000000505007c0c */ /* 0x008fe2000cf41270 */
[----:B------:R-:W4:Y:S01]  /*763d0*/  LDL.LU R7, [R1+0x374] ;  /* 0x0003740001077983 */ /* 0x000f220000300800 */
[----:B------:R-:W-:Y:S01]  /*763e0*/  PRMT R73, R72, 0x9910, RZ ;  /* 0x0000991048497816 */ /* 0x000fe200000000ff */
[----:B------:R-:W0:Y:S02]  /*763f0*/  LDCU UR5, c[0x0][0x39c] ;  /* 0x00007380ff0577ac */ /* 0x000e240008000800 */
[----:B------:R3:W-:Y:S04]  /*76400*/  @P5 STG.E.U8 desc[UR20][R70.64], R72 ;  /* 0x0000004846005986 */ /* 0x0007e8000c101114 */
[----:B------:R-:W4:Y:S01]  /*76410*/  LDL.LU R5, [R1+0x2268] ;  /* 0x0022680001057983 */ /* 0x000f220000300800 */
[----:B--2---:R-:W-:-:S02]  /*76420*/  ISETP.LT.AND P5, PT, R4, UR13, !P1 ;  /* 0x0000000d04007c0c */ /* 0x004fc4000cfa1270 */
[C---:B------:R-:W-:Y:S01]  /*76430*/  IADD3 R68, P4, PT, R0.reuse, R3, RZ ;  /* 0x0000000300447210 */ /* 0x040fe20007f9e0ff */
[----:B------:R-:W1:Y:S01]  /*76440*/  LDL.LU R4, [R1+0x2278] ;  /* 0x0022780001047983 */ /* 0x000e620000300800 */
[----:B---3--:R-:W-:Y:S01]  /*76450*/  SHF.R.S32.HI R70, RZ, 0x8, R73 ;  /* 0x00000008ff467819 */ /* 0x008fe20000011449 */
[C---:B------:R-:W-:Y:S01]  /*76460*/  VIADD R71, R0.reuse, UR68 ;  /* 0x0000004400477c36 */ /* 0x040fe20008000000 */
[----:B------:R-:W-:Y:S01]  /*76470*/  LEA.HI.X.SX32 R69, R0, R2, 0x1, P4 ;  /* 0x0000000200457211 */ /* 0x000fe200020f0eff */
[----:B------:R-:W2:Y:S01]  /*76480*/  LDCU UR13, c[0x0][0x39c] ;  /* 0x00007380ff0d77ac */ /* 0x000ea20008000800 */
[----:B------:R-:W-:-:S03]  /*76490*/  F2FP.SATFINITE.E4M3.F32.PACK_AB_MERGE_C R0, R9, R11, RZ ;  /* 0x0000000b0900723e */ /* 0x000fc600048070ff */
[----:B------:R3:W-:Y:S01]  /*764a0*/  @P3 STG.E.U8 desc[UR20][R68.64], R70 ;  /* 0x0000004644003986 */ /* 0x0007e2000c101114 */
[----:B------:R-:W-:-:S03]  /*764b0*/  PRMT R72, R0, 0x9910, RZ ;  /* 0x0000991000487816 */ /* 0x000fc600000000ff */
[----:B------:R-:W2:Y:S04]  /*764c0*/  LDL.LU R11, [R1+0x378] ;  /* 0x00037800010b7983 */ /* 0x000ea80000300800 */
[----:B------:R-:W2:Y:S01]  /*764d0*/  LDL.LU R9, [R1+0x37c] ;  /* 0x00037c0001097983 */ /* 0x000ea20000300800 */
[----:B---3--:R-:W-:-:S04]  /*764e0*/  IADD3 R68, P3, PT, R71, R3, RZ ;  /* 0x0000000347447210 */ /* 0x008fc80007f7e0ff */
[C---:B------:R-:W-:Y:S01]  /*764f0*/  LEA.HI.X.SX32 R69, R71.reuse, R2, 0x1, P3 ;  /* 0x0000000247457211 */ /* 0x040fe200018f0eff */
[----:B------:R-:W-:-:S04]  /*76500*/  VIADD R71, R71, UR68 ;  /* 0x0000004447477c36 */ /* 0x000fc80008000000 */
[----:B------:R3:W-:Y:S01]  /*76510*/  @P0 STG.E.U8 desc[UR20][R68.64], R0 ;  /* 0x0000000044000986 */ /* 0x0007e2000c101114 */
[----:B------:R-:W-:Y:S02]  /*76520*/  IADD3 R70, P0, PT, R71, R3, RZ ;  /* 0x0000000347467210 */ /* 0x000fe40007f1e0ff */
[----:B-----5:R-:W-:Y:S01]  /*76530*/  ISETP.LT.AND P3, PT, R8, UR6, !P1 ;  /* 0x0000000608007c0c */ /* 0x020fe2000cf61270 */
[----:B------:R-:W5:Y:S01]  /*76540*/  LDCU UR6, c[0x0][0x39c] ;  /* 0x00007380ff0677ac */ /* 0x000f620008000800 */
[----:B------:R-:W-:Y:S01]  /*76550*/  ISETP.LT.AND P4, PT, R10, UR12, !P1 ;  /* 0x0000000c0a007c0c */ /* 0x000fe2000cf81270 */
[----:B------:R-:W5:Y:S01]  /*76560*/  LDL.LU R8, [R1+0x2298] ;  /* 0x0022980001087983 */ /* 0x000f620000300800 */
[----:B------:R-:W0:Y:S03]  /*76570*/  LDCU UR12, c[0x0][0x39c] ;  /* 0x00007380ff0c77ac */ /* 0x000e260008000800 */
[----:B------:R-:W5:Y:S01]  /*76580*/  LDL.LU R10, [R1+0x22a8] ;  /* 0x0022a800010a7983 */ /* 0x000f620000300800 */
[----:B---3--:R-:W-:-:S02]  /*76590*/  IMAD.MOV.U32 R69, RZ, RZ, R72 ;  /* 0x000000ffff457224 */ /* 0x008fc400078e0048 */
[C---:B------:R-:W-:Y:S01]  /*765a0*/  VIADD R0, R71.reuse, UR68 ;  /* 0x0000004447007c36 */ /* 0x040fe20008000000 */
[----:B------:R-:W-:Y:S02]  /*765b0*/  LEA.HI.X.SX32 R71, R71, R2, 0x1, P0 ;  /* 0x0000000247477211 */ /* 0x000fe400000f0eff */
[----:B------:R-:W-:-:S05]  /*765c0*/  SHF.R.S32.HI R69, RZ, 0x8, R69 ;  /* 0x00000008ff457819 */ /* 0x000fca0000011445 */
[----:B------:R3:W-:Y:S01]  /*765d0*/  @P2 STG.E.U8 desc[UR20][R70.64], R69 ;  /* 0x0000004546002986 */ /* 0x0007e2000c101114 */
[----:B-1----:R-:W-:Y:S02]  /*765e0*/  ISETP.LT.AND P2, PT, R4, UR4, !P1 ;  /* 0x0000000404007c0c */ /* 0x002fe4000cf41270 */
[C---:B------:R-:W-:Y:S01]  /*765f0*/  IADD3 R68, P0, PT, R0.reuse, R3, RZ ;  /* 0x0000000300447210 */ /* 0x040fe20007f1e0ff */
[----:B------:R-:W5:Y:S01]  /*76600*/  LDL.LU R4, [R1+0x225c] ;  /* 0x00225c0001047983 */ /* 0x000f620000300800 */
[----:B----4-:R-:W-:Y:S01]  /*76610*/  F2FP.SATFINITE.E4M3.F32.PACK_AB_MERGE_C R72, R7, R6, RZ ;  /* 0x000000060748723e */ /* 0x010fe200048070ff */
[C---:B---3--:R-:W-:Y:S01]  /*76620*/  VIADD R71, R0.reuse, UR68 ;  /* 0x0000004400477c36 */ /* 0x048fe20008000000 */
[----:B------:R-:W-:Y:S01]  /*76630*/  LEA.HI.X.SX32 R69, R0, R2, 0x1, P0 ;  /* 0x0000000200457211 */ /* 0x000fe200000f0eff */
[----:B------:R-:W3:Y:S01]  /*76640*/  LDL.LU R6, [R1+0x380] ;  /* 0x0003800001067983 */ /* 0x000ee20000300800 */
[----:B------:R-:W-:Y:S01]  /*76650*/  PRMT R70, R72, 0x9910, RZ ;  /* 0x0000991048467816 */ /* 0x000fe200000000ff */
[----:B------:R-:W1:Y:S02]  /*76660*/  LDCU UR4, c[0x0][0x39c] ;  /* 0x00007380ff0477ac */ /* 0x000e640008000800 */
[----:B------:R4:W-:Y:S02]  /*76670*/  @P4 STG.E.U8 desc[UR20][R68.64], R72 ;  /* 0x0000004844004986 */ /* 0x0009e4000c101114 */
[----:B------:R-:W-:-:S02]  /*76680*/  IMAD.MOV.U32 R0, RZ, RZ, R70 ;  /* 0x000000ffff007224 */ /* 0x000fc400078e0046 */
[----:B------:R-:W3:Y:S03]  /*76690*/  LDL.LU R7, [R1+0x384] ;  /* 0x0003840001077983 */ /* 0x000ee60000300800 */
[----:B------:R-:W-:Y:S02]  /*766a0*/  SHF.R.S32.HI R0, RZ, 0x8, R0 ;  /* 0x00000008ff007819 */ /* 0x000fe40000011400 */
[----:B----4-:R-:W-:-:S04]  /*766b0*/  IADD3 R68, P4, PT, R71, R3, RZ ;  /* 0x0000000347447210 */ /* 0x010fc80007f9e0ff */
[CC--:B------:R-:W-:Y:S01]  /*766c0*/  LEA.HI.X.SX32 R69, R71.reuse, R2.reuse, 0x1, P4 ;  /* 0x0000000247457211 */ /* 0x0c0fe200020f0eff */
[----:B------:R-:W-:Y:S01]  /*766d0*/  VIADD R71, R71, UR68 ;  /* 0x0000004447477c36 */ /* 0x000fe20008000000 */
[----:B------:R-:W-:Y:S01]  /*766e0*/  ISETP.LT.AND P0, PT, R5, UR14, !P1 ;  /* 0x0000000e05007c0c */ /* 0x000fe2000cf01270 */
[----:B------:R-:W4:Y:S01]  /*766f0*/  LDCU UR14, c[0x0][0x39c] ;  /* 0x00007380ff0e77ac */ /* 0x000f220008000800 */
[----:B--2---:R-:W-:Y:S01]  /*76700*/  F2FP.SATFINITE.E4M3.F32.PACK_AB_MERGE_C R72, R9, R11, RZ ;  /* 0x0000000b0948723e */ /* 0x004fe200048070ff */
[----:B------:R2:W-:Y:S01]  /*76710*/  @P5 STG.E.U8 desc[UR20][R68.64], R0 ;  /* 0x0000000044005986 */ /* 0x0005e2000c101114 */
[C---:B------:R-:W-:Y:S02]  /*76720*/  IADD3 R70, P4, PT, R71.reuse, R3, RZ ;  /* 0x0000000347467210 */ /* 0x040fe40007f9e0ff */
[----:B------:R-:W-:Y:S01]  /*76730*/  PRMT R73, R72, 0x9910, RZ ;  /* 0x0000991048497816 */ /* 0x000fe200000000ff */
[----:B------:R-:W4:Y:S04]  /*76740*/  LDL.LU R5, [R1+0x2264] ;  /* 0x0022640001057983 */ /* 0x000f280000300800 */
[----:B------:R-:W4:Y:S01]  /*76750*/  LDL.LU R11, [R1+0x388] ;  /* 0x00038800010b7983 */ /* 0x000f220000300800 */
[C---:B--2---:R-:W-:Y:S01]  /*76760*/  VIADD R0, R71.reuse, UR68 ;  /* 0x0000004447007c36 */ /* 0x044fe20008000000 */
[----:B------:R-:W-:-:S02]  /*76770*/  LEA.HI.X.SX32 R71, R71, R2, 0x1, P4 ;  /* 0x0000000247477211 */ /* 0x000fc400020f0eff */
[----:B------:R-:W4:Y:S02]  /*76780*/  LDL.LU R9, [R1+0x38c] ;  /* 0x00038c0001097983 */ /* 0x000f240000300800 */
[C---:B------:R-:W-:Y:S02]  /*76790*/  IADD3 R68, P5, PT, R0.reuse, R3, RZ ;  /* 0x0000000300447210 */ /* 0x040fe40007fbe0ff */
[----:B------:R2:W-:Y:S02]  /*767a0*/  @P3 STG.E.U8 desc[UR20][R70.64], R72 ;  /* 0x0000004846003986 */ /* 0x0005e4000c101114 */
[----:B------:R-:W-:Y:S02]  /*767b0*/  LEA.HI.X.SX32 R69, R0, R2, 0x1, P5 ;  /* 0x0000000200457211 */ /* 0x000fe400028f0eff */
[----:B-----5:R-:W-:Y:S01]  /*767c0*/  ISETP.LT.AND P4, PT, R8, UR9, !P1 ;  /* 0x0000000908007c0c */ /* 0x020fe2000cf81270 */
[----:B------:R-:W5:Y:S01]  /*767d0*/  LDCU UR9, c[0x0][0x39c] ;  /* 0x00007380ff0977ac */ /* 0x000f620008000800 */
[----:B------:R-:W5:Y:S01]  /*767e0*/  LDL.LU R8, [R1+0x2290] ;  /* 0x0022900001087983 */ /* 0x000f620000300800 */
[----:B--2---:R-:W-:-:S05]  /*767f0*/  SHF.R.S32.HI R70, RZ, 0x8, R73 ;  /* 0x00000008ff467819 */ /* 0x004fca0000011449 */
[----:B------:R2:W-:Y:S01]  /*76800*/  @P0 STG.E.U8 desc[UR20][R68.64], R70 ;  /* 0x0000004644000986 */ /* 0x0005e2000c101114 */
[----:B------:R-:W-:Y:S01]  /*76810*/  ISETP.LT.AND P0, PT, R4, UR15, !P1 ;  /* 0x0000000f04007c0c */ /* 0x000fe2000cf01270 */
[----:B------:R-:W-:Y:S02]  /*76820*/  VIADD R71, R0, UR68 ;  /* 0x0000004400477c36 */ /* 0x000fe40008000000 */
[----:B------:R-:W5:Y:S01]  /*76830*/  LDL.LU R4, [R1+0x22a0] ;  /* 0x0022a00001047983 */ /* 0x000f620000300800 */
[----:B------:R-:W-:Y:S01]  /*76840*/  ISETP.LT.AND P3, PT, R10, UR10, !P1 ;  /* 0x0000000a0a007c0c */ /* 0x000fe2000cf61270 */
[----:B------:R-:W0:Y:S01]  /*76850*/  LDCU UR15, c[0x0][0x39c] ;  /* 0x00007380ff0f77ac */ /* 0x000e220008000800 */
[-C--:B--2---:R-:W-:Y:S01]  /*76860*/  IADD3 R68, P5, PT, R71, R3.reuse, RZ ;  /* 0x0000000347447210 */ /* 0x084fe20007fbe0ff */
[----:B------:R-:W2:Y:S01]  /*76870*/  LDCU UR10, c[0x0][0x39c] ;  /* 0x00007380ff0a77ac */ /* 0x000ea20008000800 */
[----:B---3--:R-:W-:Y:S02]  /*76880*/  F2FP.SATFINITE.E4M3.F32.PACK_AB_MERGE_C R0, R7, R6, RZ ;  /* 0x000000060700723e */ /* 0x008fe400048070ff */
[C---:B------:R-:W-:Y:S01]  /*76890*/  LEA.HI.X.SX32 R69, R71.reuse, R2, 0x1, P5 ;  /* 0x0000000247457211 */ /* 0x040fe200028f0eff */
[----:B------:R-:W-:Y:S01]  /*768a0*/  VIADD R71, R71, UR68 ;  /* 0x0000004447477c36 */ /* 0x000fe20008000000 */
[----:B------:R-:W-:Y:S01]  /*768b0*/  PRMT R72, R0, 0x9910, RZ ;  /* 0x0000991000487816 */ /* 0x000fe200000000ff */
[----:B------:R-:W3:Y:S04]  /*768c0*/  LDL.LU R6, [R1+0x390] ;  /* 0x0003900001067983 */ /* 0x000ee80000300800 */
[----:B------:R0:W-:Y:S01]  /*768d0*/  @P2 STG.E.U8 desc[UR20][R68.64], R0 ;  /* 0x0000000044002986 */ /* 0x0001e2000c101114 */
[----:B------:R-:W-:-:S03]  /*768e0*/  IADD3 R70, P2, PT, R71, R3, RZ ;  /* 0x0000000347467210 */ /* 0x000fc60007f5e0ff */
[----:B------:R-:W3:Y:S01]  /*768f0*/  LDL.LU R7, [R1+0x394] ;  /* 0x0003940001077983 */ /* 0x000ee20000300800 */
[----:B0-----:R-:W-:Y:S02]  /*76900*/  IMAD.MOV.U32 R69, RZ, RZ, R72 ;  /* 0x000000ffff457224 */ /* 0x001fe400078e0048 */
[C---:B------:R-:W-:Y:S01]  /*76910*/  VIADD R0, R71.reuse, UR68 ;  /* 0x0000004447007c36 */ /* 0x040fe20008000000 */
[----:B------:R-:W-:Y:S02]  /*76920*/  LEA.HI.X.SX32 R71, R71, R2, 0x1, P2 ;  /* 0x0000000247477211 */ /* 0x000fe400010f0eff */
[----:B------:R-:W-:Y:S02]  /*76930*/  SHF.R.S32.HI R69, RZ, 0x8, R69 ;  /* 0x00000008ff457819 */ /* 0x000fe40000011445 */
[----:B------:R-:W-:-:S03]  /*76940*/  IADD3 R68, P2, PT, R0, R3, RZ ;  /* 0x0000000300447210 */ /* 0x000fc60007f5e0ff */
[----:B------:R0:W-:Y:S01]  /*76950*/  @P4 STG.E.U8 desc[UR20][R70.64], R69 ;  /* 0x0000004546004986 */ /* 0x0001e2000c101114 */
[----:B----4-:R-:W-:Y:S02]  /*76960*/  F2FP.SATFINITE.E4M3.F32.PACK_AB_MERGE_C R72, R9, R11, RZ ;  /* 0x0000000b0948723e */ /* 0x010fe400048070ff */
[----:B------:R-:W-:Y:S01]  /*76970*/  ISETP.LT.AND P5, PT, R5, UR16, !P1 ;  /* 0x0000001005007c0c */ /* 0x000fe2000cfa1270 */
[----:B------:R-:W4:Y:S01]  /*76980*/  LDCU UR16, c[0x0][0x39c] ;  /* 0x00007380ff1077ac */ /* 0x000f220008000800 */
[----:B------:R-:W2:Y:S04]  /*76990*/  LDL.LU R5, [R1+0x22c4] ;  /* 0x0022c40001057983 */ /* 0x000ea80000300800 */
[----:B------:R-:W4:Y:S01]  /*769a0*/  LDL.LU R10, [R1+0x227c] ;  /* 0x00227c00010a7983 */ /* 0x000f220000300800 */
[----:B0-----:R-:W-:-:S05]  /*769b0*/  LEA.HI.X.SX32 R69, R0, R2, 0x1, P2 ;  /* 0x0000000200457211 */ /* 0x001fca00010f0eff */
[----:B------:R0:W-:Y:S01]  /*769c0*/  @P3 STG.E.U8 desc[UR20][R68.64], R72 ;  /* 0x0000004844003986 */ /* 0x0001e2000c101114 */
[----:B-----5:R-:W-:Y:S01]  /*769d0*/  ISETP.LT.AND P3, PT, R4, UR17, !P1 ;  /* 0x0000001104007c0c */ /* 0x020fe2000cf61270 */
[----:B------:R-:W-:Y:S02]  /*769e0*/  VIADD R71, R0, UR68 ;  /* 0x0000004400477c36 */ /* 0x000fe40008000000 */
[----:B------:R-:W5:Y:S01]  /*769f0*/  LDL.LU R4, [R1+0x2284] ;  /* 0x0022840001047983 */ /* 0x000f620000300800 */
[----:B------:R-:W-:Y:S01]  /*76a00*/  PRMT R70, R72, 0x9910, RZ ;  /* 0x0000991048467816 */ /* 0x000fe200000000ff */
[----:B------:R-:W1:Y:S02]  /*76a10*/  LDCU UR17, c[0x0][0x39c] ;  /* 0x00007380ff1177ac */ /* 0x000e640008000800 */
[----:B------:R-:W4:Y:S01]  /*76a20*/  LDL.LU R11, [R1+0x398] ;  /* 0x00039800010b7983 */ /* 0x000f220000300800 */
[----:B0-----:R-:W-:Y:S01]  /*76a30*/  IADD3 R68, P4, PT, R71, R3, RZ ;  /* 0x0000000347447210 */ /* 0x001fe20007f9e0ff */
[----:B------:R-:W-:-:S02]  /*76a40*/  IMAD.MOV.U32 R0, RZ, RZ, R70 ;  /* 0x000000ffff007224 */ /* 0x000fc400078e0046 */
[----:B------:R-:W4:Y:S01]  /*76a50*/  LDL.LU R9, [R1+0x39c] ;  /* 0x00039c0001097983 */ /* 0x000f220000300800 */
[C---:B------:R-:W-:Y:S01]  /*76a60*/  LEA.HI.X.SX32 R69, R71.reuse, R2, 0x1, P4 ;  /* 0x0000000247457211 */ /* 0x040fe200020f0eff */
[----:B------:R-:W-:Y:S01]  /*76a70*/  VIADD R71, R71, UR68 ;  /* 0x0000004447477c36 */ /* 0x000fe20008000000 */
[----:B------:R-:W-:-:S05]  /*76a80*/  SHF.R.S32.HI R0, RZ, 0x8, R0 ;  /* 0x00000008ff007819 */ /* 0x000fca0000011400 */
[----:B------:R0:W-:Y:S01]  /*76a90*/  @P0 STG.E.U8 desc[UR20][R68.64], R0 ;  /* 0x0000000044000986 */ /* 0x0001e2000c101114 */
[----:B------:R-:W-:Y:S02]  /*76aa0*/  IADD3 R70, P0, PT, R71, R3, RZ ;  /* 0x0000000347467210 */ /* 0x000fe40007f1e0ff */
[----:B------:R-:W-:Y:S01]  /*76ab0*/  ISETP.LT.AND P2, PT, R8, UR8, !P1 ;  /* 0x0000000808007c0c */ /* 0x000fe2000cf41270 */
[----:B------:R-:W1:Y:S01]  /*76ac0*/  LDCU UR8, c[0x0][0x39c] ;  /* 0x00007380ff0877ac */ /* 0x000e620008000800 */
[----:B---3--:R-:W-:Y:S01]  /*76ad0*/  F2FP.SATFINITE.E4M3.F32.PACK_AB_MERGE_C R72, R7, R6, RZ ;  /* 0x000000060748723e */ /* 0x008fe200048070ff */
[----:B------:R-:W3:Y:S04]  /*76ae0*/  LDL.LU R8, [R1+0x228c] ;  /* 0x00228c0001087983 */ /* 0x000ee80000300800 */
[----:B------:R-:W3:Y:S01]  /*76af0*/  LDL.LU R6, [R1+0x3a0] ;  /* 0x0003a00001067983 */ /* 0x000ee20000300800 */
[C---:B0-----:R-:W-:Y:S01]  /*76b00*/  VIADD R0, R71.reuse, UR68 ;  /* 0x0000004447007c36 */ /* 0x041fe20008000000 */
[----:B------:R-:W-:-:S02]  /*76b10*/  LEA.HI.X.SX32 R71, R71, R2, 0x1, P0 ;  /* 0x0000000247477211 */ /* 0x000fc400000f0eff */
[----:B------:R-:W3:Y:S04]  /*76b20*/  LDL.LU R7, [R1+0x3a4] ;  /* 0x0003a40001077983 */ /* 0x000ee80000300800 */
[----:B------:R0:W-:Y:S01]  /*76b30*/  @P5 STG.E.U8 desc[UR20][R70.64], R72 ;  /* 0x0000004846005986 */ /* 0x0001e2000c101114 */
[----:B--2---:R-:W-:Y:S01]  /*76b40*/  ISETP.LT.AND P0, PT, R5, UR11, !P1 ;  /* 0x0000000b05007c0c */ /* 0x004fe2000cf01270 */
[----:B------:R-:W2:Y:S02]  /*76b50*/  LDCU UR11, c[0x0][0x39c] ;  /* 0x00007380ff0b77ac */ /* 0x000ea40008000800 */
[----:B------:R-:W2:Y:S01]  /*76b60*/  LDL.LU R5, [R1+0x22bc] ;  /* 0x0022bc0001057983 */ /* 0x000ea20000300800 */
[----:B-----5:R-:W-:Y:S02]  /*76b70*/  ISETP.LT.AND P5, PT, R4, UR28, !P1 ;  /* 0x0000001c04007c0c */ /* 0x020fe4000cfa1270 */
[----:B------:R-:W-:Y:S01]  /*76b80*/  PRMT R73, R72, 0x9910, RZ ;  /* 0x0000991048497816 */ /* 0x000fe200000000ff */
[----:B------:R-:W5:Y:S01]  /*76b90*/  LDL.LU R4, [R1+0x22cc] ;  /* 0x0022cc0001047983 */ /* 0x000f620000300800 */
[C---:B------:R-:W-:Y:S01]  /*76ba0*/  IADD3 R68, P4, PT, R0.reuse, R3, RZ ;  /* 0x0000000300447210 */ /* 0x040fe20007f9e0ff */
[C---:B0-----:R-:W-:Y:S01]  /*76bb0*/  VIADD R71, R0.reuse, UR68 ;  /* 0x0000004400477c36 */ /* 0x041fe20008000000 */
[----:B------:R-:W-:Y:S01]  /*76bc0*/  SHF.R.S32.HI R70, RZ, 0x8, R73 ;  /* 0x00000008ff467819 */ /* 0x000fe20000011449 */
[----:B------:R-:W0:Y:S01]  /*76bd0*/  LDCU UR28, c[0x0][0x39c] ;  /* 0x00007380ff1c77ac */ /* 0x000e220008000800 */
[----:B------:R-:W-:-:S02]  /*76be0*/  LEA.HI.X.SX32 R69, R0, R2, 0x1, P4 ;  /* 0x0000000200457211 */ /* 0x000fc400020f0eff */
[----:B----4-:R-:W-:Y:S02]  /*76bf0*/  F2FP.SATFINITE.E4M3.F32.PACK_AB_MERGE_C R0, R9, R11, RZ ;  /* 0x0000000b0900723e */ /* 0x010fe400048070ff */
[----:B------:R-:W4:Y:S04]  /*76c00*/  LDL.LU R11, [R1+0x3a8] ;  /* 0x0003a800010b7983 */ /* 0x000f280000300800 */
[----:B------:R0:W-:Y:S01]  /*76c10*/  @P2 STG.E.U8 desc[UR20][R68.64], R70 ;  /* 0x0000004644002986 */ /* 0x0001e2000c101114 */
[----:B------:R-:W-:-:S03]  /*76c20*/  PRMT R72, R0, 0x9910, RZ ;  /* 0x0000991000487816 */ /* 0x000fc600000000ff */
[----:B------:R-:W4:Y:S01]  /*76c30*/  LDL.LU R9, [R1+0x3ac] ;  /* 0x0003ac0001097983 */ /* 0x000f220000300800 */
        /* <DEDUP_REMOVED lines=10> */
[----:B---3--:R-:W-:Y:S01]  /*76ce0*/  ISETP.LT.AND P2, PT, R8, UR5, !P1 ;  /* 0x0000000508007c0c */ /* 0x008fe2000cf41270 */
[----:B------:R0:W-:Y:S01]  /*76cf0*/  @P0 STG.E.U8 desc[UR20][R70.64], R69 ;  /* 0x0000004546000986 */ /* 0x0001e2000c101114 */
[----:B------:R-:W-:Y:S01]  /*76d00*/  ISETP.LT.AND P4, PT, R10, UR18, !P1 ;  /* 0x000000120a007c0c */ /* 0x000fe2000cf81270 */
[----:B------:R-:W3:Y:S02]  /*76d10*/  LDCU UR18, c[0x0][0x39c] ;  /* 0x00007380ff1277ac */ /* 0x000ee40008000800 */
[----:B------:R-:W3:Y:S01]  /*76d20*/  LDL.LU R8, [R1+0x2294] ;  /* 0x0022940001087983 */ /* 0x000ee20000300800 */
[----:B------:R-:W-:Y:S01]  /*76d30*/  F2FP.SATFINITE.E4M3.F32.PACK_AB_MERGE_C R72, R7, R6, RZ ;  /* 0x000000060748723e */ /* 0x000fe200048070ff */
[----:B------:R-:W1:Y:S02]  /*76d40*/  LDCU UR5, c[0x0][0x39c] ;  /* 0x00007380ff0577ac */ /* 0x000e640008000800 */
[----:B------:R-:W3:Y:S01]  /*76d50*/  LDL.LU R10, [R1+0x22a4] ;  /* 0x0022a400010a7983 */ /* 0x000ee20000300800 */
[----:B0-----:R-:W-:-:S02]  /*76d60*/  LEA.HI.X.SX32 R69, R0, R2, 0x1, P3 ;  /* 0x0000000200457211 */ /* 0x001fc400018f0eff */
[----:B-----5:R-:W-:Y:S01]  /*76d70*/  ISETP.LT.AND P3, PT, R4, UR30, !P1 ;  /* 0x0000001e04007c0c */ /* 0x020fe2000cf61270 */
[----:B------:R-:W-:Y:S01]  /*76d80*/  VIADD R71, R0, UR68 ;  /* 0x0000004400477c36 */ /* 0x000fe20008000000 */
[----:B------:R-:W5:Y:S01]  /*76d90*/  LDL.LU R4, [R1+0x22ac] ;  /* 0x0022ac0001047983 */ /* 0x000f620000300800 */
[----:B------:R-:W-:Y:S01]  /*76da0*/  PRMT R70, R72, 0x9910, RZ ;  /* 0x0000991048467816 */ /* 0x000fe200000000ff */
[----:B------:R-:W0:Y:S02]  /*76db0*/  LDCU UR30, c[0x0][0x3b8] ;  /* 0x00007700ff1e77ac */ /* 0x000e240008000800 */
[----:B------:R1:W-:Y:S02]  /*76dc0*/  @P4 STG.E.U8 desc[UR20][R68.64], R72 ;  /* 0x0000004844004986 */ /* 0x0003e4000c101114 */
[----:B------:R-:W-:Y:S02]  /*76dd0*/  IMAD.MOV.U32 R0, RZ, RZ, R70 ;  /* 0x000000ffff007224 */ /* 0x000fe400078e0046 */
[----:B------:R-:W5:Y:S04]  /*76de0*/  LDL.LU R6, [R1+0x3b0] ;  /* 0x0003b00001067983 */ /* 0x000f680000300800 */
[----:B------:R-:W5:Y:S01]  /*76df0*/  LDL.LU R7, [R1+0x3b4] ;  /* 0x0003b40001077983 */ /* 0x000f620000300800 */
[----:B-1----:R-:W-:-:S02]  /*76e00*/  IADD3 R68, P4, PT, R71, R3, RZ ;  /* 0x0000000347447210 */ /* 0x002fc40007f9e0ff */
[----:B------:R-:W-:Y:S02]  /*76e10*/  SHF.R.S32.HI R0, RZ, 0x8, R0 ;  /* 0x00000008ff007819 */ /* 0x000fe40000011400 */
[CC--:B------:R-:W-:Y:S01]  /*76e20*/  LEA.HI.X.SX32 R69, R71.reuse, R2.reuse, 0x1, P4 ;  /* 0x0000000247457211 */ /* 0x0c0fe200020f0eff */
[----:B------:R-:W-:Y:S01]  /*76e30*/  VIADD R71, R71, UR68 ;  /* 0x0000004447477c36 */ /* 0x000fe20008000000 */
[----:B--2---:R-:W-:Y:S01]  /*76e40*/  ISETP.LT.AND P0, PT, R5, UR29, !P1 ;  /* 0x0000001d05007c0c */ /* 0x004fe2000cf01270 */
[----:B------:R-:W1:Y:S01]  /*76e50*/  LDCU UR29, c[0x0][0x3b8] ;  /* 0x00007700ff1d77ac */ /* 0x000e620008000800 */
[----:B----4-:R-:W-:Y:S01]  /*76e60*/  F2FP.SATFINITE.E4M3.F32.PACK_AB_MERGE_C R72, R9, R11, RZ ;  /* 0x0000000b0948723e */ /* 0x010fe200048070ff */
        /* <DEDUP_REMOVED lines=11> */
[----:B--2---:R-:W-:Y:S02]  /*76f20*/  SHF.R.S32.HI R70, RZ, 0x8, R73 ;  /* 0x00000008ff467819 */ /* 0x004fe40000011449 */
[----:B---3--:R-:W-:Y:S01]  /*76f30*/  ISETP.LT.AND P4, PT, R8, UR31, !P1 ;  /* 0x0000001f08007c0c */ /* 0x008fe2000cf81270 */
[----:B------:R-:W-:-:S02]  /*76f40*/  VIADD R71, R0, UR68 ;  /* 0x0000004400477c36 */ /* 0x000fc40008000000 */
[----:B------:R2:W-:Y:S01]  /*76f50*/  @P0 STG.E.U8 desc[UR20][R68.64], R70 ;  /* 0x0000004644000986 */ /* 0x0005e2000c101114 */
[----:B------:R-:W3:Y:S03]  /*76f60*/  LDCU UR31, c[0x0][0x39c] ;  /* 0x00007380ff1f77ac */ /* 0x000ee60008000800 */
[----:B------:R-:W3:Y:S01]  /*76f70*/  LDL.LU R8, [R1+0x22e8] ;  /* 0x0022e80001087983 */ /* 0x000ee20000300800 */
[----:B-----5:R-:W-:Y:S01]  /*76f80*/  ISETP.LT.AND P0, PT, R4, UR33, !P1 ;  /* 0x0000002104007c0c */ /* 0x020fe2000cf01270 */
[----:B------:R-:W5:Y:S02]  /*76f90*/  LDCU UR33, c[0x0][0x39c] ;  /* 0x00007380ff2177ac */ /* 0x000f640008000800 */
[----:B------:R-:W3:Y:S01]  /*76fa0*/  LDL.LU R4, [R1+0x229c] ;  /* 0x00229c0001047983 */ /* 0x000ee20000300800 */
[----:B--2---:R-:W-:-:S04]  /*76fb0*/  IADD3 R68, P5, PT, R71, R3, RZ ;  /* 0x0000000347447210 */ /* 0x004fc80007fbe0ff */
[----:B------:R-:W-:Y:S02]  /*76fc0*/  LEA.HI.X.SX32 R69, R71, R2, 0x1, P5 ;  /* 0x0000000247457211 */ /* 0x000fe400028f0eff */
[----:B------:R-:W-:Y:S01]  /*76fd0*/  F2FP.SATFINITE.E4M3.F32.PACK_AB_MERGE_C R0, R7, R6, RZ ;  /* 0x000000060700723e */ /* 0x000fe200048070ff */
[----:B------:R-:W-:Y:S01]  /*76fe0*/  VIADD R71, R71, UR68 ;  /* 0x0000004447477c36 */ /* 0x000fe20008000000 */
[----:B------:R-:W-:Y:S01]  /*76ff0*/  ISETP.LT.AND P2, PT, R10, UR32, !P1 ;  /* 0x000000200a007c0c */ /* 0x000fe2000cf41270 */
[----:B------:R-:W2:Y:S01]  /*77000*/  LDL.LU R6, [R1+0x3c0] ;  /* 0x0003c00001067983 */ /* 0x000ea20000300800 */
[----:B------:R-:W-:Y:S01]  /*77010*/  PRMT R72, R0, 0x9910, RZ ;  /* 0x0000991000487816 */ /* 0x000fe200000000ff */
[----:B------:R-:W0:Y:S02]  /*77020*/  LDCU UR32, c[0x0][0x3b8] ;  /* 0x00007700ff2077ac */ /* 0x000e240008000800 */
[----:B------:R1:W-:Y:S01]  /*77030*/  @P3 STG.E.U8 desc[UR20][R68.64], R0 ;  /* 0x0000000044003986 */ /* 0x0003e2000c101114 */
[----:B------:R-:W-:-:S03]  /*77040*/  IADD3 R70, P3, PT, R71, R3, RZ ;  /* 0x0000000347467210 */ /* 0x000fc60007f7e0ff */
[----:B------:R-:W2:Y:S01]  /*77050*/  LDL.LU R7, [R1+0x3c4] ;  /* 0x0003c40001077983 */ /* 0x000ea20000300800 */
[----:B-1----:R-:W-:Y:S02]  /*77060*/  IMAD.MOV.U32 R69, RZ, RZ, R72 ;  /* 0x000000ffff457224 */ /* 0x002fe400078e0048 */
[C---:B------:R-:W-:Y:S01]  /*77070*/  VIADD R0, R71.reuse, UR68 ;  /* 0x0000004447007c36 */ /* 0x040fe20008000000 */
[-C--:B------:R-:W-:Y:S02]  /*77080*/  LEA.HI.X.SX32 R71, R71, R2.reuse, 0x1, P3 ;  /* 0x0000000247477211 */ /* 0x080fe400018f0eff */
[----:B------:R-:W-:Y:S02]  /*77090*/  SHF.R.S32.HI R69, RZ, 0x8, R69 ;  /* 0x00000008ff457819 */ /* 0x000fe40000011445 */
[C---:B------:R-:W-:Y:S02]  /*770a0*/  IADD3 R68, P3, PT, R0.reuse, R3, RZ ;  /* 0x0000000300447210 */ /* 0x040fe40007f7e0ff */
[----:B----4-:R-:W-:Y:S01]  /*770b0*/  F2FP.SATFINITE.E4M3.F32.PACK_AB_MERGE_C R72, R9, R11, RZ ;  /* 0x0000000b0948723e */ /* 0x010fe200048070ff */
[----:B------:R1:W-:Y:S01]  /*770c0*/  @P4 STG.E.U8 desc[UR20][R70.64], R69 ;  /* 0x0000004546004986 */ /* 0x0003e2000c101114 */
[----:B------:R-:W-:Y:S01]  /*770d0*/  ISETP.LT.AND P5, PT, R5, UR34, !P1 ;  /* 0x0000002205007c0c */ /* 0x000fe2000cfa1270 */
[----:B------:R-:W4:Y:S02]  /*770e0*/  LDCU UR34, c[0x0][0x3b8] ;  /* 0x00007700ff2277ac */ /* 0x000f240008000800 */
[----:B------:R-:W4:Y:S04]  /*770f0*/  LDL.LU R5, [R1+0x22c0] ;  /* 0x0022c00001057983 */ /* 0x000f280000300800 */
[----:B------:R-:W5:Y:S01]  /*77100*/  LDL.LU R10, [R1+0x22d0] ;  /* 0x0022d000010a7983 */ /* 0x000f620000300800 */
[----:B-1----:R-:W-:-:S05]  /*77110*/  LEA.HI.X.SX32 R69, R0, R2, 0x1, P3 ;  /* 0x0000000200457211 */ /* 0x002fca00018f0eff */
[----:B------:R1:W-:Y:S01]  /*77120*/  @P2 STG.E.U8 desc[UR20][R68.64], R72 ;  /* 0x0000004844002986 */ /* 0x0003e2000c101114 */
[----:B---3--:R-:W-:Y:S01]  /*77130*/  ISETP.LT.AND P2, PT, R4, UR36, !P1 ;  /* 0x0000002404007c0c */ /* 0x008fe2000cf41270 */
[----:B------:R-:W-:Y:S02]  /*77140*/  VIADD R71, R0, UR68 ;  /* 0x0000004400477c36 */ /* 0x000fe40008000000 */
[----:B------:R-:W3:Y:S01]  /*77150*/  LDL.LU R4, [R1+0x22d8] ;  /* 0x0022d80001047983 */ /* 0x000ee20000300800 */
[----:B------:R-:W-:Y:S01]  /*77160*/  PRMT R70, R72, 0x9910, RZ ;  /* 0x0000991048467816 */ /* 0x000fe200000000ff */
[----:B------:R-:W0:Y:S02]  /*77170*/  LDCU UR36, c[0x0][0x39c] ;  /* 0x00007380ff2477ac */ /* 0x000e240008000800 */
[----:B------:R-:W5:Y:S01]  /*77180*/  LDL.LU R11, [R1+0x3c8] ;  /* 0x0003c800010b7983 */ /* 0x000f620000300800 */
[----:B-1----:R-:W-:Y:S01]  /*77190*/  IADD3 R68, P4, PT, R71, R3, RZ ;  /* 0x0000000347447210 */ /* 0x002fe20007f9e0ff */
[----:B------:R-:W-:-:S02]  /*771a0*/  IMAD.MOV.U32 R0, RZ, RZ, R70 ;  /* 0x000000ffff007224 */ /* 0x000fc400078e0046 */
[----:B------:R-:W5:Y:S01]  /*771b0*/  LDL.LU R9, [R1+0x3cc] ;  /* 0x0003cc0001097983 */ /* 0x000f620000300800 */
[C---:B------:R-:W-:Y:S01]  /*771c0*/  LEA.HI.X.SX32 R69, R71.reuse, R2, 0x1, P4 ;  /* 0x0000000247457211 */ /* 0x040fe200020f0eff */
[----:B------:R-:W-:Y:S01]  /*771d0*/  VIADD R71, R71, UR68 ;  /* 0x0000004447477c36 */ /* 0x000fe20008000000 */
[----:B------:R-:W-:-:S05]  /*771e0*/  SHF.R.S32.HI R0, RZ, 0x8, R0 ;  /* 0x00000008ff007819 */ /* 0x000fca0000011400 */
[----:B------:R1:W-:Y:S01]  /*771f0*/  @P0 STG.E.U8 desc[UR20][R68.64], R0 ;  /* 0x0000000044000986 */ /* 0x0003e2000c101114 */
[----:B------:R-:W-:Y:S02]  /*77200*/  IADD3 R70, P0, PT, R71, R3, RZ ;  /* 0x0000000347467210 */ /* 0x000fe40007f1e0ff */
[----:B--2---:R-:W-:Y:S02]  /*77210*/  F2FP.SATFINITE.E4M3.F32.PACK_AB_MERGE_C R72, R7, R6, RZ ;  /* 0x000000060748723e */ /* 0x004fe400048070ff */
[----:B------:R-:W-:Y:S01]  /*77220*/  ISETP.LT.AND P3, PT, R8, UR35, !P1 ;  /* 0x0000002308007c0c */ /* 0x000fe2000cf61270 */
[----:B------:R-:W2:Y:S01]  /*77230*/  LDCU UR35, c[0x0][0x3b8] ;  /* 0x00007700ff2377ac */ /* 0x000ea20008000800 */
[----:B------:R-:W2:Y:S04]  /*77240*/  LDL.LU R8, [R1+0x22e4] ;  /* 0x0022e40001087983 */ /* 0x000ea80000300800 */
[----:B------:R-:W2:Y:S01]  /*77250*/  LDL.LU R6, [R1+0x3d0] ;  /* 0x0003d00001067983 */ /* 0x000ea20000300800 */
[C---:B-1----:R-:W-:Y:S01]  /*77260*/  VIADD R0, R71.reuse, UR68 ;  /* 0x0000004447007c36 */ /* 0x042fe20008000000 */
[----:B------:R-:W-:-:S02]  /*77270*/  LEA.HI.X.SX32 R71, R71, R2, 0x1, P0 ;  /* 0x0000000247477211 */ /* 0x000fc400000f0eff */
[----:B------:R-:W2:Y:S04]  /*77280*/  LDL.LU R7, [R1+0x3d4] ;  /* 0x0003d40001077983 */ /* 0x000ea80000300800 */
[----:B------:R1:W-:Y:S01]  /*77290*/  @P5 STG.E.U8 desc[UR20][R70.64], R72 ;  /* 0x0000004846005986 */ /* 0x0003e2000c101114 */
[----:B----4-:R-:W-:Y:S01]  /*772a0*/  ISETP.LT.AND P0, PT, R5, UR37, !P1 ;  /* 0x0000002505007c0c */ /* 0x010fe2000cf01270 */
[----:B------:R-:W4:Y:S02]  /*772b0*/  LDCU UR37, c[0x0][0x39c] ;  /* 0x00007380ff2577ac */ /* 0x000f240008000800 */
[----:B------:R-:W2:Y:S01]  /*772c0*/  LDL.LU R5, [R1+0x22b4] ;  /* 0x0022b40001057983 */ /* 0x000ea20000300800 */
[----:B---3--:R-:W-:Y:S02]  /*772d0*/  ISETP.LT.AND P5, PT, R4, UR39, !P1 ;  /* 0x0000002704007c0c */ /* 0x008fe4000cfa1270 */
[----:B------:R-:W-:Y:S01]  /*772e0*/  PRMT R73, R72, 0x9910, RZ ;  /* 0x0000991048497816 */ /* 0x000fe200000000ff */
[----:B------:R-:W3:Y:S01]  /*772f0*/  LDL.LU R4, [R1+0x22c8] ;  /* 0x0022c80001047983 */ /* 0x000ee20000300800 */
[C---:B------:R-:W-:Y:S01]  /*77300*/  IADD3 R68, P4, PT, R0.reuse, R3, RZ ;  /* 0x0000000300447210 */ /* 0x040fe20007f9e0ff */
[C---:B-1----:R-:W-:Y:S01]  /*77310*/  VIADD R71, R0.reuse, UR68 ;  /* 0x0000004400477c36 */ /* 0x042fe20008000000 */
[----:B------:R-:W-:Y:S01]  /*77320*/  SHF.R.S32.HI R70, RZ, 0x8, R73 ;  /* 0x00000008ff467819 */ /* 0x000fe20000011449 */
[----:B------:R-:W1:Y:S01]  /*77330*/  LDCU UR39, c[0x0][0x39c] ;  /* 0x00007380ff2777ac */ /* 0x000e620008000800 */
[----:B------:R-:W-:-:S02]  /*77340*/  LEA.HI.X.SX32 R69, R0, R2, 0x1, P4 ;  /* 0x0000000200457211 */ /* 0x000fc400020f0eff */
[----:B-----5:R-:W-:Y:S02]  /*77350*/  F2FP.SATFINITE.E4M3.F32.PACK_AB_MERGE_C R0, R9, R11, RZ ;  /* 0x0000000b0900723e */ /* 0x020fe400048070ff */
[----:B------:R-:W5:Y:S04]  /*77360*/  LDL.LU R11, [R1+0x3d8] ;  /* 0x0003d800010b7983 */ /* 0x000f680000300800 */
[----:B------:R0:W-:Y:S01]  /*77370*/  @P3 STG.E.U8 desc[UR20][R68.64], R70 ;  /* 0x0000004644003986 */ /* 0x0001e2000c101114 */
[----:B------:R-:W-:-:S03]  /*77380*/  PRMT R72, R0, 0x9910, RZ ;  /* 0x0000991000487816 */ /* 0x000fc600000000ff */
[----:B------:R-:W5:Y:S01]  /*77390*/  LDL.LU R9, [R1+0x3dc] ;  /* 0x0003dc0001097983 */ /* 0x000f620000300800 */
[----:B0-----:R-:W-:-:S04]  /*773a0*/  IADD3 R68, P3, PT, R71, R3, RZ ;  /* 0x0000000347447210 */ /* 0x001fc80007f7e0ff */
[C---:B------:R-:W-:Y:S01]  /*773b0*/  LEA.HI.X.SX32 R69, R71.reuse, R2, 0x1, P3 ;  /* 0x0000000247457211 */ /* 0x040fe200018f0eff */
[----:B------:R-:W-:-:S04]  /*773c0*/  VIADD R71, R71, UR68 ;  /* 0x0000004447477c36 */ /* 0x000fc80008000000 */
[----:B------:R0:W-:Y:S01]  /*773d0*/  @P2 STG.E.U8 desc[UR20][R68.64], R0 ;  /* 0x0000000044002986 */ /* 0x0001e2000c101114 */
[CC--:B------:R-:W-:Y:S01]  /*773e0*/  IADD3 R70, P2, PT, R71.reuse, R3.reuse, RZ ;  /* 0x0000000347467210 */ /* 0x0c0fe20007f5e0ff */
[----:B0-----:R-:W-:Y:S02]  /*773f0*/  IMAD.MOV.U32 R69, RZ, RZ, R72 ;  /* 0x000000ffff457224 */ /* 0x001fe400078e0048 */
[C---:B------:R-:W-:Y:S01]  /*77400*/  VIADD R0, R71.reuse, UR68 ;  /* 0x0000004447007c36 */ /* 0x040fe20008000000 */
[-C--:B------:R-:W-:Y:S02]  /*77410*/  LEA.HI.X.SX32 R71, R71, R2.reuse, 0x1, P2 ;  /* 0x0000000247477211 */ /* 0x080fe400010f0eff */
[----:B------:R-:W-:Y:S02]  /*77420*/  SHF.R.S32.HI R69, RZ, 0x8, R69 ;  /* 0x00000008ff457819 */ /* 0x000fe40000011445 */
[----:B------:R-:W-:Y:S02]  /*77430*/  IADD3 R68, P2, PT, R0, R3, RZ ;  /* 0x0000000300447210 */ /* 0x000fe40007f5e0ff */
[----:B--2---:R-:W-:Y:S01]  /*77440*/  ISETP.LT.AND P3, PT, R8, UR40, !P1 ;  /* 0x0000002808007c0c */ /* 0x004fe2000cf61270 */
[----:B------:R0:W-:Y:S01]  /*77450*/  @P0 STG.E.U8 desc[UR20][R70.64], R69 ;  /* 0x0000004546000986 */ /* 0x0001e2000c101114 */
[----:B------:R-:W-:Y:S01]  /*77460*/  ISETP.LT.AND P4, PT, R10, UR38, !P1 ;  /* 0x000000260a007c0c */ /* 0x000fe2000cf81270 */
[----:B------:R-:W2:Y:S02]  /*77470*/  LDCU UR40, c[0x0][0x3b8] ;  /* 0x00007700ff2877ac */ /* 0x000ea40008000800 */
[----:B------:R-:W2:Y:S01]  /*77480*/  LDL.LU R8, [R1+0x22ec] ;  /* 0x0022ec0001087983 */ /* 0x000ea20000300800 */
[----:B0-----:R-:W-:-:S03]  /*77490*/  LEA.HI.X.SX32 R69, R0, R2, 0x1, P2 ;  /* 0x0000000200457211 */ /* 0x001fc600010f0eff */
[----:B------:R-:W4:Y:S01]  /*774a0*/  LDL.LU R10, [R1+0x22f8] ;  /* 0x0022f800010a7983 */ /* 0x000f220000300800 */
[----:B------:R-:W-:Y:S01]  /*774b0*/  F2FP.SATFINITE.E4M3.F32.PACK_AB_MERGE_C R72, R7, R6, RZ ;  /* 0x000000060748723e */ /* 0x000fe200048070ff */
[----:B------:R-:W-:Y:S01]  /*774c0*/  VIADD R71, R0, UR68 ;  /* 0x0000004400477c36 */ /* 0x000fe20008000000 */
[----:B------:R-:W-:Y:S01]  /*774d0*/  ISETP.LT.AND P0, PT, R5, UR41, !P1 ;  /* 0x0000002905007c0c */ /* 0x000fe2000cf01270 */
[----:B------:R-:W0:Y:S01]  /*774e0*/  LDCU UR41, c[0x0][0x3b8] ;  /* 0x00007700ff2977ac */ /* 0x000e220008000800 */
[----:B------:R-:W0:Y:S01]  /*774f0*/  LDCU UR38, c[0x0][0x3b8] ;  /* 0x00007700ff2677ac */ /* 0x000e220008000800 */
[----:B---3--:R-:W-:Y:S01]  /*77500*/  ISETP.LT.AND P2, PT, R4, UR42, !P1 ;  /* 0x0000002a04007c0c */ /* 0x008fe2000cf41270 */
[----:B------:R3:W-:Y:S01]  /*77510*/  @P4 STG.E.U8 desc[UR20][R68.64], R72 ;  /* 0x0000004844004986 */ /* 0x0007e2000c101114 */
[----:B------:R-:W-:Y:S01]  /*77520*/  PRMT R70, R72, 0x9910, RZ ;  /* 0x0000991048467816 */ /* 0x000fe200000000ff */
[----:B------:R-:W0:Y:S02]  /*77530*/  LDCU UR42, c[0x0][0x39c] ;  /* 0x00007380ff2a77ac */ /* 0x000e240008000800 */
[----:B------:R-:W4:Y:S02]  /*77540*/  LDL.LU R4, [R1+0x2300] ;  /* 0x0023000001047983 */ /* 0x000f240000300800 */
[----:B------:R-:W-:-:S02]  /*77550*/  IMAD.MOV.U32 R0, RZ, RZ, R70 ;  /* 0x000000ffff007224 */ /* 0x000fc400078e0046 */
[----:B------:R-:W4:Y:S01]  /*77560*/  LDL.LU R6, [R1+0x3e0] ;  /* 0x0003e00001067983 */ /* 0x000f220000300800 */
[----:B---3--:R-:W-:-:S03]  /*77570*/  IADD3 R68, P4, PT, R71, R3, RZ ;  /* 0x0000000347447210 */ /* 0x008fc60007f9e0ff */
[----:B------:R-:W3:Y:S01]  /*77580*/  LDL.LU R7, [R1+0x3e4] ;  /* 0x0003e40001077983 */ /* 0x000ee20000300800 */
[----:B------:R-:W-:Y:S02]  /*77590*/  SHF.R.S32.HI R0, RZ, 0x8, R0 ;  /* 0x00000008ff007819 */ /* 0x000fe40000011400 */
[C---:B------:R-:W-:Y:S01]  /*775a0*/  LEA.HI.X.SX32 R69, R71.reuse, R2, 0x1, P4 ;  /* 0x0000000247457211 */ /* 0x040fe200020f0eff */
[----:B------:R-:W-:Y:S01]  /*775b0*/  VIADD R71, R71, UR68 ;  /* 0x0000004447477c36 */ /* 0x000fe20008000000 */
[----:B-----5:R-:W-:Y:S01]  /*775c0*/  F2FP.SATFINITE.E4M3.F32.PACK_AB_MERGE_C R72, R9, R11, RZ ;  /* 0x0000000b0948723e */ /* 0x020fe200048070ff */
[----:B------:R-:W5:Y:S03]  /*775d0*/  LDL.LU R5, [R1+0x22b0] ;  /* 0x0022b00001057983 */ /* 0x000f660000300800 */
[----:B------:R-:W-:Y:S01]  /*775e0*/  IADD3 R70, P4, PT, R71, R3, RZ ;  /* 0x0000000347467210 */ /* 0x000fe20007f9e0ff */
[----:B------:R0:W-:Y:S01]  /*775f0*/  @P5 STG.E.U8 desc[UR20][R68.64], R0 ;  /* 0x0000000044005986 */ /* 0x0001e2000c101114 */
[----:B------:R-:W-:-:S03]  /*77600*/  PRMT R73, R72, 0x9910, RZ ;  /* 0x0000991048497816 */ /* 0x000fc600000000ff */
[----:B------:R-:W5:Y:S04]  /*77610*/  LDL.LU R11, [R1+0x3e8] ;  /* 0x0003e800010b7983 */ /* 0x000f680000300800 */
[----:B------:R-:W5:Y:S01]  /*77620*/  LDL.LU R9, [R1+0x3ec] ;  /* 0x0003ec0001097983 */ /* 0x000f620000300800 */
[C---:B0-----:R-:W-:Y:S01]  /*77630*/  VIADD R0, R71.reuse, UR68 ;  /* 0x0000004447007c36 */ /* 0x041fe20008000000 */
[----:B------:R-:W-:-:S04]  /*77640*/  LEA.HI.X.SX32 R71, R71, R2, 0x1, P4 ;  /* 0x0000000247477211 */ /* 0x000fc800020f0eff */
[C---:B------:R-:W-:Y:S01]  /*77650*/  IADD3 R68, P5, PT, R0.reuse, R3, RZ ;  /* 0x0000000300447210 */ /* 0x040fe20007fbe0ff */
[----:B------:R0:W-:Y:S03]  /*77660*/  @P3 STG.E.U8 desc[UR20][R70.64], R72 ;  /* 0x0000004846003986 */ /* 0x0001e6000c101114 */
[----:B------:R-:W-:Y:S02]  /*77670*/  LEA.HI.X.SX32 R69, R0, R2, 0x1, P5 ;  /* 0x0000000200457211 */ /* 0x000fe400028f0eff */
[----:B0-----:R-:W-:-:S05]  /*77680*/  SHF.R.S32.HI R70, RZ, 0x8, R73 ;  /* 0x00000008ff467819 */ /* 0x001fca0000011449 */
[----:B------:R0:W-:Y:S01]  /*77690*/  @P0 STG.E.U8 desc[UR20][R68.64], R70 ;  /* 0x0000004644000986 */ /* 0x0001e2000c101114 */
[----:B--2---:R-:W-:Y:S01]  /*776a0*/  ISETP.LT.AND P4, PT, R8, UR43, !P1 ;  /* 0x0000002b08007c0c */ /* 0x004fe2000cf81270 */
[----:B------:R-:W-:Y:S01]  /*776b0*/  VIADD R71, R0, UR68 ;  /* 0x0000004400477c36 */ /* 0x000fe20008000000 */
[----:B------:R-:W2:Y:S01]  /*776c0*/  LDCU UR43, c[0x0][0x3b8] ;  /* 0x00007700ff2b77ac */ /* 0x000ea20008000800 */
[----:B------:R-:W2:Y:S01]  /*776d0*/  LDL.LU R8, [R1+0x22e0] ;  /* 0x0022e00001087983 */ /* 0x000ea20000300800 */
[----:B----4-:R-:W-:Y:S01]  /*776e0*/  ISETP.LT.AND P0, PT, R4, UR45, !P1 ;  /* 0x0000002d04007c0c */ /* 0x010fe2000cf01270 */
[----:B------:R-:W4:Y:S02]  /*776f0*/  LDCU UR45, c[0x0][0x3b8] ;  /* 0x00007700ff2d77ac */ /* 0x000f240008000800 */
[----:B------:R-:W2:Y:S01]  /*77700*/  LDL.LU R4, [R1+0x22f0] ;  /* 0x0022f00001047983 */ /* 0x000ea20000300800 */
[----:B0-----:R-:W-:Y:S02]  /*77710*/  IADD3 R68, P5, PT, R71, R3, RZ ;  /* 0x0000000347447210 */ /* 0x001fe40007fbe0ff */
[----:B---3--:R-:W-:-:S02]  /*77720*/  F2FP.SATFINITE.E4M3.F32.PACK_AB_MERGE_C R0, R7, R6, RZ ;  /* 0x000000060700723e */ /* 0x008fc400048070ff */
[C---:B------:R-:W-:Y:S01]  /*77730*/  LEA.HI.X.SX32 R69, R71.reuse, R2, 0x1, P5 ;  /* 0x0000000247457211 */ /* 0x040fe200028f0eff */
[----:B------:R-:W-:Y:S01]  /*77740*/  VIADD R71, R71, UR68 ;  /* 0x0000004447477c36 */ /* 0x000fe20008000000 */
[----:B------:R-:W-:Y:S01]  /*77750*/  PRMT R72, R0, 0x9910, RZ ;  /* 0x0000991000487816 */ /* 0x000fe200000000ff */
[----:B------:R-:W3:Y:S04]  /*77760*/  LDL.LU R6, [R1+0x3f0] ;  /* 0x0003f00001067983 */ /* 0x000ee80000300800 */
[----:B------:R0:W-:Y:S01]  /*77770*/  @P2 STG.E.U8 desc[UR20][R68.64], R0 ;  /* 0x0000000044002986 */ /* 0x0001e2000c101114 */
[----:B------:R-:W-:Y:S02]  /*77780*/  IADD3 R70, P2, PT, R71, R3, RZ ;  /* 0x0000000347467210 */ /* 0x000fe40007f5e0ff */
[----:B------:R-:W-:Y:S01]  /*77790*/  ISETP.LT.AND P3, PT, R10, UR44, !P1 ;  /* 0x0000002c0a007c0c */ /* 0x000fe2000cf61270 */
[----:B------:R-:W3:Y:S01]  /*777a0*/  LDL.LU R7, [R1+0x3f4] ;  /* 0x0003f40001077983 */ /* 0x000ee20000300800 */
[----:B-----5:R-:W-:Y:S01]  /*777b0*/  ISETP.LT.AND P5, PT, R5, UR47, !P1 ;  /* 0x0000002f05007c0c */ /* 0x020fe2000cfa1270 */
[----:B------:R-:W5:Y:S02]  /*777c0*/  LDCU UR47, c[0x0][0x39c] ;  /* 0x00007380ff2f77ac */ /* 0x000f640008000800 */
[----:B------:R-:W4:Y:S01]  /*777d0*/  LDL.LU R5, [R1+0x2310] ;  /* 0x0023100001057983 */ /* 0x000f220000300800 */
[----:B------:R-:W1:Y:S01]  /*777e0*/  LDCU UR44, c[0x0][0x39c] ;  /* 0x00007380ff2c77ac */ /* 0x000e620008000800 */
[----:B0-----:R-:W-:-:S02]  /*777f0*/  IMAD.MOV.U32 R69, RZ, RZ, R72 ;  /* 0x000000ffff457224 */ /* 0x001fc400078e0048 */
[----:B------:R-:W4:Y:S01]  /*77800*/  LDL.LU R10, [R1+0x2320] ;  /* 0x00232000010a7983 */ /* 0x000f220000300800 */
        /* <DEDUP_REMOVED lines=12> */
[----:B------:R-:W1:Y:S02]  /*778d0*/  LDCU UR26, c[0x0][0x39c] ;  /* 0x00007380ff1a77ac */ /* 0x000e640008000800 */
[----:B------:R-:W5:Y:S01]  /*778e0*/  LDL.LU R11, [R1+0x3f8] ;  /* 0x0003f800010b7983 */ /* 0x000f620000300800 */
[----:B0-----:R-:W-:Y:S01]  /*778f0*/  IADD3 R68, P4, PT, R71, R3, RZ ;  /* 0x0000000347447210 */ /* 0x001fe20007f9e0ff */
[----:B------:R-:W-:-:S02]  /*77900*/  IMAD.MOV.U32 R0, RZ, RZ, R70 ;  /* 0x000000ffff007224 */ /* 0x000fc400078e0046 */
[----:B------:R-:W5:Y:S01]  /*77910*/  LDL.LU R9, [R1+0x3fc] ;  /* 0x0003fc0001097983 */ /* 0x000f620000300800 */
[C---:B------:R-:W-:Y:S01]  /*77920*/  LEA.HI.X.SX32 R69, R71.reuse, R2, 0x1, P4 ;  /* 0x0000000247457211 */ /* 0x040fe200020f0eff */
[----:B------:R-:W-:Y:S01]  /*77930*/  VIADD R71, R71, UR68 ;  /* 0x0000004447477c36 */ /* 0x000fe20008000000 */
[----:B------:R-:W-:-:S05]  /*77940*/  SHF.R.S32.HI R0, RZ, 0x8, R0 ;  /* 0x00000008ff007819 */ /* 0x000fca0000011400 */
[----:B------:R0:W-:Y:S01]  /*77950*/  @P0 STG.E.U8 desc[UR20][R68.64], R0 ;  /* 0x0000000044000986 */ /* 0x0001e2000c101114 */
[----:B------:R-:W-:Y:S02]  /*77960*/  IADD3 R70, P0, PT, R71, R3, RZ ;  /* 0x0000000347467210 */ /* 0x000fe40007f1e0ff */
[----:B---3--:R-:W-:Y:S02]  /*77970*/  F2FP.SATFINITE.E4M3.F32.PACK_AB_MERGE_C R72, R7, R6, RZ ;  /* 0x000000060748723e */ /* 0x008fe400048070ff */
[----:B------:R-:W-:Y:S01]  /*77980*/  ISETP.LT.AND P2, PT, R8, UR27, !P1 ;  /* 0x0000001b08007c0c */ /* 0x000fe2000cf41270 */
[----:B------:R-:W3:Y:S01]  /*77990*/  LDCU UR27, c[0x0][0x3b8] ;  /* 0x00007700ff1b77ac */ /* 0x000ee20008000800 */
[----:B------:R-:W3:Y:S04]  /*779a0*/  LDL.LU R8, [R1+0x22dc] ;  /* 0x0022dc0001087983 */ /* 0x000ee80000300800 */
[----:B------:R-:W3:Y:S01]  /*779b0*/  LDL.LU R6, [R1+0x200] ;  /* 0x0002000001067983 */ /* 0x000ee20000300800 */
[C---:B0-----:R-:W-:Y:S01]  /*779c0*/  VIADD R0, R71.reuse, UR68 ;  /* 0x0000004447007c36 */ /* 0x041fe20008000000 */
[----:B------:R-:W-:-:S02]  /*779d0*/  LEA.HI.X.SX32 R71, R71, R2, 0x1, P0 ;  /* 0x0000000247477211 */ /* 0x000fc400000f0eff */
[----:B----4-:R-:W-:Y:S01]  /*779e0*/  ISETP.LT.AND P0, PT, R5, UR25, !P1 ;  /* 0x0000001905007c0c */ /* 0x010fe2000cf01270 */
[----:B------:R-:W4:Y:S01]  /*779f0*/  LDL.LU R7, [R1+0x204] ;  /* 0x0002040001077983 */ /* 0x000f220000300800 */
[----:B------:R-:W-:Y:S01]  /*77a00*/  PRMT R73, R72, 0x9910, RZ ;  /* 0x0000991048497816 */ /* 0x000fe200000000ff */
[----:B------:R-:W0:Y:S02]  /*77a10*/  LDCU UR25, c[0x0][0x39c] ;  /* 0x00007380ff1977ac */ /* 0x000e240008000800 */
[----:B------:R0:W-:Y:S04]  /*77a20*/  @P5 STG.E.U8 desc[UR20][R70.64], R72 ;  /* 0x0000004846005986 */ /* 0x0001e8000c101114 */
[----:B------:R-:W3:Y:S01]  /*77a30*/  LDL.LU R5, [R1+0x2308] ;  /* 0x0023080001057983 */ /* 0x000ee20000300800 */
[----:B--2---:R-:W-:-:S02]  /*77a40*/  ISETP.LT.AND P5, PT, R4, UR22, !P1 ;  /* 0x0000001604007c0c */ /* 0x004fc4000cfa1270 */
[C---:B------:R-:W-:Y:S01]  /*77a50*/  IADD3 R68, P4, PT, R0.reuse, R3, RZ ;  /* 0x0000000300447210 */ /* 0x040fe20007f9e0ff */
[----:B------:R-:W2:Y:S01]  /*77a60*/  LDL.LU R4, [R1+0x2318] ;  /* 0x0023180001047983 */ /* 0x000ea20000300800 */
[----:B0-----:R-:W-:Y:S01]  /*77a70*/  SHF.R.S32.HI R70, RZ, 0x8, R73 ;  /* 0x00000008ff467819 */ /* 0x001fe20000011449 */
[C---:B------:R-:W-:Y:S01]  /*77a80*/  VIADD R71, R0.reuse, UR68 ;  /* 0x0000004400477c36 */ /* 0x040fe20008000000 */
[----:B------:R-:W-:Y:S01]  /*77a90*/  LEA.HI.X.SX32 R69, R0, R2, 0x1, P4 ;  /* 0x0000000200457211 */ /* 0x000fe200020f0eff */
[----:B------:R-:W0:Y:S01]  /*77aa0*/  LDCU UR22, c[0x0][0x39c] ;  /* 0x00007380ff1677ac */ /* 0x000e220008000800 */
        /* <DEDUP_REMOVED lines=20> */
[----:B----4-:R-:W-:Y:S01]  /*77bf0*/  F2FP.SATFINITE.E4M3.F32.PACK_AB_MERGE_C R72, R7, R6, RZ ;  /* 0x000000060748723e */ /* 0x010fe200048070ff */
[----:B------:R-:W4:Y:S02]  /*77c00*/  LDCU UR23, c[0x0][0x3b8] ;  /* 0x00007700ff1777ac */ /* 0x000f240008000800 */
[----:B------:R-:W4:Y:S01]  /*77c10*/  LDL.LU R10, [R1+0x22f4] ;  /* 0x0022f400010a7983 */ /* 0x000f220000300800 */
[----:B0-----:R-:W-:-:S02]  /*77c20*/  LEA.HI.X.SX32 R69, R0, R2, 0x1, P3 ;  /* 0x0000000200457211 */ /* 0x001fc400018f0eff */
[----:B--2---:R-:W-:Y:S01]  /*77c30*/  ISETP.LT.AND P3, PT, R4, UR18, !P1 ;  /* 0x0000001204007c0c */ /* 0x004fe2000cf61270 */
[----:B------:R-:W-:Y:S01]  /*77c40*/  VIADD R71, R0, UR68 ;  /* 0x0000004400477c36 */ /* 0x000fe20008000000 */
[----:B------:R-:W2:Y:S01]  /*77c50*/  LDL.LU R4, [R1+0x22fc] ;  /* 0x0022fc0001047983 */ /* 0x000ea20000300800 */
[----:B------:R-:W-:Y:S01]  /*77c60*/  PRMT R70, R72, 0x9910, RZ ;  /* 0x0000991048467816 */ /* 0x000fe200000000ff */
[----:B------:R-:W0:Y:S02]  /*77c70*/  LDCU UR18, c[0x0][0x3b8] ;  /* 0x00007700ff1277ac */ /* 0x000e240008000800 */
[----:B------:R1:W-:Y:S02]  /*77c80*/  @P4 STG.E.U8 desc[UR20][R68.64], R72 ;  /* 0x0000004844004986 */ /* 0x0003e4000c101114 */
[----:B------:R-:W-:Y:S02]  /*77c90*/  IMAD.MOV.U32 R0, RZ, RZ, R70 ;  /* 0x000000ffff007224 */ /* 0x000fe400078e0046 */
[----:B------:R-:W2:Y:S04]  /*77ca0*/  LDL.LU R6, [R1+0x210] ;  /* 0x0002100001067983 */ /* 0x000ea80000300800 */
[----:B------:R-:W2:Y:S01]  /*77cb0*/  LDL.LU R7, [R1+0x214] ;  /* 0x0002140001077983 */ /* 0x000ea20000300800 */
[----:B-1----:R-:W-:-:S02]  /*77cc0*/  IADD3 R68, P4, PT, R71, R3, RZ ;  /* 0x0000000347447210 */ /* 0x002fc40007f9e0ff */
[----:B------:R-:W-:Y:S02]  /*77cd0*/  SHF.R.S32.HI R0, RZ, 0x8, R0 ;  /* 0x00000008ff007819 */ /* 0x000fe40000011400 */
[CC--:B------:R-:W-:Y:S01]  /*77ce0*/  LEA.HI.X.SX32 R69, R71.reuse, R2.reuse, 0x1, P4 ;  /* 0x0000000247457211 */ /* 0x0c0fe200020f0eff */
[----:B------:R-:W-:Y:S01]  /*77cf0*/  VIADD R71, R71, UR68 ;  /* 0x0000004447477c36 */ /* 0x000fe20008000000 */
[----:B------:R-:W-:Y:S01]  /*77d00*/  ISETP.LT.AND P0, PT, R5, UR19, !P1 ;  /* 0x0000001305007c0c */ /* 0x000fe2000cf01270 */
[----:B------:R-:W1:Y:S01]  /*77d10*/  LDCU UR19, c[0x0][0x3b8] ;  /* 0x00007700ff1377ac */ /* 0x000e620008000800 */
[----:B-----5:R-:W-:Y:S01]  /*77d20*/  F2FP.SATFINITE.E4M3.F32.PACK_AB_MERGE_C R72, R9, R11, RZ ;  /* 0x0000000b0948723e */ /* 0x020fe200048070ff */
[----:B------:R5:W-:Y:S01]  /*77d30*/  @P5 STG.E.U8 desc[UR20][R68.64], R0 ;  /* 0x0000000044005986 */ /* 0x000be2000c101114 */
[C---:B------:R-:W-:Y:S02]  /*77d40*/  IADD3 R70, P4, PT, R71.reuse, R3, RZ ;  /* 0x0000000347467210 */ /* 0x040fe40007f9e0ff */
[----:B------:R-:W-:Y:S01]  /*77d50*/  PRMT R73, R72, 0x9910, RZ ;  /* 0x0000991048497816 */ /* 0x000fe200000000ff */
[----:B------:R-:W2:Y:S04]  /*77d60*/  LDL.LU R5, [R1+0x2304] ;  /* 0x0023040001057983 */ /* 0x000ea80000300800 */
[----:B------:R-:W2:Y:S01]  /*77d70*/  LDL.LU R11, [R1+0x218] ;  /* 0x00021800010b7983 */ /* 0x000ea20000300800 */
[C---:B-----5:R-:W-:Y:S01]  /*77d80*/  VIADD R0, R71.reuse, UR68 ;  /* 0x0000004447007c36 */ /* 0x060fe20008000000 */
[----:B------:R-:W-:-:S02]  /*77d90*/  LEA.HI.X.SX32 R71, R71, R2, 0x1, P4 ;  /* 0x0000000247477211 */ /* 0x000fc400020f0eff */
[----:B------:R-:W5:Y:S02]  /*77da0*/  LDL.LU R9, [R1+0x21c] ;  /* 0x00021c0001097983 */ /* 0x000f640000300800 */
[CC--:B------:R-:W-:Y:S02]  /*77db0*/  IADD3 R68, P5, PT, R0.reuse, R3.reuse, RZ ;  /* 0x0000000300447210 */ /* 0x0c0fe40007fbe0ff */
[----:B------:R0:W-:Y:S02]  /*77dc0*/  @P2 STG.E.U8 desc[UR20][R70.64], R72 ;  /* 0x0000004846002986 */ /* 0x0001e4000c101114 */
[----:B------:R-:W-:Y:S02]  /*77dd0*/  LEA.HI.X.SX32 R69, R0, R2, 0x1, P5 ;  /* 0x0000000200457211 */ /* 0x000fe400028f0eff */
[----:B0-----:R-:W-:Y:S02]  /*77de0*/  SHF.R.S32.HI R70, RZ, 0x8, R73 ;  /* 0x00000008ff467819 */ /* 0x001fe40000011449 */
[----:B---3--:R-:W-:Y:S01]  /*77df0*/  ISETP.LT.AND P4, PT, R8, UR17, !P1 ;  /* 0x0000001108007c0c */ /* 0x008fe2000cf81270 */
[----:B------:R-:W-:Y:S01]  /*77e00*/  VIADD R71, R0, UR68 ;  /* 0x0000004400477c36 */ /* 0x000fe20008000000 */
[----:B------:R-:W3:Y:S01]  /*77e10*/  LDL.LU R8, [R1+0x2334] ;  /* 0x0023340001087983 */ /* 0x000ee20000300800 */
[----:B----4-:R-:W-:Y:S01]  /*77e20*/  ISETP.LT.AND P2, PT, R10, UR16, !P1 ;  /* 0x000000100a007c0c */ /* 0x010fe2000cf41270 */
[----:B------:R-:W0:Y:S02]  /*77e30*/  LDCU UR17, c[0x0][0x39c] ;  /* 0x00007380ff1177ac */ /* 0x000e240008000800 */
[----:B------:R4:W-:Y:S01]  /*77e40*/  @P0 STG.E.U8 desc[UR20][R68.64], R70 ;  /* 0x0000004644000986 */ /* 0x0009e2000c101114 */
[----:B------:R-:W0:Y:S01]  /*77e50*/  LDCU UR16, c[0x0][0x3b8] ;  /* 0x00007700ff1077ac */ /* 0x000e220008000800 */
[----:B--2---:R-:W-:Y:S01]  /*77e60*/  ISETP.LT.AND P0, PT, R4, UR15, !P1 ;  /* 0x0000000f04007c0c */ /* 0x004fe2000cf01270 */
[----:B------:R-:W2:Y:S01]  /*77e70*/  LDCU UR15, c[0x0][0x3b8] ;  /* 0x00007700ff0f77ac */ /* 0x000ea20008000800 */
[----:B------:R-:W2:Y:S01]  /*77e80*/  LDL.LU R4, [R1+0x2344] ;  /* 0x0023440001047983 */ /* 0x000ea20000300800 */
[----:B----4-:R-:W-:-:S04]  /*77e90*/  IADD3 R68, P5, PT, R71, R3, RZ ;  /* 0x0000000347447210 */ /* 0x010fc80007fbe0ff */
[----:B------:R-:W-:Y:S02]  /*77ea0*/  LEA.HI.X.SX32 R69, R71, R2, 0x1, P5 ;  /* 0x0000000247457211 */ /* 0x000fe400028f0eff */
[----:B------:R-:W-:Y:S01]  /*77eb0*/  F2FP.SATFINITE.E4M3.F32.PACK_AB_MERGE_C R0, R7, R6, RZ ;  /* 0x000000060700723e */ /* 0x000fe200048070ff */
[----:B------:R-:W-:Y:S01]  /*77ec0*/  VIADD R71, R71, UR68 ;  /* 0x0000004447477c36 */ /* 0x000fe20008000000 */
[----:B------:R-:W4:Y:S02]  /*77ed0*/  LDL.LU R6, [R1+0x220] ;  /* 0x0002200001067983 */ /* 0x000f240000300800 */
[----:B------:R-:W-:Y:S02]  /*77ee0*/  PRMT R72, R0, 0x9910, RZ ;  /* 0x0000991000487816 */ /* 0x000fe400000000ff */
[----:B------:R0:W-:Y:S01]  /*77ef0*/  @P3 STG.E.U8 desc[UR20][R68.64], R0 ;  /* 0x0000000044003986 */ /* 0x0001e2000c101114 */
[----:B------:R-:W-:-:S03]  /*77f00*/  IADD3 R70, P3, PT, R71, R3, RZ ;  /* 0x0000000347467210 */ /* 0x000fc60007f7e0ff */
[----:B------:R-:W4:Y:S01]  /*77f10*/  LDL.LU R7, [R1+0x224] ;  /* 0x0002240001077983 */ /* 0x000f220000300800 */
[----:B0-----:R-:W-:Y:S02]  /*77f20*/  IMAD.MOV.U32 R69, RZ, RZ, R72 ;  /* 0x000000ffff457224 */ /* 0x001fe400078e0048 */
[C---:B------:R-:W-:Y:S01]  /*77f30*/  VIADD R0, R71.reuse, UR68 ;  /* 0x0000004447007c36 */ /* 0x040fe20008000000 */
[-C--:B------:R-:W-:Y:S02]  /*77f40*/  LEA.HI.X.SX32 R71, R71, R2.reuse, 0x1, P3 ;  /* 0x0000000247477211 */ /* 0x080fe400018f0eff */
[----:B------:R-:W-:Y:S02]  /*77f50*/  SHF.R.S32.HI R69, RZ, 0x8, R69 ;  /* 0x00000008ff457819 */ /* 0x000fe40000011445 */
[C---:B------:R-:W-:Y:S02]  /*77f60*/  IADD3 R68, P3, PT, R0.reuse, R3, RZ ;  /* 0x0000000300447210 */ /* 0x040fe40007f7e0ff */
[----:B-----5:R-:W-:Y:S01]  /*77f70*/  F2FP.SATFINITE.E4M3.F32.PACK_AB_MERGE_C R72, R9, R11, RZ ;  /* 0x0000000b0948723e */ /* 0x020fe200048070ff */
[----:B------:R0:W-:Y:S01]  /*77f80*/  @P4 STG.E.U8 desc[UR20][R70.64], R69 ;  /* 0x0000004546004986 */ /* 0x0001e2000c101114 */
[----:B------:R-:W-:Y:S01]  /*77f90*/  ISETP.LT.AND P5, PT, R5, UR14, !P1 ;  /* 0x0000000e05007c0c */ /* 0x000fe2000cfa1270 */
[----:B------:R-:W5:Y:S02]  /*77fa0*/  LDCU UR14, c[0x0][0x39c] ;  /* 0x00007380ff0e77ac */ /* 0x000f640008000800 */
[----:B------:R-:W5:Y:S04]  /*77fb0*/  LDL.LU R5, [R1+0x230c] ;  /* 0x00230c0001057983 */ /* 0x000f680000300800 */
[----:B------:R-:W5:Y:S01]  /*77fc0*/  LDL.LU R10, [R1+0x231c] ;  /* 0x00231c00010a7983 */ /* 0x000f620000300800 */
[----:B0-----:R-:W-:-:S05]  /*77fd0*/  LEA.HI.X.SX32 R69, R0, R2, 0x1, P3 ;  /* 0x0000000200457211 */ /* 0x001fca00018f0eff */
[----:B------:R0:W-:Y:S01]  /*77fe0*/  @P2 STG.E.U8 desc[UR20][R68.64], R72 ;  /* 0x0000004844002986 */ /* 0x0001e2000c101114 */
[----:B--2---:R-:W-:Y:S01]  /*77ff0*/  ISETP.LT.AND P2, PT, R4, UR12, !P1 ;  /* 0x0000000c04007c0c */ /* 0x004fe2000cf41270 */
[----:B------:R-:W-:Y:S02]  /*78000*/  VIADD R71, R0, UR68 ;  /* 0x0000004400477c36 */ /* 0x000fe40008000000 */
[----:B------:R-:W2:Y:S01]  /*78010*/  LDL.LU R4, [R1+0x2324] ;  /* 0x0023240001047983 */ /* 0x000ea20000300800 */
[----:B------:R-:W-:Y:S01]  /*78020*/  PRMT R70, R72, 0x9910, RZ ;  /* 0x0000991048467816 */ /* 0x000fe200000000ff */
[----:B------:R-:W1:Y:S02]  /*78030*/  LDCU UR12, c[0x0][0x3b8] ;  /* 0x00007700ff0c77ac */ /* 0x000e640008000800 */
[----:B------:R-:W2:Y:S01]  /*78040*/  LDL.LU R11, [R1+0x228] ;  /* 0x00022800010b7983 */ /* 0x000ea20000300800 */
[----:B0-----:R-:W-:Y:S01]  /*78050*/  IADD3 R68, P4, PT, R71, R3, RZ ;  /* 0x0000000347447210 */ /* 0x001fe20007f9e0ff */
[----:B------:R-:W-:-:S02]  /*78060*/  IMAD.MOV.U32 R0, RZ, RZ, R70 ;  /* 0x000000ffff007224 */ /* 0x000fc400078e0046 */
[----:B------:R-:W2:Y:S01]  /*78070*/  LDL.LU R9, [R1+0x22c] ;  /* 0x00022c0001097983 */ /* 0x000ea20000300800 */
[C---:B------:R-:W-:Y:S01]  /*78080*/  LEA.HI.X.SX32 R69, R71.reuse, R2, 0x1, P4 ;  /* 0x0000000247457211 */ /* 0x040fe200020f0eff */
[----:B------:R-:W-:Y:S01]  /*78090*/  VIADD R71, R71, UR68 ;  /* 0x0000004447477c36 */ /* 0x000fe20008000000 */
[----:B------:R-:W-:-:S05]  /*780a0*/  SHF.R.S32.HI R0, RZ, 0x8, R0 ;  /* 0x00000008ff007819 */ /* 0x000fca0000011400 */
[----:B------:R0:W-:Y:S01]  /*780b0*/  @P0 STG.E.U8 desc[UR20][R68.64], R0 ;  /* 0x0000000044000986 */ /* 0x0001e2000c101114 */
[----:B------:R-:W-:Y:S02]  /*780c0*/  IADD3 R70, P0, PT, R71, R3, RZ ;  /* 0x0000000347467210 */ /* 0x000fe40007f1e0ff */
[----:B----4-:R-:W-:Y:S02]  /*780d0*/  F2FP.SATFINITE.E4M3.F32.PACK_AB_MERGE_C R72, R7, R6, RZ ;  /* 0x000000060748723e */ /* 0x010fe400048070ff */
[----:B---3--:R-:W-:Y:S01]  /*780e0*/  ISETP.LT.AND P3, PT, R8, UR13, !P1 ;  /* 0x0000000d08007c0c */ /* 0x008fe2000cf61270 */
[----:B------:R-:W3:Y:S01]  /*780f0*/  LDCU UR13, c[0x0][0x3b8] ;  /* 0x00007700ff0d77ac */ /* 0x000ee20008000800 */
[----:B------:R-:W4:Y:S04]  /*78100*/  LDL.LU R8, [R1+0x2330] ;  /* 0x0023300001087983 */ /* 0x000f280000300800 */
[----:B------:R-:W3:Y:S01]  /*78110*/  LDL.LU R6, [R1+0x230] ;  /* 0x0002300001067983 */ /* 0x000ee20000300800 */
[C---:B0-----:R-:W-:Y:S01]  /*78120*/  VIADD R0, R71.reuse, UR68 ;  /* 0x0000004447007c36 */ /* 0x041fe20008000000 */
[----:B------:R-:W-:-:S02]  /*78130*/  LEA.HI.X.SX32 R71, R71, R2, 0x1, P0 ;  /* 0x0000000247477211 */ /* 0x000fc400000f0eff */
[----:B------:R-:W3:Y:S04]  /*78140*/  LDL.LU R7, [R1+0x234] ;  /* 0x0002340001077983 */ /* 0x000ee80000300800 */
[----:B------:R0:W-:Y:S01]  /*78150*/  @P5 STG.E.U8 desc[UR20][R70.64], R72 ;  /* 0x0000004846005986 */ /* 0x0001e2000c101114 */
[----:B-----5:R-:W-:Y:S01]  /*78160*/  ISETP.LT.AND P0, PT, R5, UR11, !P1 ;  /* 0x0000000b05007c0c */ /* 0x020fe2000cf01270 */
[----:B------:R-:W5:Y:S02]  /*78170*/  LDCU UR11, c[0x0][0x39c] ;  /* 0x00007380ff0b77ac */ /* 0x000f640008000800 */
[----:B------:R-:W3:Y:S01]  /*78180*/  LDL.LU R5, [R1+0x2360] ;  /* 0x0023600001057983 */ /* 0x000ee20000300800 */
[----:B--2---:R-:W-:Y:S02]  /*78190*/  ISETP.LT.AND P5, PT, R4, UR9, !P1 ;  /* 0x0000000904007c0c */ /* 0x004fe4000cfa1270 */
[----:B------:R-:W-:Y:S01]  /*781a0*/  PRMT R73, R72, 0x9910, RZ ;  /* 0x0000991048497816 */ /* 0x000fe200000000ff */
[----:B------:R-:W2:Y:S01]  /*781b0*/  LDL.LU R4, [R1+0x2314] ;  /* 0x0023140001047983 */ /* 0x000ea20000300800 */
[C---:B------:R-:W-:Y:S01]  /*781c0*/  IADD3 R68, P4, PT, R0.reuse, R3, RZ ;  /* 0x0000000300447210 */ /* 0x040fe20007f9e0ff */
[C---:B0-----:R-:W-:Y:S01]  /*781d0*/  VIADD R71, R0.reuse, UR68 ;  /* 0x0000004400477c36 */ /* 0x041fe20008000000 */
[----:B------:R-:W-:Y:S01]  /*781e0*/  SHF.R.S32.HI R70, RZ, 0x8, R73 ;  /* 0x00000008ff467819 */ /* 0x000fe20000011449 */
[----:B------:R-:W0:Y:S01]  /*781f0*/  LDCU UR9, c[0x0][0x3b8] ;  /* 0x00007700ff0977ac */ /* 0x000e220008000800 */
[----:B------:R-:W-:-:S02]  /*78200*/  LEA.HI.X.SX32 R69, R0, R2, 0x1, P4 ;  /* 0x0000000200457211 */ /* 0x000fc400020f0eff */
[----:B------:R-:W-:Y:S02]  /*78210*/  F2FP.SATFINITE.E4M3.F32.PACK_AB_MERGE_C R0, R9, R11, RZ ;  /* 0x0000000b0900723e */ /* 0x000fe400048070ff */
        /* <DEDUP_REMOVED lines=14> */
[----:B----4-:R-:W-:Y:S01]  /*78300*/  ISETP.LT.AND P3, PT, R8, UR8, !P1 ;  /* 0x0000000808007c0c */ /* 0x010fe2000cf61270 */
[----:B------:R0:W-:Y:S01]  /*78310*/  @P0 STG.E.U8 desc[UR20][R70.64], R69 ;  /* 0x0000004546000986 */ /* 0x0001e2000c101114 */
[----:B------:R-:W-:Y:S01]  /*78320*/  ISETP.LT.AND P4, PT, R10, UR10, !P1 ;  /* 0x0000000a0a007c0c */ /* 0x000fe2000cf81270 */
[----:B------:R-:W4:Y:S02]  /*78330*/  LDCU UR10, c[0x0][0x3b8] ;  /* 0x00007700ff0a77ac */ /* 0x000f240008000800 */
[----:B------:R-:W4:Y:S01]  /*78340*/  LDL.LU R8, [R1+0x2338] ;  /* 0x0023380001087983 */ /* 0x000f220000300800 */
[----:B---3--:R-:W-:Y:S01]  /*78350*/  F2FP.SATFINITE.E4M3.F32.PACK_AB_MERGE_C R72, R7, R6, RZ ;  /* 0x000000060748723e */ /* 0x008fe200048070ff */
[----:B------:R-:W3:Y:S02]  /*78360*/  LDCU UR8, c[0x0][0x3b8] ;  /* 0x00007700ff0877ac */ /* 0x000ee40008000800 */
[----:B------:R-:W3:Y:S01]  /*78370*/  LDL.LU R10, [R1+0x2348] ;  /* 0x00234800010a7983 */ /* 0x000ee20000300800 */
        /* <DEDUP_REMOVED lines=25> */
[C---:B------:R-:W-:Y:S02]  /*78510*/  IADD3 R68, P5, PT, R0.reuse, R3, RZ ;  /* 0x0000000300447210 */ /* 0x040fe40007fbe0ff */
[----:B------:R0:W-:Y:S02]  /*78520*/  @P3 STG.E.U8 desc[UR20][R70.64], R72 ;  /* 0x0000004846003986 */ /* 0x0001e4000c101114 */
[----:B------:R-:W-:Y:S02]  /*78530*/  LEA.HI.X.SX32 R69, R0, R2, 0x1, P5 ;  /* 0x0000000200457211 */ /* 0x000fe400028f0eff */
[----:B0-----:R-:W-:Y:S02]  /*78540*/  SHF.R.S32.HI R70, RZ, 0x8, R73 ;  /* 0x00000008ff467819 */ /* 0x001fe40000011449 */
[----:B----4-:R-:W-:Y:S01]  /*78550*/  ISETP.LT.AND P4, PT, R8, UR4, !P1 ;  /* 0x0000000408007c0c */ /* 0x010fe2000cf81270 */
[----:B------:R-:W-:-:S02]  /*78560*/  VIADD R71, R0, UR68 ;  /* 0x0000004400477c36 */ /* 0x000fc40008000000 */
[----:B------:R0:W-:Y:S01]  /*78570*/  @P0 STG.E.U8 desc[UR20][R68.64], R70 ;  /* 0x0000004644000986 */ /* 0x0001e2000c101114 */
[----:B------:R-:W4:Y:S03]  /*78580*/  LDCU UR4, c[0x0][0x39c] ;  /* 0x00007380ff0477ac */ /* 0x000f260008000800 */
[----:B------:R-:W4:Y:S01]  /*78590*/  LDL.LU R8, [R1+0x232c] ;  /* 0x00232c0001087983 */ /* 0x000f220000300800 */
[----:B---3--:R-:W-:Y:S01]  /*785a0*/  ISETP.LT.AND P3, PT, R10, UR74, !P1 ;  /* 0x0000004a0a007c0c */ /* 0x008fe2000cf61270 */
[----:B------:R-:W3:Y:S01]  /*785b0*/  LDCU UR74, c[0x0][0x39c] ;  /* 0x00007380ff4a77ac */ /* 0x000ee20008000800 */
[----:B------:R-:W0:Y:S01]  /*785c0*/  LDCU UR68, c[0x0][0x39c] ;  /* 0x00007380ff4477ac */ /* 0x000e220008000800 */
[----:B--2---:R-:W-:Y:S01]  /*785d0*/  ISETP.LT.AND P0, PT, R4, UR73, !P1 ;  /* 0x0000004904007c0c */ /* 0x004fe2000cf01270 */
[----:B------:R-:W2:Y:S01]  /*785e0*/  LDCU UR73, c[0x0][0x3b8] ;  /* 0x00007700ff4977ac */ /* 0x000ea20008000800 */
[----:B------:R-:W2:Y:S01]  /*785f0*/  LDL.LU R4, [R1+0x2340] ;  /* 0x0023400001047983 */ /* 0x000ea20000300800 */
[----:B0-----:R-:W-:-:S04]  /*78600*/  IADD3 R68, P5, PT, R71, R3, RZ ;  /* 0x0000000347447210 */ /* 0x001fc80007fbe0ff */
[----:B------:R-:W-:Y:S02]  /*78610*/  LEA.HI.X.SX32 R69, R71, R2, 0x1, P5 ;  /* 0x0000000247457211 */ /* 0x000fe400028f0eff */
[----:B------:R-:W-:Y:S01]  /*78620*/  F2FP.SATFINITE.E4M3.F32.PACK_AB_MERGE_C R0, R7, R6, RZ ;  /* 0x000000060700723e */ /* 0x000fe200048070ff */
[----:B------:R-:W-:Y:S01]  /*78630*/  VIADD R71, R71, UR71 ;  /* 0x0000004747477c36 */ /* 0x000fe20008000000 */
[----:B------:R-:W3:Y:S01]  /*78640*/  LDL.LU R6, [R1+0x250] ;  /* 0x0002500001067983 */ /* 0x000ee20000300800 */
[----:B------:R-:W0:Y:S01]  /*78650*/  LDCU UR71, c[0x0][0x3b8] ;  /* 0x00007700ff4777ac */ /* 0x000e220008000800 */
[----:B------:R-:W-:Y:S02]  /*78660*/  PRMT R72, R0, 0x9910, RZ ;  /* 0x0000991000487816 */ /* 0x000fe400000000ff */
[----:B------:R1:W-:Y:S01]  /*78670*/  @P2 STG.E.U8 desc[UR20][R68.64], R0 ;  /* 0x0000000044002986 */ /* 0x0003e2000c101114 */
[----:B------:R-:W-:-:S03]  /*78680*/  IADD3 R70, P2, PT, R71, R3, RZ ;  /* 0x0000000347467210 */ /* 0x000fc60007f5e0ff */
[----:B------:R-:W3:Y:S01]  /*78690*/  LDL.LU R7, [R1+0x254] ;  /* 0x0002540001077983 */ /* 0x000ee20000300800 */
[----:B-1----:R-:W-:Y:S02]  /*786a0*/  IMAD.MOV.U32 R69, RZ, RZ, R72 ;  /* 0x000000ffff457224 */ /* 0x002fe400078e0048 */
[C---:B------:R-:W-:Y:S01]  /*786b0*/  VIADD R0, R71.reuse, UR70 ;  /* 0x0000004647007c36 */ /* 0x040fe20008000000 */
[-C--:B------:R-:W-:Y:S01]  /*786c0*/  LEA.HI.X.SX32 R71, R71, R2.reuse, 0x1, P2 ;  /* 0x0000000247477211 */ /* 0x080fe200010f0eff */
[----:B------:R-:W1:Y:S01]  /*786d0*/  LDCU UR70, c[0x0][0x39c] ;  /* 0x00007380ff4677ac */ /* 0x000e620008000800 */
[----:B------:R-:W-:Y:S02]  /*786e0*/  SHF.R.S32.HI R69, RZ, 0x8, R69 ;  /* 0x00000008ff457819 */ /* 0x000fe40000011445 */
[C---:B------:R-:W-:Y:S02]  /*786f0*/  IADD3 R68, P2, PT, R0.reuse, R3, RZ ;  /* 0x0000000300447210 */ /* 0x040fe40007f5e0ff */
[----:B-----5:R-:W-:Y:S01]  /*78700*/  F2FP.SATFINITE.E4M3.F32.PACK_AB_MERGE_C R72, R9, R11, RZ ;  /* 0x0000000b0948723e */ /* 0x020fe200048070ff */
[----:B------:R5:W-:Y:S01]  /*78710*/  @P4 STG.E.U8 desc[UR20][R70.64], R69 ;  /* 0x0000004546004986 */ /* 0x000be2000c101114 */
[----:B------:R-:W-:Y:S01]  /*78720*/  ISETP.LT.AND P5, PT, R5, UR72, !P1 ;  /* 0x0000004805007c0c */ /* 0x000fe2000cfa1270 */
[----:B------:R-:W0:Y:S02]  /*78730*/  LDCU UR72, c[0x0][0x39c] ;  /* 0x00007380ff4877ac */ /* 0x000e240008000800 */
[----:B------:R-:W3:Y:S04]  /*78740*/  LDL.LU R5, [R1+0x2364] ;  /* 0x0023640001057983 */ /* 0x000ee80000300800 */
[----:B------:R-:W3:Y:S01]  /*78750*/  LDL.LU R10, [R1+0x2370] ;  /* 0x00237000010a7983 */ /* 0x000ee20000300800 */
[----:B-----5:R-:W-:-:S05]  /*78760*/  LEA.HI.X.SX32 R69, R0, R2, 0x1, P2 ;  /* 0x0000000200457211 */ /* 0x020fca00010f0eff */
[----:B------:R5:W-:Y:S01]  /*78770*/  @P3 STG.E.U8 desc[UR20][R68.64], R72 ;  /* 0x0000004844003986 */ /* 0x000be2000c101114 */
[----:B--2---:R-:W-:Y:S01]  /*78780*/  ISETP.LT.AND P3, PT, R4, UR66, !P1 ;  /* 0x0000004204007c0c */ /* 0x004fe2000cf61270 */
[----:B------:R-:W-:Y:S02]  /*78790*/  VIADD R71, R0, UR67 ;  /* 0x0000004300477c36 */ /* 0x000fe40008000000 */
[----:B------:R-:W2:Y:S01]  /*787a0*/  LDL.LU R4, [R1+0x2378] ;  /* 0x0023780001047983 */ /* 0x000ea20000300800 */
[----:B------:R-:W-:Y:S01]  /*787b0*/  PRMT R70, R72, 0x9910, RZ ;  /* 0x0000991048467816 */ /* 0x000fe200000000ff */
[----:B------:R-:W0:Y:S02]  /*787c0*/  LDCU UR67, c[0x0][0x3b8] ;  /* 0x00007700ff4377ac */ /* 0x000e240008000800 */
[----:B------:R-:W2:Y:S01]  /*787d0*/  LDL.LU R11, [R1+0x258] ;  /* 0x00025800010b7983 */ /* 0x000ea20000300800 */
[CC--:B-----5:R-:W-:Y:S01]  /*787e0*/  IADD3 R68, P4, PT, R71.reuse, R3.reuse, RZ ;  /* 0x0000000347447210 */ /* 0x0e0fe20007f9e0ff */
[----:B------:R-:W-:Y:S01]  /*787f0*/  IMAD.MOV.U32 R0, RZ, RZ, R70 ;  /* 0x000000ffff007224 */ /* 0x000fe200078e0046 */
[----:B----4-:R-:W-:Y:S01]  /*78800*/  ISETP.LT.AND P2, PT, R8, UR69, !P1 ;  /* 0x0000004508007c0c */ /* 0x010fe2000cf41270 */
[----:B------:R-:W4:Y:S01]  /*78810*/  LDL.LU R9, [R1+0x25c] ;  /* 0x00025c0001097983 */ /* 0x000f220000300800 */
[C---:B------:R-:W-:Y:S01]  /*78820*/  LEA.HI.X.SX32 R69, R71.reuse, R2, 0x1, P4 ;  /* 0x0000000247457211 */ /* 0x040fe200020f0eff */
[----:B------:R-:W-:Y:S01]  /*78830*/  VIADD R71, R71, UR65 ;  /* 0x0000004147477c36 */ /* 0x000fe20008000000 */
[----:B------:R-:W-:Y:S01]  /*78840*/  SHF.R.S32.HI R0, RZ, 0x8, R0 ;  /* 0x00000008ff007819 */ /* 0x000fe20000011400 */
[----:B------:R-:W5:Y:S01]  /*78850*/  LDL.LU R8, [R1+0x2328] ;  /* 0x0023280001087983 */ /* 0x000f620000300800 */
[----:B------:R-:W0:Y:S03]  /*78860*/  LDCU UR69, c[0x0][0x3b8] ;  /* 0x00007700ff4577ac */ /* 0x000e260008000800 */
[----:B------:R1:W-:Y:S01]  /*78870*/  @P0 STG.E.U8 desc[UR20][R68.64], R0 ;  /* 0x0000000044000986 */ /* 0x0003e2000c101114 */
[----:B------:R-:W-:Y:S01]  /*78880*/  IADD3 R70, P0, PT, R71, R3, RZ ;  /* 0x0000000347467210 */ /* 0x000fe20007f1e0ff */
[----:B------:R-:W0:Y:S01]  /*78890*/  LDCU UR65, c[0x0][0x3b8] ;  /* 0x00007700ff4177ac */ /* 0x000e220008000800 */
[----:B---3--:R-:W-:-:S02]  /*788a0*/  F2FP.SATFINITE.E4M3.F32.PACK_AB_MERGE_C R72, R7, R6, RZ ;  /* 0x000000060748723e */ /* 0x008fc400048070ff */
[----:B------:R-:W3:Y:S01]  /*788b0*/  LDL.LU R6, [R1+0x260] ;  /* 0x0002600001067983 */ /* 0x000ee20000300800 */
[----:B------:R-:W0:Y:S03]  /*788c0*/  LDCU UR66, c[0x0][0x39c] ;  /* 0x00007380ff4277ac */ /* 0x000e260008000800 */
[----:B------:R-:W3:Y:S01]  /*788d0*/  LDL.LU R7, [R1+0x264] ;  /* 0x0002640001077983 */ /* 0x000ee20000300800 */
[C---:B-1----:R-:W-:Y:S01]  /*788e0*/  VIADD R0, R71.reuse, UR64 ;  /* 0x0000004047007c36 */ /* 0x042fe20008000000 */
[----:B------:R-:W-:Y:S01]  /*788f0*/  LEA.HI.X.SX32 R71, R71, R2, 0x1, P0 ;  /* 0x0000000247477211 */ /* 0x000fe200000f0eff */
[----:B------:R-:W1:Y:S04]  /*78900*/  LDCU UR64, c[0x0][0x3b8] ;  /* 0x00007700ff4077ac */ /* 0x000e680008000800 */
[----:B------:R0:W-:Y:S01]  /*78910*/  @P5 STG.E.U8 desc[UR20][R70.64], R72 ;  /* 0x0000004846005986 */ /* 0x0001e2000c101114 */
[----:B------:R-:W-:Y:S01]  /*78920*/  ISETP.LT.AND P0, PT, R5, UR63, !P1 ;  /* 0x0000003f05007c0c */ /* 0x000fe2000cf01270 */
[----:B------:R-:W0:Y:S02]  /*78930*/  LDCU UR63, c[0x0][0x3b8] ;  /* 0x00007700ff3f77ac */ /* 0x000e240008000800 */
[----:B------:R-:W3:Y:S01]  /*78940*/  LDL.LU R5, [R1+0x2358] ;  /* 0x0023580001057983 */ /* 0x000ee20000300800 */
[----:B--2---:R-:W-:-:S02]  /*78950*/  ISETP.LT.AND P5, PT, R4, UR60, !P1 ;  /* 0x0000003c04007c0c */ /* 0x004fc4000cfa1270 */
[----:B------:R-:W-:Y:S01]  /*78960*/  PRMT R73, R72, 0x9910, RZ ;  /* 0x0000991048497816 */ /* 0x000fe200000000ff */
[----:B------:R-:W2:Y:S01]  /*78970*/  LDL.LU R4, [R1+0x2368] ;  /* 0x0023680001047983 */ /* 0x000ea20000300800 */
[C---:B------:R-:W-:Y:S01]  /*78980*/  IADD3 R68, P4, PT, R0.reuse, R3, RZ ;  /* 0x0000000300447210 */ /* 0x040fe20007f9e0ff */
[C---:B0-----:R-:W-:Y:S01]  /*78990*/  VIADD R71, R0.reuse, UR61 ;  /* 0x0000003d00477c36 */ /* 0x041fe20008000000 */
[----:B------:R-:W-:Y:S01]  /*789a0*/  SHF.R.S32.HI R70, RZ, 0x8, R73 ;  /* 0x00000008ff467819 */ /* 0x000fe20000011449 */
[----:B------:R-:W0:Y:S01]  /*789b0*/  LDCU UR61, c[0x0][0x3b8] ;  /* 0x00007700ff3d77ac */ /* 0x000e220008000800 */
[----:B------:R-:W-:Y:S02]  /*789c0*/  LEA.HI.X.SX32 R69, R0, R2, 0x1, P4 ;  /* 0x0000000200457211 */ /* 0x000fe400020f0eff */
[----:B----4-:R-:W-:Y:S01]  /*789d0*/  F2FP.SATFINITE.E4M3.F32.PACK_AB_MERGE_C R0, R9, R11, RZ ;  /* 0x0000000b0900723e */ /* 0x010fe200048070ff */
[----:B------:R-:W4:Y:S01]  /*789e0*/  LDCU UR60, c[0x0][0x3b8] ;  /* 0x00007700ff3c77ac */ /* 0x000f220008000800 */
[----:B------:R-:W4:Y:S04]  /*789f0*/  LDL.LU R11, [R1+0x268] ;  /* 0x00026800010b7983 */ /* 0x000f280000300800 */
[----:B------:R0:W-:Y:S01]  /*78a00*/  @P2 STG.E.U8 desc[UR20][R68.64], R70 ;  /* 0x0000004644002986 */ /* 0x0001e2000c101114 */
[----:B------:R-:W-:-:S03]  /*78a10*/  PRMT R72, R0, 0x9910, RZ ;  /* 0x0000991000487816 */ /* 0x000fc600000000ff */
[----:B------:R-:W4:Y:S01]  /*78a20*/  LDL.LU R9, [R1+0x26c] ;  /* 0x00026c0001097983 */ /* 0x000f220000300800 */
[----:B0-----:R-:W-:-:S04]  /*78a30*/  IADD3 R68, P2, PT, R71, R3, RZ ;  /* 0x0000000347447210 */ /* 0x001fc80007f5e0ff */
[C---:B------:R-:W-:Y:S01]  /*78a40*/  LEA.HI.X.SX32 R69, R71.reuse, R2, 0x1, P2 ;  /* 0x0000000247457211 */ /* 0x040fe200010f0eff */
[----:B------:R-:W-:Y:S01]  /*78a50*/  VIADD R71, R71, UR58 ;  /* 0x0000003a47477c36 */ /* 0x000fe20008000000 */
[----:B-----5:R-:W-:Y:S01]  /*78a60*/  ISETP.LT.AND P2, PT, R8, UR59, !P1 ;  /* 0x0000003b08007c0c */ /* 0x020fe2000cf41270 */
[----:B------:R-:W0:Y:S01]  /*78a70*/  LDCU UR59, c[0x0][0x3b8] ;  /* 0x00007700ff3b77ac */ /* 0x000e220008000800 */
[----:B------:R-:W-:Y:S01]  /*78a80*/  ISETP.LT.AND P4, PT, R10, UR62, !P1 ;  /* 0x0000003e0a007c0c */ /* 0x000fe2000cf81270 */
[----:B------:R5:W-:Y:S01]  /*78a90*/  @P3 STG.E.U8 desc[UR20][R68.64], R0 ;  /* 0x0000000044003986 */ /* 0x000be2000c101114 */
[----:B------:R-:W-:Y:S01]  /*78aa0*/  IADD3 R70, P3, PT, R71, R3, RZ ;  /* 0x0000000347467210 */ /* 0x000fe20007f7e0ff */
[----:B------:R-:W0:Y:S02]  /*78ab0*/  LDCU UR62, c[0x0][0x3b8] ;  /* 0x00007700ff3e77ac */ /* 0x000e240008000800 */
[----:B------:R-:W4:Y:S01]  /*78ac0*/  LDL.LU R8, [R1+0x2388] ;  /* 0x0023880001087983 */ /* 0x000f220000300800 */
[----:B------:R-:W0:Y:S03]  /*78ad0*/  LDCU UR58, c[0x0][0x3b8] ;  /* 0x00007700ff3a77ac */ /* 0x000e260008000800 */
[----:B------:R-:W4:Y:S01]  /*78ae0*/  LDL.LU R10, [R1+0x2394] ;  /* 0x00239400010a7983 */ /* 0x000f220000300800 */
[----:B-----5:R-:W-:-:S02]  /*78af0*/  IMAD.MOV.U32 R69, RZ, RZ, R72 ;  /* 0x000000ffff457224 */ /* 0x020fc400078e0048 */
[C---:B------:R-:W-:Y:S01]  /*78b00*/  VIADD R0, R71.reuse, UR57 ;  /* 0x0000003947007c36 */ /* 0x040fe20008000000 */
[----:B------:R-:W-:Y:S01]  /*78b10*/  LEA.HI.X.SX32 R71, R71, R2, 0x1, P3 ;  /* 0x0000000247477211 */ /* 0x000fe200018f0eff */
[----:B------:R-:W5:Y:S01]  /*78b20*/  LDCU UR57, c[0x0][0x3b8] ;  /* 0x00007700ff3977ac */ /* 0x000f620008000800 */
[----:B------:R-:W-:Y:S02]  /*78b30*/  SHF.R.S32.HI R69, RZ, 0x8, R69 ;  /* 0x00000008ff457819 */ /* 0x000fe40000011445 */
[----:B------:R-:W-:-:S03]  /*78b40*/  IADD3 R68, P3, PT, R0, R3, RZ ;  /* 0x0000000300447210 */ /* 0x000fc60007f7e0ff */
[----:B------:R0:W-:Y:S02]  /*78b50*/  @P0 STG.E.U8 desc[UR20][R70.64], R69 ;  /* 0x0000004546000986 */ /* 0x0001e4000c101114 */
[----:B0-----:R-:W-:Y:S02]  /*78b60*/  LEA.HI.X.SX32 R69, R0, R2, 0x1, P3 ;  /* 0x0000000200457211 */ /* 0x001fe400018f0eff */
[----:B--2---:R-:W-:Y:S02]  /*78b70*/  ISETP.LT.AND P3, PT, R4, UR54, !P1 ;  /* 0x0000003604007c0c */ /* 0x004fe4000cf61270 */
[----:B---3--:R-:W-:Y:S01]  /*78b80*/  F2FP.SATFINITE.E4M3.F32.PACK_AB_MERGE_C R72, R7, R6, RZ ;  /* 0x000000060748723e */ /* 0x008fe200048070ff */
[----:B------:R-:W2:Y:S01]  /*78b90*/  LDL.LU R4, [R1+0x234c] ;  /* 0x00234c0001047983 */ /* 0x000ea20000300800 */
[----:B------:R-:W-:Y:S01]  /*78ba0*/  VIADD R71, R0, UR55 ;  /* 0x0000003700477c36 */ /* 0x000fe20008000000 */
[----:B------:R-:W-:Y:S01]  /*78bb0*/  ISETP.LT.AND P0, PT, R5, UR56, !P1 ;  /* 0x0000003805007c0c */ /* 0x000fe2000cf01270 */
[----:B------:R-:W0:Y:S01]  /*78bc0*/  LDCU UR56, c[0x0][0x3b8] ;  /* 0x00007700ff3877ac */ /* 0x000e220008000800 */
[----:B------:R-:W-:Y:S01]  /*78bd0*/  PRMT R70, R72, 0x9910, RZ ;  /* 0x0000991048467816 */ /* 0x000fe200000000ff */
[----:B------:R3:W-:Y:S01]  /*78be0*/  @P4 STG.E.U8 desc[UR20][R68.64], R72 ;  /* 0x0000004844004986 */ /* 0x0007e2000c101114 */
[----:B------:R-:W0:Y:S03]  /*78bf0*/  LDCU UR55, c[0x0][0x3b8] ;  /* 0x00007700ff3777ac */ /* 0x000e260008000800 */
[----:B------:R-:W-:Y:S01]  /*78c00*/  IMAD.MOV.U32 R0, RZ, RZ, R70 ;  /* 0x000000ffff007224 */ /* 0x000fe200078e0046 */
[----:B------:R-:W5:Y:S01]  /*78c10*/  LDL.LU R6, [R1+0x270] ;  /* 0x0002700001067983 */ /* 0x000f620000300800 */
[----:B------:R-:W0:Y:S03]  /*78c20*/  LDCU UR54, c[0x0][0x3b8] ;  /* 0x00007700ff3677ac */ /* 0x000e260008000800 */
[----:B------:R-:W5:Y:S01]  /*78c30*/  LDL.LU R7, [R1+0x274] ;  /* 0x0002740001077983 */ /* 0x000f620000300800 */
[----:B---3--:R-:W-:-:S03]  /*78c40*/  IADD3 R68, P4, PT, R71, R3, RZ ;  /* 0x0000000347447210 */ /* 0x008fc60007f9e0ff */
[----:B------:R-:W3:Y:S01]  /*78c50*/  LDL.LU R5, [R1+0x2354] ;  /* 0x0023540001057983 */ /* 0x000ee20000300800 */
[----:B------:R-:W-:Y:S02]  /*78c60*/  SHF.R.S32.HI R0, RZ, 0x8, R0 ;  /* 0x00000008ff007819 */ /* 0x000fe40000011400 */
[C---:B------:R-:W-:Y:S01]  /*78c70*/  LEA.HI.X.SX32 R69, R71.reuse, R2, 0x1, P4 ;  /* 0x0000000247457211 */ /* 0x040fe200020f0eff */
[----:B------:R-:W-:Y:S01]  /*78c80*/  VIADD R71, R71, UR53 ;  /* 0x0000003547477c36 */ /* 0x000fe20008000000 */
[----:B----4-:R-:W-:Y:S01]  /*78c90*/  F2FP.SATFINITE.E4M3.F32.PACK_AB_MERGE_C R72, R9, R11, RZ ;  /* 0x0000000b0948723e */ /* 0x010fe200048070ff */
[----:B------:R-:W4:Y:S01]  /*78ca0*/  LDCU UR53, c[0x0][0x3b8] ;  /* 0x00007700ff3577ac */ /* 0x000f220008000800 */
[----:B------:R-:W3:Y:S02]  /*78cb0*/  LDL.LU R11, [R1+0x278] ;  /* 0x00027800010b7983 */ /* 0x000ee40000300800 */
[----:B------:R-:W-:Y:S02]  /*78cc0*/  IADD3 R70, P4, PT, R71, R3, RZ ;  /* 0x0000000347467210 */ /* 0x000fe40007f9e0ff */
[----:B------:R0:W-:Y:S01]  /*78cd0*/  @P5 STG.E.U8 desc[UR20][R68.64], R0 ;  /* 0x0000000044005986 */ /* 0x0001e2000c101114 */
[----:B------:R-:W-:-:S03]  /*78ce0*/  PRMT R73, R72, 0x9910, RZ ;  /* 0x0000991048497816 */ /* 0x000fc600000000ff */
[----:B------:R-:W3:Y:S01]  /*78cf0*/  LDL.LU R9, [R1+0x27c] ;  /* 0x00027c0001097983 */ /* 0x000ee20000300800 */
[C---:B0-----:R-:W-:Y:S01]  /*78d00*/  VIADD R0, R71.reuse, UR52 ;  /* 0x0000003447007c36 */ /* 0x041fe20008000000 */
[-C--:B------:R-:W-:Y:S01]  /*78d10*/  LEA.HI.X.SX32 R71, R71, R2.reuse, 0x1, P4 ;  /* 0x0000000247477211 */ /* 0x080fe200020f0eff */
[----:B------:R-:W0:Y:S03]  /*78d20*/  LDCU UR52, c[0x0][0x3b8] ;  /* 0x00007700ff3477ac */ /* 0x000e260008000800 */
[C---:B------:R-:W-:Y:S01]  /*78d30*/  IADD3 R68, P5, PT, R0.reuse, R3, RZ ;  /* 0x0000000300447210 */ /* 0x040fe20007fbe0ff */
[----:B------:R1:W-:Y:S03]  /*78d40*/  @P2 STG.E.U8 desc[UR20][R70.64], R72 ;  /* 0x0000004846002986 */ /* 0x0003e6000c101114 */
[----:B------:R-:W-:-:S02]  /*78d50*/  LEA.HI.X.SX32 R69, R0, R2, 0x1, P5 ;  /* 0x0000000200457211 */ /* 0x000fc400028f0eff */
[----:B------:R-:W-:Y:S01]  /*78d60*/  ISETP.LT.AND P4, PT, R8, UR51, !P1 ;  /* 0x0000003308007c0c */ /* 0x000fe2000cf81270 */
[----:B------:R-:W0:Y:S01]  /*78d70*/  LDCU UR51, c[0x0][0x3b8] ;  /* 0x00007700ff3377ac */ /* 0x000e220008000800 */
[----:B------:R-:W4:Y:S01]  /*78d80*/  LDL.LU R8, [R1+0x2380] ;  /* 0x0023800001087983 */ /* 0x000f220000300800 */
[----:B-1----:R-:W-:-:S05]  /*78d90*/  SHF.R.S32.HI R70, RZ, 0x8, R73 ;  /* 0x00000008ff467819 */ /* 0x002fca0000011449 */
[----:B------:R1:W-:Y:S01]  /*78da0*/  @P0 STG.E.U8 desc[UR20][R68.64], R70 ;  /* 0x0000004644000986 */ /* 0x0003e2000c101114 */
[----:B--2---:R-:W-:Y:S01]  /*78db0*/  ISETP.LT.AND P0, PT, R4, UR48, !P1 ;  /* 0x0000003004007c0c */ /* 0x004fe2000cf01270 */
[----:B------:R-:W-:Y:S02]  /*78dc0*/  VIADD R71, R0, UR49 ;  /* 0x0000003100477c36 */ /* 0x000fe40008000000 */
[----:B------:R-:W2:Y:S01]  /*78dd0*/  LDL.LU R4, [R1+0x238c] ;  /* 0x00238c0001047983 */ /* 0x000ea20000300800 */
[----:B------:R-:W-:Y:S01]  /*78de0*/  ISETP.LT.AND P2, PT, R10, UR50, !P1 ;  /* 0x000000320a007c0c */ /* 0x000fe2000cf41270 */
[----:B------:R-:W0:Y:S01]  /*78df0*/  LDCU UR50, c[0x0][0x3b8] ;  /* 0x00007700ff3277ac */ /* 0x000e220008000800 */
[C---:B-1----:R-:W-:Y:S01]  /*78e00*/  IADD3 R68, P5, PT, R71.reuse, R3, RZ ;  /* 0x0000000347447210 */ /* 0x042fe20007fbe0ff */
[----:B------:R-:W1:Y:S03]  /*78e10*/  LDCU UR49, c[0x0][0x3b8] ;  /* 0x00007700ff3177ac */ /* 0x000e660008000800 */
[----:B------:R-:W-:Y:S01]  /*78e20*/  LEA.HI.X.SX32 R69, R71, R2, 0x1, P5 ;  /* 0x0000000247457211 */ /* 0x000fe200028f0eff */
[----:B------:R-:W0:Y:S01]  /*78e30*/  LDCU UR48, c[0x0][0x3b8] ;  /* 0x00007700ff3077ac */ /* 0x000e220008000800 */
[----:B-----5:R-:W-:Y:S01]  /*78e40*/  F2FP.SATFINITE.E4M3.F32.PACK_AB_MERGE_C R0, R7, R6, RZ ;  /* 0x000000060700723e */ /* 0x020fe200048070ff */
[----:B------:R-:W-:Y:S01]  /*78e50*/  VIADD R71, R71, UR46 ;  /* 0x0000002e47477c36 */ /* 0x000fe20008000000 */
[----:B------:R-:W5:Y:S01]  /*78e60*/  LDL.LU R6, [R1+0x280] ;  /* 0x0002800001067983 */ /* 0x000f620000300800 */
[----:B------:R-:W0:Y:S01]  /*78e70*/  LDCU UR46, c[0x0][0x3b8] ;  /* 0x00007700ff2e77ac */ /* 0x000e220008000800 */
[----:B------:R-:W-:-:S02]  /*78e80*/  PRMT R72, R0, 0x9910, RZ ;  /* 0x0000991000487816 */ /* 0x000fc400000000ff */
[----:B------:R1:W-:Y:S01]  /*78e90*/  @P3 STG.E.U8 desc[UR20][R68.64], R0 ;  /* 0x0000000044003986 */ /* 0x0003e2000c101114 */
[----:B------:R-:W-:-:S03]  /*78ea0*/  IADD3 R70, P3, PT, R71, R3, RZ ;  /* 0x0000000347467210 */ /* 0x000fc60007f7e0ff */
[----:B------:R-:W5:Y:S01]  /*78eb0*/  LDL.LU R7, [R1+0x284] ;  /* 0x0002840001077983 */ /* 0x000f620000300800 */
[----:B-1----:R-:W-:Y:S02]  /*78ec0*/  IMAD.MOV.U32 R69, RZ, RZ, R72 ;  /* 0x000000ffff457224 */ /* 0x002fe400078e0048 */
[C---:B------:R-:W-:Y:S01]  /*78ed0*/  VIADD R0, R71.reuse, UR45 ;  /* 0x0000002d47007c36 */ /* 0x040fe20008000000 */
[-C--:B------:R-:W-:Y:S01]  /*78ee0*/  LEA.HI.X.SX32 R71, R71, R2.reuse, 0x1, P3 ;  /* 0x0000000247477211 */ /* 0x080fe200018f0eff */
[----:B------:R-:W1:Y:S01]  /*78ef0*/  LDCU UR45, c[0x0][0x3b8] ;  /* 0x00007700ff2d77ac */ /* 0x000e620008000800 */
[----:B------:R-:W-:Y:S02]  /*78f00*/  SHF.R.S32.HI R69, RZ, 0x8, R69 ;  /* 0x00000008ff457819 */ /* 0x000fe40000011445 */
[C---:B------:R-:W-:Y:S02]  /*78f10*/  IADD3 R68, P3, PT, R0.reuse, R3, RZ ;  /* 0x0000000300447210 */ /* 0x040fe40007f7e0ff */
[----:B---3--:R-:W-:Y:S01]  /*78f20*/  F2FP.SATFINITE.E4M3.F32.PACK_AB_MERGE_C R72, R9, R11, RZ ;  /* 0x0000000b0948723e */ /* 0x008fe200048070ff */
[----:B------:R3:W-:Y:S01]  /*78f30*/  @P4 STG.E.U8 desc[UR20][R70.64], R69 ;  /* 0x0000004546004986 */ /* 0x0007e2000c101114 */
[----:B------:R-:W-:Y:S01]  /*78f40*/  ISETP.LT.AND P5, PT, R5, UR47, !P1 ;  /* 0x0000002f05007c0c */ /* 0x000fe2000cfa1270 */
[----:B------:R-:W0:Y:S02]  /*78f50*/  LDCU UR47, c[0x0][0x3b8] ;  /* 0x00007700ff2f77ac */ /* 0x000e240008000800 */
[----:B------:R-:W5:Y:S04]  /*78f60*/  LDL.LU R5, [R1+0x23b8] ;  /* 0x0023b80001057983 */ /* 0x000f680000300800 */
[----:B------:R-:W5:Y:S01]  /*78f70*/  LDL.LU R10, [R1+0x236c] ;  /* 0x00236c00010a7983 */ /* 0x000f620000300800 */
[----:B---3--:R-:W-:-:S05]  /*78f80*/  LEA.HI.X.SX32 R69, R0, R2, 0x1, P3 ;  /* 0x0000000200457211 */ /* 0x008fca00018f0eff */
[----:B------:R3:W-:Y:S01]  /*78f90*/  @P2 STG.E.U8 desc[UR20][R68.64], R72 ;  /* 0x0000004844002986 */ /* 0x0007e2000c101114 */
[----:B--2---:R-:W-:Y:S01]  /*78fa0*/  ISETP.LT.AND P2, PT, R4, UR42, !P1 ;  /* 0x0000002a04007c0c */ /* 0x004fe2000cf41270 */
[----:B------:R-:W-:Y:S02]  /*78fb0*/  VIADD R71, R0, UR43 ;  /* 0x0000002b00477c36 */ /* 0x000fe40008000000 */
[----:B------:R-:W2:Y:S01]  /*78fc0*/  LDL.LU R4, [R1+0x2374] ;  /* 0x0023740001047983 */ /* 0x000ea20000300800 */
[----:B------:R-:W-:Y:S01]  /*78fd0*/  PRMT R70, R72, 0x9910, RZ ;  /* 0x0000991048467816 */ /* 0x000fe200000000ff */
[----:B------:R-:W0:Y:S02]  /*78fe0*/  LDCU UR43, c[0x0][0x3b8] ;  /* 0x00007700ff2b77ac */ /* 0x000e240008000800 */
[----:B------:R-:W2:Y:S01]  /*78ff0*/  LDL.LU R11, [R1+0x288] ;  /* 0x00028800010b7983 */ /* 0x000ea20000300800 */
[CC--:B---3--:R-:W-:Y:S01]  /*79000*/  IADD3 R68, P4, PT, R71.reuse, R3.reuse, RZ ;  /* 0x0000000347447210 */ /* 0x0c8fe20007f9e0ff */
[----:B------:R-:W-:Y:S01]  /*79010*/  IMAD.MOV.U32 R0, RZ, RZ, R70 ;  /* 0x000000ffff007224 */ /* 0x000fe200078e0046 */
[----:B----4-:R-:W-:Y:S01]  /*79020*/  ISETP.LT.AND P3, PT, R8, UR44, !P1 ;  /* 0x0000002c08007c0c */ /* 0x010fe2000cf61270 */
[----:B------:R-:W3:Y:S01]  /*79030*/  LDL.LU R9, [R1+0x28c] ;  /* 0x00028c0001097983 */ /* 0x000ee20000300800 */
[C---:B------:R-:W-:Y:S01]  /*79040*/  LEA.HI.X.SX32 R69, R71.reuse, R2, 0x1, P4 ;  /* 0x0000000247457211 */ /* 0x040fe200020f0eff */
[----:B------:R-:W-:Y:S01]  /*79050*/  VIADD R71, R71, UR41 ;  /* 0x0000002947477c36 */ /* 0x000fe20008000000 */
[----:B------:R-:W-:Y:S01]  /*79060*/  SHF.R.S32.HI R0, RZ, 0x8, R0 ;  /* 0x00000008ff007819 */ /* 0x000fe20000011400 */
[----:B------:R-:W4:Y:S01]  /*79070*/  LDL.LU R8, [R1+0x237c] ;  /* 0x00237c0001087983 */ /* 0x000f220000300800 */
[----:B------:R-:W0:Y:S03]  /*79080*/  LDCU UR44, c[0x0][0x3b8] ;  /* 0x00007700ff2c77ac */ /* 0x000e260008000800 */
[----:B------:R1:W-:Y:S01]  /*79090*/  @P0 STG.E.U8 desc[UR20][R68.64], R0 ;  /* 0x0000000044000986 */ /* 0x0003e2000c101114 */
[----:B------:R-:W-:Y:S01]  /*790a0*/  IADD3 R70, P0, PT, R71, R3, RZ ;  /* 0x0000000347467210 */ /* 0x000fe20007f1e0ff */
[----:B------:R-:W0:Y:S01]  /*790b0*/  LDCU UR42, c[0x0][0x3b8] ;  /* 0x00007700ff2a77ac */ /* 0x000e220008000800 */
[----:B-----5:R-:W-:-:S02]  /*790c0*/  F2FP.SATFINITE.E4M3.F32.PACK_AB_MERGE_C R72, R7, R6, RZ ;  /* 0x000000060748723e */ /* 0x020fc400048070ff */
[----:B------:R-:W5:Y:S01]  /*790d0*/  LDL.LU R6, [R1+0x290] ;  /* 0x0002900001067983 */ /* 0x000f620000300800 */
[----:B------:R-:W0:Y:S03]  /*790e0*/  LDCU UR41, c[0x0][0x3b8] ;  /* 0x00007700ff2977ac */ /* 0x000e260008000800 */
[----:B------:R-:W5:Y:S01]  /*790f0*/  LDL.LU R7, [R1+0x294] ;  /* 0x0002940001077983 */ /* 0x000f620000300800 */
[C---:B-1----:R-:W-:Y:S01]  /*79100*/  VIADD R0, R71.reuse, UR40 ;  /* 0x0000002847007c36 */ /* 0x042fe20008000000 */
[----:B------:R-:W-:Y:S01]  /*79110*/  LEA.HI.X.SX32 R71, R71, R2, 0x1, P0 ;  /* 0x0000000247477211 */ /* 0x000fe200000f0eff */
[----:B------:R-:W1:Y:S04]  /*79120*/  LDCU UR40, c[0x0][0x3b8] ;  /* 0x00007700ff2877ac */ /* 0x000e680008000800 */
[----:B------:R0:W-:Y:S01]  /*79130*/  @P5 STG.E.U8 desc[UR20][R70.64], R72 ;  /* 0x0000004846005986 */ /* 0x0001e2000c101114 */
[----:B------:R-:W-:Y:S01]  /*79140*/  ISETP.LT.AND P0, PT, R5, UR39, !P1 ;  /* 0x0000002705007c0c */ /* 0x000fe2000cf01270 */
[----:B------:R-:W0:Y:S02]  /*79150*/  LDCU UR39, c[0x0][0x3b8] ;  /* 0x00007700ff2777ac */ /* 0x000e240008000800 */
[----:B------:R-:W5:Y:S01]  /*79160*/  LDL.LU R5, [R1+0x23ac] ;  /* 0x0023ac0001057983 */ /* 0x000f620000300800 */
        /* <DEDUP_REMOVED lines=8> */
[----:B---3--:R-:W-:Y:S01]  /*791f0*/  F2FP.SATFINITE.E4M3.F32.PACK_AB_MERGE_C R0, R9, R11, RZ ;  /* 0x0000000b0900723e */ /* 0x008fe200048070ff */
[----:B------:R-:W3:Y:S02]  /*79200*/  LDCU UR37, c[0x0][0x3b8] ;  /* 0x00007700ff2577ac */ /* 0x000ee40008000800 */
[----:B------:R0:W-:Y:S01]  /*79210*/  @P3 STG.E.U8 desc[UR20][R68.64], R70 ;  /* 0x0000004644003986 */ /* 0x0001e2000c101114 */
[----:B------:R-:W-:Y:S01]  /*79220*/  ISETP.LT.AND P4, PT, R10, UR77, !P1 ;  /* 0x0000004d0a007c0c */ /* 0x000fe2000cf81270 */
[----:B------:R-:W1:Y:S02]  /*79230*/  LDCU UR77, c[0x0][0x3b8] ;  /* 0x00007700ff4d77ac */ /* 0x000e640008000800 */
[----:B------:R-:W3:Y:S01]  /*79240*/  LDL.LU R10, [R1+0x298] ;  /* 0x00029800010a7983 */ /* 0x000ee20000300800 */
[----:B------:R-:W-:-:S03]  /*79250*/  PRMT R72, R0, 0x9910, RZ ;  /* 0x0000991000487816 */ /* 0x000fc600000000ff */
[----:B------:R-:W3:Y:S01]  /*79260*/  LDL.LU R11, [R1+0x29c] ;  /* 0x00029c00010b7983 */ /* 0x000ee20000300800 */
[----:B0-----:R-:W-:-:S03]  /*79270*/  IADD3 R68, P3, PT, R71, R3, RZ ;  /* 0x0000000347447210 */ /* 0x001fc60007f7e0ff */
[----:B------:R-:W3:Y:S01]  /*79280*/  LDL.LU R9, [R1+0x2384] ;  /* 0x0023840001097983 */ /* 0x000ee20000300800 */
[C---:B------:R-:W-:Y:S01]  /*79290*/  LEA.HI.X.SX32 R69, R71.reuse, R2, 0x1, P3 ;  /* 0x0000000247457211 */ /* 0x040fe200018f0eff */
[----:B------:R-:W-:Y:S01]  /*792a0*/  VIADD R71, R71, UR35 ;  /* 0x0000002347477c36 */ /* 0x000fe20008000000 */
[----:B----4-:R-:W-:Y:S01]  /*792b0*/  ISETP.LT.AND P3, PT, R8, UR36, !P1 ;  /* 0x0000002408007c0c */ /* 0x010fe2000cf61270 */
[----:B------:R-:W0:Y:S01]  /*792c0*/  LDCU UR36, c[0x0][0x3b8] ;  /* 0x00007700ff2477ac */ /* 0x000e220008000800 */
[----:B------:R-:W4:Y:S01]  /*792d0*/  LDL.LU R8, [R1+0x2390] ;  /* 0x0023900001087983 */ /* 0x000f220000300800 */
[----:B------:R-:W0:Y:S03]  /*792e0*/  LDCU UR35, c[0x0][0x3b8] ;  /* 0x00007700ff2377ac */ /* 0x000e260008000800 */
[----:B------:R1:W-:Y:S01]  /*792f0*/  @P2 STG.E.U8 desc[UR20][R68.64], R0 ;  /* 0x0000000044002986 */ /* 0x0003e2000c101114 */
[----:B------:R-:W-:Y:S01]  /*79300*/  IADD3 R70, P2, PT, R71, R3, RZ ;  /* 0x0000000347467210 */ /* 0x000fe20007f5e0ff */
[----:B-1----:R-:W-:-:S02]  /*79310*/  IMAD.MOV.U32 R69, RZ, RZ, R72 ;  /* 0x000000ffff457224 */ /* 0x002fc400078e0048 */
[C---:B------:R-:W-:Y:S01]  /*79320*/  VIADD R0, R71.reuse, UR34 ;  /* 0x0000002247007c36 */ /* 0x040fe20008000000 */
[----:B------:R-:W-:Y:S01]  /*79330*/  LEA.HI.X.SX32 R71, R71, R2, 0x1, P2 ;  /* 0x0000000247477211 */ /* 0x000fe200010f0eff */
[----:B------:R-:W1:Y:S01]  /*79340*/  LDCU UR34, c[0x0][0x3b8] ;  /* 0x00007700ff2277ac */ /* 0x000e620008000800 */
[----:B------:R-:W-:Y:S02]  /*79350*/  SHF.R.S32.HI R69, RZ, 0x8, R69 ;  /* 0x00000008ff457819 */ /* 0x000fe40000011445 */
[C---:B------:R-:W-:Y:S02]  /*79360*/  IADD3 R68, P2, PT, R0.reuse, R3, RZ ;  /* 0x0000000300447210 */ /* 0x040fe40007f5e0ff */
[----:B-----5:R-:W-:Y:S01]  /*79370*/  F2FP.SATFINITE.E4M3.F32.PACK_AB_MERGE_C R72, R7, R6, RZ ;  /* 0x000000060748723e */ /* 0x020fe200048070ff */
[----:B------:R5:W-:Y:S01]  /*79380*/  @P0 STG.E.U8 desc[UR20][R70.64], R69 ;  /* 0x0000004546000986 */ /* 0x000be2000c101114 */
[----:B------:R-:W-:Y:S01]  /*79390*/  ISETP.LT.AND P0, PT, R5, UR33, !P1 ;  /* 0x0000002105007c0c */ /* 0x000fe2000cf01270 */
[----:B------:R-:W0:Y:S02]  /*793a0*/  LDCU UR33, c[0x0][0x3b8] ;  /* 0x00007700ff2177ac */ /* 0x000e240008000800 */
[----:B------:R-:W4:Y:S04]  /*793b0*/  LDL.LU R6, [R1+0x23a4] ;  /* 0x0023a40001067983 */ /* 0x000f280000300800 */
[----:B------:R-:W4:Y:S01]  /*793c0*/  LDL.LU R7, [R1+0x2a0] ;  /* 0x0002a00001077983 */ /* 0x000f220000300800 */
[----:B-----5:R-:W-:-:S03]  /*793d0*/  LEA.HI.X.SX32 R69, R0, R2, 0x1, P2 ;  /* 0x0000000200457211 */ /* 0x020fc600010f0eff */
[----:B------:R-:W5:Y:S01]  /*793e0*/  LDL.LU R5, [R1+0x2a4] ;  /* 0x0002a40001057983 */ /* 0x000f620000300800 */
[----:B--2---:R-:W-:Y:S01]  /*793f0*/  ISETP.LT.AND P2, PT, R4, UR31, !P1 ;  /* 0x0000001f04007c0c */ /* 0x004fe2000cf41270 */
[----:B------:R-:W-:Y:S02]  /*79400*/  VIADD R71, R0, UR32 ;  /* 0x0000002000477c36 */ /* 0x000fe40008000000 */
[----:B------:R-:W2:Y:S01]  /*79410*/  LDL.LU R4, [R1+0x23a8] ;  /* 0x0023a80001047983 */ /* 0x000ea20000300800 */
[----:B------:R-:W-:Y:S01]  /*79420*/  PRMT R70, R72, 0x9910, RZ ;  /* 0x0000991048467816 */ /* 0x000fe200000000ff */
[----:B------:R-:W0:Y:S02]  /*79430*/  LDCU UR32, c[0x0][0x3b8] ;  /* 0x00007700ff2077ac */ /* 0x000e240008000800 */
[----:B------:R1:W-:Y:S02]  /*79440*/  @P4 STG.E.U8 desc[UR20][R68.64], R72 ;  /* 0x0000004844004986 */ /* 0x0003e4000c101114 */
[----:B------:R-:W-:Y:S01]  /*79450*/  IMAD.MOV.U32 R0, RZ, RZ, R70 ;  /* 0x000000ffff007224 */ /* 0x000fe200078e0046 */
[----:B------:R-:W0:Y:S01]  /*79460*/  LDCU UR31, c[0x0][0x3b8] ;  /* 0x00007700ff1f77ac */ /* 0x000e220008000800 */
[----:B------:R-:W2:Y:S03]  /*79470*/  LDL.LU R12, [R1+0x2a8] ;  /* 0x0002a800010c7983 */ /* 0x000ea60000300800 */
[----:B------:R-:W-:Y:S01]  /*79480*/  SHF.R.S32.HI R0, RZ, 0x8, R0 ;  /* 0x00000008ff007819 */ /* 0x000fe20000011400 */
[----:B------:R-:W2:Y:S01]  /*79490*/  LDL.LU R13, [R1+0x2ac] ;  /* 0x0002ac00010d7983 */ /* 0x000ea20000300800 */
[----:B-1----:R-:W-:-:S04]  /*794a0*/  IADD3 R68, P4, PT, R71, R3, RZ ;  /* 0x0000000347447210 */ /* 0x002fc80007f9e0ff */
[C---:B------:R-:W-:Y:S01]  /*794b0*/  LEA.HI.X.SX32 R69, R71.reuse, R2, 0x1, P4 ;  /* 0x0000000247457211 */ /* 0x040fe200020f0eff */
[----:B------:R-:W-:Y:S01]  /*794c0*/  VIADD R71, R71, UR30 ;  /* 0x0000001e47477c36 */ /* 0x000fe20008000000 */
[----:B---3--:R-:W-:Y:S01]  /*794d0*/  F2FP.SATFINITE.E4M3.F32.PACK_AB_MERGE_C R72, R11, R10, RZ ;  /* 0x0000000a0b48723e */ /* 0x008fe200048070ff */
[----:B------:R-:W1:Y:S01]  /*794e0*/  LDCU UR30, c[0x0][0x3b8] ;  /* 0x00007700ff1e77ac */ /* 0x000e620008000800 */
[----:B------:R-:W3:Y:S02]  /*794f0*/  LDL.LU R11, [R1+0x23c4] ;  /* 0x0023c400010b7983 */ /* 0x000ee40000300800 */
[CC--:B------:R-:W-:Y:S02]  /*79500*/  IADD3 R70, P4, PT, R71.reuse, R3.reuse, RZ ;  /* 0x0000000347467210 */ /* 0x0c0fe40007f9e0ff */
[----:B------:R0:W-:Y:S01]  /*79510*/  @P5 STG.E.U8 desc[UR20][R68.64], R0 ;  /* 0x0000000044005986 */ /* 0x0001e2000c101114 */
[----:B------:R-:W-:Y:S01]  /*79520*/  PRMT R73, R72, 0x9910, RZ ;  /* 0x0000991048497816 */ /* 0x000fe200000000ff */
[C---:B0-----:R-:W-:Y:S01]  /*79530*/  VIADD R0, R71.reuse, UR29 ;  /* 0x0000001d47007c36 */ /* 0x041fe20008000000 */
[-C--:B------:R-:W-:Y:S01]  /*79540*/  LEA.HI.X.SX32 R71, R71, R2.reuse, 0x1, P4 ;  /* 0x0000000247477211 */ /* 0x080fe200020f0eff */
[----:B------:R-:W0:Y:S03]  /*79550*/  LDCU UR29, c[0x0][0x3b8] ;  /* 0x00007700ff1d77ac */ /* 0x000e260008000800 */
[C---:B------:R-:W-:Y:S01]  /*79560*/  IADD3 R68, P5, PT, R0.reuse, R3, RZ ;  /* 0x0000000300447210 */ /* 0x040fe20007fbe0ff */
[----:B------:R1:W-:Y:S03]  /*79570*/  @P3 STG.E.U8 desc[UR20][R70.64], R72 ;  /* 0x0000004846003986 */ /* 0x0003e6000c101114 */
[----:B------:R-:W-:-:S02]  /*79580*/  LEA.HI.X.SX32 R69, R0, R2, 0x1, P5 ;  /* 0x0000000200457211 */ /* 0x000fc400028f0eff */
[----:B-1----:R-:W-:Y:S01]  /*79590*/  SHF.R.S32.HI R70, RZ, 0x8, R73 ;  /* 0x00000008ff467819 */ /* 0x002fe20000011449 */
[----:B------:R-:W-:Y:S01]  /*795a0*/  VIADD R71, R0, UR27 ;  /* 0x0000001b00477c36 */ /* 0x000fe20008000000 */
[----:B----4-:R-:W-:Y:S01]  /*795b0*/  ISETP.LT.AND P3, PT, R8, UR28, !P1 ;  /* 0x0000001c08007c0c */ /* 0x010fe2000cf61270 */
[----:B------:R-:W1:Y:S02]  /*795c0*/  LDCU UR28, c[0x0][0x3b8] ;  /* 0x00007700ff1c77ac */ /* 0x000e640008000800 */
[----:B------:R4:W-:Y:S01]  /*795d0*/  @P0 STG.E.U8 desc[UR20][R68.64], R70 ;  /* 0x0000004644000986 */ /* 0x0009e2000c101114 */
[----:B------:R-:W-:Y:S01]  /*795e0*/  ISETP.LT.AND P4, PT, R9, UR76, !P1 ;  /* 0x0000004c09007c0c */ /* 0x000fe2000cf81270 */
[----:B------:R-:W0:Y:S01]  /*795f0*/  LDCU UR76, c[0x0][0x3b8] ;  /* 0x00007700ff4c77ac */ /* 0x000e220008000800 */
[----:B-----5:R-:W-:Y:S01]  /*79600*/  F2FP.SATFINITE.E4M3.F32.PACK_AB_MERGE_C R0, R5, R7, RZ ;  /* 0x000000070500723e */ /* 0x020fe200048070ff */
[----:B------:R-:W5:Y:S01]  /*79610*/  LDCU UR27, c[0x0][0x3b8] ;  /* 0x00007700ff1b77ac */ /* 0x000f620008000800 */
[----:B----4-:R-:W-:-:S04]  /*79620*/  IADD3 R68, P5, PT, R71, R3, RZ ;  /* 0x0000000347447210 */ /* 0x010fc80007fbe0ff */
[C---:B------:R-:W-:Y:S02]  /*79630*/  LEA.HI.X.SX32 R69, R71.reuse, R2, 0x1, P5 ;  /* 0x0000000247457211 */ /* 0x040fe400028f0eff */
[----:B--2---:R-:W-:Y:S01]  /*79640*/  ISETP.LT.AND P5, PT, R4, UR25, !P1 ;  /* 0x0000001904007c0c */ /* 0x004fe2000cfa1270 */
[----:B------:R-:W-:Y:S01]  /*79650*/  VIADD R71, R71, UR24 ;  /* 0x0000001847477c36 */ /* 0x000fe20008000000 */
[----:B------:R-:W2:Y:S01]  /*79660*/  LDL.LU R4, [R1+0x2398] ;  /* 0x0023980001047983 */ /* 0x000ea20000300800 */
[----:B------:R-:W-:Y:S01]  /*79670*/  PRMT R72, R0, 0x9910, RZ ;  /* 0x0000991000487816 */ /* 0x000fe200000000ff */
[----:B------:R-:W4:Y:S02]  /*79680*/  LDCU UR25, c[0x0][0x3b8] ;  /* 0x00007700ff1977ac */ /* 0x000f240008000800 */
[----:B------:R-:W4:Y:S01]  /*79690*/  LDL.LU R10, [R1+0x23a0] ;  /* 0x0023a000010a7983 */ /* 0x000f220000300800 */
[----:B------:R-:W-:Y:S01]  /*796a0*/  ISETP.LT.AND P0, PT, R6, UR26, !P1 ;  /* 0x0000001a06007c0c */ /* 0x000fe2000cf01270 */
[----:B------:R-:W0:Y:S02]  /*796b0*/  LDCU UR26, c[0x0][0x3b8] ;  /* 0x00007700ff1a77ac */ /* 0x000e240008000800 */
[----:B------:R-:W4:Y:S01]  /*796c0*/  LDL.LU R5, [R1+0x239c] ;  /* 0x00239c0001057983 */ /* 0x000f220000300800 */
[----:B------:R-:W0:Y:S03]  /*796d0*/  LDCU UR24, c[0x0][0x3b8] ;  /* 0x00007700ff1877ac */ /* 0x000e260008000800 */
[----:B------:R-:W4:Y:S04]  /*796e0*/  LDL.LU R8, [R1+0x2b0] ;  /* 0x0002b00001087983 */ /* 0x000f280000300800 */
[----:B------:R-:W5:Y:S04]  /*796f0*/  LDL.LU R9, [R1+0x2b4] ;  /* 0x0002b40001097983 */ /* 0x000f680000300800 */
[----:B------:R-:W5:Y:S04]  /*79700*/  LDL.LU R6, [R1+0x2b8] ;  /* 0x0002b80001067983 */ /* 0x000f680000300800 */
[----:B------:R-:W5:Y:S04]  /*79710*/  LDL.LU R7, [R1+0x2bc] ;  /* 0x0002bc0001077983 */ /* 0x000f680000300800 */
[----:B------:R0:W-:Y:S01]  /*79720*/  @P2 STG.E.U8 desc[UR20][R68.64], R0 ;  /* 0x0000000044002986 */ /* 0x0001e2000c101114 */
[----:B------:R-:W-:Y:S01]  /*79730*/  IADD3 R70, P2, PT, R71, R3, RZ ;  /* 0x0000000347467210 */ /* 0x000fe20007f5e0ff */
[----:B0-----:R-:W-:-:S02]  /*79740*/  IMAD.MOV.U32 R69, RZ, RZ, R72 ;  /* 0x000000ffff457224 */ /* 0x001fc400078e0048 */
[C---:B------:R-:W-:Y:S01]  /*79750*/  VIADD R0, R71.reuse, UR23 ;  /* 0x0000001747007c36 */ /* 0x040fe20008000000 */
[----:B------:R-:W-:Y:S01]  /*79760*/  LEA.HI.X.SX32 R71, R71, R2, 0x1, P2 ;  /* 0x0000000247477211 */ /* 0x000fe200010f0eff */
[----:B------:R-:W0:Y:S01]  /*79770*/  LDCU UR23, c[0x0][0x3b8] ;  /* 0x00007700ff1777ac */ /* 0x000e220008000800 */
[----:B------:R-:W-:Y:S02]  /*79780*/  SHF.R.S32.HI R69, RZ, 0x8, R69 ;  /* 0x00000008ff457819 */ /* 0x000fe40000011445 */
[CC--:B------:R-:W-:Y:S02]  /*79790*/  IADD3 R68, P2, PT, R0.reuse, R3.reuse, RZ ;  /* 0x0000000300447210 */ /* 0x0c0fe40007f5e0ff */
[----:B------:R-:W-:Y:S01]  /*797a0*/  F2FP.SATFINITE.E4M3.F32.PACK_AB_MERGE_C R72, R13, R12, RZ ;  /* 0x0000000c0d48723e */ /* 0x000fe200048070ff */
[----:B------:R0:W-:Y:S02]  /*797b0*/  @P4 STG.E.U8 desc[UR20][R70.64], R69 ;  /* 0x0000004546004986 */ /* 0x0001e4000c101114 */
[CC--:B0-----:R-:W-:Y:S01]  /*797c0*/  LEA.HI.X.SX32 R69, R0.reuse, R2.reuse, 0x1, P2 ;  /* 0x0000000200457211 */ /* 0x0c1fe200010f0eff */
[----:B------:R-:W-:Y:S01]  /*797d0*/  VIADD R71, R0, UR19 ;  /* 0x0000001300477c36 */ /* 0x000fe20008000000 */
[----:B------:R-:W-:Y:S01]  /*797e0*/  PRMT R73, R72, 0x9910, RZ ;  /* 0x0000991048497816 */ /* 0x000fe200000000ff */
[----:B------:R-:W0:Y:S02]  /*797f0*/  LDCU UR19, c[0x0][0x3b8] ;  /* 0x00007700ff1377ac */ /* 0x000e240008000800 */
[----:B------:R0:W-:Y:S01]  /*79800*/  @P3 STG.E.U8 desc[UR20][R68.64], R72 ;  /* 0x0000004844003986 */ /* 0x0001e2000c101114 */
[CC--:B------:R-:W-:Y:S01]  /*79810*/  IADD3 R70, P3, PT, R71.reuse, R3.reuse, RZ ;  /* 0x0000000347467210 */ /* 0x0c0fe20007f7e0ff */
[----:B------:R-:W-:Y:S01]  /*79820*/  VIADD R0, R71, UR18 ;  /* 0x0000001247007c36 */ /* 0x000fe20008000000 */
[----:B---3--:R-:W-:Y:S01]  /*79830*/  ISETP.LT.AND P2, PT, R11, UR22, !P1 ;  /* 0x000000160b007c0c */ /* 0x008fe2000cf41270 */
[----:B------:R-:W3:Y:S01]  /*79840*/  LDCU UR22, c[0x0][0x3b8] ;  /* 0x00007700ff1677ac */ /* 0x000ee20008000800 */
[----:B------:R-:W-:Y:S01]  /*79850*/  LEA.HI.X.SX32 R71, R71, R2, 0x1, P3 ;  /* 0x0000000247477211 */ /* 0x000fe200018f0eff */
[----:B------:R-:W0:Y:S01]  /*79860*/  LDCU UR18, c[0x0][0x3b8] ;  /* 0x00007700ff1277ac */ /* 0x000e220008000800 */
[----:B--2---:R-:W-:Y:S01]  /*79870*/  ISETP.LT.AND P3, PT, R4, UR17, !P1 ;  /* 0x0000001104007c0c */ /* 0x004fe2000cf61270 */
[----:B0-----:R-:W-:Y:S01]  /*79880*/  IMAD.MOV.U32 R69, RZ, RZ, R73 ;  /* 0x000000ffff457224 */ /* 0x001fe200078e0049 */
[----:B------:R-:W2:Y:S01]  /*79890*/  LDL.LU R4, [R1+0x23c8] ;  /* 0x0023c80001047983 */ /* 0x000ea20000300800 */
[----:B------:R-:W-:Y:S01]  /*798a0*/  IADD3 R68, P4, PT, R0, R3, RZ ;  /* 0x0000000300447210 */ /* 0x000fe20007f9e0ff */
[----:B------:R-:W0:Y:S02]  /*798b0*/  LDCU UR17, c[0x0][0x3b8] ;  /* 0x00007700ff1177ac */ /* 0x000e240008000800 */
[----:B------:R-:W-:-:S05]  /*798c0*/  SHF.R.S32.HI R69, RZ, 0x8, R69 ;  /* 0x00000008ff457819 */ /* 0x000fca0000011445 */
[----:B------:R0:W-:Y:S01]  /*798d0*/  @P0 STG.E.U8 desc[UR20][R70.64], R69 ;  /* 0x0000004546000986 */ /* 0x0001e2000c101114 */
[----:B----4-:R-:W-:Y:S01]  /*798e0*/  ISETP.LT.AND P0, PT, R10, UR14, !P1 ;  /* 0x0000000e0a007c0c */ /* 0x010fe2000cf01270 */
[----:B------:R-:W4:Y:S01]  /*798f0*/  LDCU UR14, c[0x0][0x3b8] ;  /* 0x00007700ff0e77ac */ /* 0x000f220008000800 */
[C---:B0-----:R-:W-:Y:S02]  /*79900*/  LEA.HI.X.SX32 R69, R0.reuse, R2, 0x1, P4 ;  /* 0x0000000200457211 */ /* 0x041fe400020f0eff */
[----:B------:R-:W-:Y:S02]  /*79910*/  ISETP.LT.AND P4, PT, R5, UR75, !P1 ;  /* 0x0000004b05007c0c */ /* 0x000fe4000cf81270 */
[----:B-----5:R-:W-:Y:S01]  /*79920*/  F2FP.SATFINITE.E4M3.F32.PACK_AB_MERGE_C R74, R7, R6, RZ ;  /* 0x00000006074a723e */ /* 0x020fe200048070ff */
[----:B------:R-:W5:Y:S01]  /*79930*/  LDL.LU R5, [R1+0x23b4] ;  /* 0x0023b40001057983 */ /* 0x000f620000300800 */
[----:B------:R-:W-:Y:S01]  /*79940*/  F2FP.SATFINITE.E4M3.F32.PACK_AB_MERGE_C R70, R9, R8, RZ ;  /* 0x000000080946723e */ /* 0x000fe200048070ff */
[----:B------:R-:W-:Y:S01]  /*79950*/  VIADD R71, R0, UR13 ;  /* 0x0000000d00477c36 */ /* 0x000fe20008000000 */
[----:B------:R-:W0:Y:S01]  /*79960*/  LDCU UR13, c[0x0][0x3b8] ;  /* 0x00007700ff0d77ac */ /* 0x000e220008000800 */
[----:B------:R-:W3:Y:S01]  /*79970*/  LDL.LU R10, [R1+0x23d4] ;  /* 0x0023d400010a7983 */ /* 0x000ee20000300800 */
[----:B------:R-:W0:Y:S03]  /*79980*/  LDCU UR75, c[0x0][0x3b8] ;  /* 0x00007700ff4b77ac */ /* 0x000e260008000800 */
[----:B------:R-:W3:Y:S04]  /*79990*/  LDL.LU R6, [R1+0x23b0] ;  /* 0x0023b00001067983 */ /* 0x000ee80000300800 */
[----:B------:R-:W4:Y:S04]  /*799a0*/  LDL.LU R11, [R1+0x2c0] ;  /* 0x0002c000010b7983 */ /* 0x000f280000300800 */
[----:B------:R-:W4:Y:S04]  /*799b0*/  LDL.LU R8, [R1+0x2c4] ;  /* 0x0002c40001087983 */ /* 0x000f280000300800 */
[----:B------:R0:W-:Y:S01]  /*799c0*/  @P5 STG.E.U8 desc[UR20][R68.64], R70 ;  /* 0x0000004644005986 */ /* 0x0001e2000c101114 */
[----:B------:R-:W-:Y:S01]  /*799d0*/  VIADD R0, R71, UR16 ;  /* 0x0000001047007c36 */ /* 0x000fe20008000000 */
[----:B------:R-:W1:Y:S02]  /*799e0*/  LDCU UR16, c[0x0][0x3b8] ;  /* 0x00007700ff1077ac */ /* 0x000e640008000800 */
[----:B------:R-:W5:Y:S01]  /*799f0*/  LDL.LU R9, [R1+0x2c8] ;  /* 0x0002c80001097983 */ /* 0x000f620000300800 */
[----:B0-----:R-:W-:-:S02]  /*79a00*/  PRMT R69, R70, 0x9910, RZ ;  /* 0x0000991046457816 */ /* 0x001fc400000000ff */
[C---:B------:R-:W-:Y:S02]  /*79a10*/  IADD3 R70, P5, PT, R71.reuse, R3, RZ ;  /* 0x0000000347467210 */ /* 0x040fe40007fbe0ff */
[----:B------:R-:W-:Y:S02]  /*79a20*/  SHF.R.S32.HI R69, RZ, 0x8, R69 ;  /* 0x00000008ff457819 */ /* 0x000fe40000011445 */
[----:B------:R-:W-:-:S05]  /*79a30*/  LEA.HI.X.SX32 R71, R71, R2, 0x1, P5 ;  /* 0x0000000247477211 */ /* 0x000fca00028f0eff */
[----:B------:R0:W-:Y:S01]  /*79a40*/  @P2 STG.E.U8 desc[UR20][R70.64], R69 ;  /* 0x0000004546002986 */ /* 0x0001e2000c101114 */
[----:B--2---:R-:W-:Y:S01]  /*79a50*/  ISETP.LT.AND P2, PT, R4, UR11, !P1 ;  /* 0x0000000b04007c0c */ /* 0x004fe2000cf41270 */
[C---:B------:R-:W-:Y:S02]  /*79a60*/  VIADD R72, R0.reuse, UR15 ;  /* 0x0000000f00487c36 */ /* 0x040fe40008000000 */
[----:B------:R-:W2:Y:S01]  /*79a70*/  LDL.LU R4, [R1+0x2cc] ;  /* 0x0002cc0001047983 */ /* 0x000ea20000300800 */
[C---:B------:R-:W-:Y:S01]  /*79a80*/  IADD3 R68, P5, PT, R0.reuse, R3, RZ ;  /* 0x0000000300447210 */ /* 0x040fe20007fbe0ff */
[----:B------:R-:W1:Y:S02]  /*79a90*/  LDCU UR15, c[0x0][0x3b8] ;  /* 0x00007700ff0f77ac */ /* 0x000e640008000800 */
[----:B------:R-:W2:Y:S01]  /*79aa0*/  LDL.LU R7, [R1+0x23cc] ;  /* 0x0023cc0001077983 */ /* 0x000ea20000300800 */
[----:B0-----:R-:W-:Y:S01]  /*79ab0*/  LEA.HI.X.SX32 R69, R0, R2, 0x1, P5 ;  /* 0x0000000200457211 */ /* 0x001fe200028f0eff */
[----:B------:R-:W0:Y:S01]  /*79ac0*/  LDCU UR11, c[0x0][0x3b8] ;  /* 0x00007700ff0b77ac */ /* 0x000e220008000800 */
[----:B------:R-:W-:-:S03]  /*79ad0*/  PRMT R0, R74, 0x9910, RZ ;  /* 0x000099104a007816 */ /* 0x000fc600000000ff */
[----:B------:R1:W-:Y:S01]  /*79ae0*/  @P3 STG.E.U8 desc[UR20][R68.64], R74 ;  /* 0x0000004a44003986 */ /* 0x0003e2000c101114 */
[CC--:B------:R-:W-:Y:S02]  /*79af0*/  IADD3 R70, P3, PT, R72.reuse, R3.reuse, RZ ;  /* 0x0000000348467210 */ /* 0x0c0fe40007f7e0ff */
[----:B------:R-:W-:Y:S02]  /*79b00*/  SHF.R.S32.HI R0, RZ, 0x8, R0 ;  /* 0x00000008ff007819 */ /* 0x000fe40000011400 */
[C---:B------:R-:W-:Y:S01]  /*79b10*/  LEA.HI.X.SX32 R71, R72.reuse, R2, 0x1, P3 ;  /* 0x0000000248477211 */ /* 0x040fe200018f0eff */
[----:B------:R-:W-:Y:S01]  /*79b20*/  VIADD R73, R72, UR12 ;  /* 0x0000000c48497c36 */ /* 0x000fe20008000000 */
[----:B------:R-:W0:Y:S03]  /*79b30*/  LDCU UR12, c[0x0][0x3b8] ;  /* 0x00007700ff0c77ac */ /* 0x000e260008000800 */
[----:B------:R4:W-:Y:S01]  /*79b40*/  @P0 STG.E.U8 desc[UR20][R70.64], R0 ;  /* 0x0000000046000986 */ /* 0x0009e2000c101114 */
[----:B-1----:R-:W-:-:S02]  /*79b50*/  IADD3 R68, P5, PT, R73, R3, RZ ;  /* 0x0000000349447210 */ /* 0x002fc40007fbe0ff */
[----:B---3--:R-:W-:Y:S01]  /*79b60*/  ISETP.LT.AND P0, PT, R6, UR4, !P1 ;  /* 0x0000000406007c0c */ /* 0x008fe2000cf01270 */
[C---:B------:R-:W-:Y:S01]  /*79b70*/  VIADD R75, R73.reuse, UR10 ;  /* 0x0000000a494b7c36 */ /* 0x040fe20008000000 */
[----:B------:R-:W3:Y:S01]  /*79b80*/  LDL.LU R6, [R1+0x23d0] ;  /* 0x0023d00001067983 */ /* 0x000ee20000300800 */
[----:B------:R-:W-:Y:S01]  /*79b90*/  LEA.HI.X.SX32 R69, R73, R2, 0x1, P5 ;  /* 0x0000000249457211 */ /* 0x000fe200028f0eff */
[----:B------:R-:W1:Y:S01]  /*79ba0*/  LDCU UR10, c[0x0][0x3b8] ;  /* 0x00007700ff0a77ac */ /* 0x000e620008000800 */
[----:B----4-:R-:W-:Y:S01]  /*79bb0*/  F2FP.SATFINITE.E4M3.F32.PACK_AB_MERGE_C R0, R8, R11, RZ ;  /* 0x0000000b0800723e */ /* 0x010fe200048070ff */
[C---:B------:R-:W-:Y:S01]  /*79bc0*/  VIADD R74, R75.reuse, UR9 ;  /* 0x000000094b4a7c36 */ /* 0x040fe20008000000 */
[----:B------:R-:W-:Y:S01]  /*79bd0*/  ISETP.LT.AND P3, PT, R10, UR6, !P1 ;  /* 0x000000060a007c0c */ /* 0x000fe2000cf61270 */
[----:B------:R-:W4:Y:S02]  /*79be0*/  LDCU UR9, c[0x0][0x3b8] ;  /* 0x00007700ff0977ac */ /* 0x000f240008000800 */
[----:B------:R0:W-:Y:S01]  /*79bf0*/  @P4 STG.E.U8 desc[UR20][R68.64], R0 ;  /* 0x0000000044004986 */ /* 0x0001e2000c101114 */
[----:B------:R-:W-:Y:S01]  /*79c00*/  IADD3 R70, P4, PT, R75, R3, RZ ;  /* 0x000000034b467210 */ /* 0x000fe20007f9e0ff */
[----:B------:R-:W1:Y:S01]  /*79c10*/  LDCU UR4, c[0x0][0x3b8] ;  /* 0x00007700ff0477ac */ /* 0x000e620008000800 */
[----:B------:R-:W-:-:S02]  /*79c20*/  PRMT R73, R0, 0x9910, RZ ;  /* 0x0000991000497816 */ /* 0x000fc400000000ff */
[-C--:B------:R-:W-:Y:S01]  /*79c30*/  LEA.HI.X.SX32 R71, R75, R2.reuse, 0x1, P4 ;  /* 0x000000024b477211 */ /* 0x080fe200020f0eff */
[C---:B------:R-:W-:Y:S01]  /*79c40*/  VIADD R72, R74.reuse, UR8 ;  /* 0x000000084a487c36 */ /* 0x040fe20008000000 */
[----:B------:R-:W-:Y:S01]  /*79c50*/  SHF.R.S32.HI R73, RZ, 0x8, R73 ;  /* 0x00000008ff497819 */ /* 0x000fe20000011449 */
[----:B------:R-:W1:Y:S01]  /*79c60*/  LDCU UR6, c[0x0][0x3b8] ;  /* 0x00007700ff0677ac */ /* 0x000e620008000800 */
[----:B0-----:R-:W-:Y:S01]  /*79c70*/  IADD3 R68, P4, PT, R74, R3, RZ ;  /* 0x000000034a447210 */ /* 0x001fe20007f9e0ff */
[----:B------:R-:W-:Y:S01]  /*79c80*/  VIADD R0, R72, UR5 ;  /* 0x0000000548007c36 */ /* 0x000fe20008000000 */
[----:B-----5:R-:W-:Y:S01]  /*79c90*/  ISETP.LT.AND P5, PT, R5, UR74, !P1 ;  /* 0x0000004a05007c0c */ /* 0x020fe2000cfa1270 */
[----:B------:R0:W-:Y:S01]  /*79ca0*/  @P2 STG.E.U8 desc[UR20][R70.64], R73 ;  /* 0x0000004946002986 */ /* 0x0001e2000c101114 */
[----:B------:R-:W-:Y:S01]  /*79cb0*/  LEA.HI.X.SX32 R69, R74, R2, 0x1, P4 ;  /* 0x000000024a457211 */ /* 0x000fe200020f0eff */
[----:B------:R-:W-:Y:S01]  /*79cc0*/  VIADD R18, R0, UR73 ;  /* 0x0000004900127c36 */ /* 0x000fe20008000000 */
[----:B------:R-:W5:Y:S01]  /*79cd0*/  LDCU UR8, c[0x0][0x3b8] ;  /* 0x00007700ff0877ac */ /* 0x000f620008000800 */
[----:B------:R-:W4:Y:S01]  /*79ce0*/  LDL.LU R5, [R1+0x23d8] ;  /* 0x0023d80001057983 */ /* 0x000f220000300800 */
[----:B------:R-:W0:Y:S01]  /*79cf0*/  LDCU UR5, c[0x0][0x3b8] ;  /* 0x00007700ff0577ac */ /* 0x000e220008000800 */
[----:B------:R-:W0:Y:S01]  /*79d00*/  LDCU UR74, c[0x0][0x3b8] ;  /* 0x00007700ff4a77ac */ /* 0x000e220008000800 */
[----:B------:R-:W0:Y:S01]  /*79d10*/  LDCU UR73, c[0x0][0x3b8] ;  /* 0x00007700ff4977ac */ /* 0x000e220008000800 */
[----:B--2---:R-:W-:Y:S01]  /*79d20*/  F2FP.SATFINITE.E4M3.F32.PACK_AB_MERGE_C R76, R4, R9, RZ ;  /* 0x00000009044c723e */ /* 0x004fe200048070ff */
[----:B------:R-:W-:Y:S01]  /*79d30*/  VIADD R9, R18, UR71 ;  /* 0x0000004712097c36 */ /* 0x000fe20008000000 */
[----:B------:R-:W2:Y:S01]  /*79d40*/  LDL.LU R4, [R1+0x23bc] ;  /* 0x0023bc0001047983 */ /* 0x000ea20000300800 */
[----:B------:R-:W1:Y:S01]  /*79d50*/  LDCU UR71, c[0x0][0x3b8] ;  /* 0x00007700ff4777ac */ /* 0x000e620008000800 */
[----:B0-----:R-:W-:-:S02]  /*79d60*/  PRMT R70, R76, 0x9910, RZ ;  /* 0x000099104c467816 */ /* 0x001fc400000000ff */
[----:B------:R0:W-:Y:S02]  /*79d70*/  @P3 STG.E.U8 desc[UR20][R68.64], R76 ;  /* 0x0000004c44003986 */ /* 0x0001e4000c101114 */
[----:B------:R-:W-:Y:S01]  /*79d80*/  SHF.R.S32.HI R70, RZ, 0x8, R70 ;  /* 0x00000008ff467819 */ /* 0x000fe20000011446 */
[----:B------:R-:W-:Y:S01]  /*79d90*/  VIADD R55, R9, UR69 ;  /* 0x0000004509377c36 */ /* 0x000fe20008000000 */
[----:B------:R-:W-:Y:S01]  /*79da0*/  ISETP.LT.AND P2, PT, R7, UR72, !P1 ;  /* 0x0000004807007c0c */ /* 0x000fe2000cf41270 */
[----:B------:R-:W1:Y:S01]  /*79db0*/  LDCU UR72, c[0x0][0x3b8] ;  /* 0x00007700ff4877ac */ /* 0x000e620008000800 */
[CC--:B0-----:R-:W-:Y:S01]  /*79dc0*/  IADD3 R68, P4, PT, R72.reuse, R3.reuse, RZ ;  /* 0x0000000348447210 */ /* 0x0c1fe20007f9e0ff */
[----:B------:R-:W0:Y:S03]  /*79dd0*/  LDCU UR69, c[0x0][0x3b8] ;  /* 0x00007700ff4577ac */ /* 0x000e260008000800 */
[----:B------:R-:W-:Y:S01]  /*79de0*/  LEA.HI.X.SX32 R69, R72, R2, 0x1, P4 ;  /* 0x0000000248457211 */ /* 0x000fe200020f0eff */
[----:B------:R-:W-:Y:S01]  /*79df0*/  VIADD R56, R55, UR67 ;  /* 0x0000004337387c36 */ /* 0x000fe20008000000 */
[----:B------:R-:W0:Y:S03]  /*79e00*/  LDCU UR67, c[0x0][0x3b8] ;  /* 0x00007700ff4377ac */ /* 0x000e260008000800 */
[----:B------:R1:W-:Y:S02]  /*79e10*/  @P0 STG.E.U8 desc[UR20][R68.64], R70 ;  /* 0x0000004644000986 */ /* 0x0003e4000c101114 */
[----:B-1----:R-:W-:-:S04]  /*79e20*/  IADD3 R68, P0, PT, R0, R3, RZ ;  /* 0x0000000300447210 */ /* 0x002fc80007f1e0ff */
[----:B------:R-:W-:Y:S01]  /*79e30*/  LEA.HI.X.SX32 R69, R0, R2, 0x1, P0 ;  /* 0x0000000200457211 */ /* 0x000fe200000f0eff */
[----:B------:R-:W-:Y:S01]  /*79e40*/  VIADD R0, R56, UR65 ;  /* 0x0000004138007c36 */ /* 0x000fe20008000000 */
[----:B---3--:R-:W-:Y:S01]  /*79e50*/  ISETP.LT.AND P3, PT, R6, UR70, !P1 ;  /* 0x0000004606007c0c */ /* 0x008fe2000cf61270 */
[----:B------:R-:W1:Y:S02]  /*79e60*/  LDCU UR70, c[0x0][0x3b8] ;  /* 0x00007700ff4677ac */ /* 0x000e640008000800 */
[----:B------:R-:W-:Y:S01]  /*79e70*/  VIADD R62, R0, UR64 ;  /* 0x00000040003e7c36 */ /* 0x000fe20008000000 */
[----:B------:R3:W-:Y:S01]  /*79e80*/  STL [R1+0x308], R0 ;  /* 0x0003080001007387 */ /* 0x0007e20000100800 */
[----:B------:R-:W0:Y:S02]  /*79e90*/  LDCU UR65, c[0x0][0x3b8] ;  /* 0x00007700ff4177ac */ /* 0x000e240008000800 */
[----:B------:R-:W-:Y:S01]  /*79ea0*/  VIADD R8, R62, UR63 ;  /* 0x0000003f3e087c36 */ /* 0x000fe20008000000 */
[----:B------:R-:W0:Y:S01]  /*79eb0*/  LDCU UR64, c[0x0][0x3b8] ;  /* 0x00007700ff4077ac */ /* 0x000e220008000800 */
[----:B------:R-:W0:Y:S02]  /*79ec0*/  LDCU UR63, c[0x0][0x3b8] ;  /* 0x00007700ff3f77ac */ /* 0x000e240008000800 */
[----:B---3--:R-:W-:Y:S01]  /*79ed0*/  VIADD R0, R8, UR62 ;  /* 0x0000003e08007c36 */ /* 0x008fe20008000000 */
[----:B------:R-:W3:Y:S04]  /*79ee0*/  LDCU UR62, c[0x0][0x3b8] ;  /* 0x00007700ff3e77ac */ /* 0x000ee80008000800 */
[----:B------:R0:W-:Y:S02]  /*79ef0*/  STL [R1+0x2cc], R0 ;  /* 0x0002cc0001007387 */ /* 0x0001e40000100800 */
[----:B0-----:R-:W-:Y:S01]  /*79f00*/  VIADD R0, R0, UR61 ;  /* 0x0000003d00007c36 */ /* 0x001fe20008000000 */
[----:B----4-:R-:W-:Y:S01]  /*79f10*/  ISETP.LT.AND P4, PT, R5, UR68, !P1 ;  /* 0x0000004405007c0c */ /* 0x010fe2000cf81270 */
[----:B------:R-:W0:Y:S03]  /*79f20*/  LDCU UR68, c[0x0][0x3b8] ;  /* 0x00007700ff4477ac */ /* 0x000e260008000800 */
[----:B------:R4:W-:Y:S01]  /*79f30*/  STL [R1+0x2c8], R0 ;  /* 0x0002c80001007387 */ /* 0x0009e20000100800 */
[----:B------:R-:W0:Y:S01]  /*79f40*/  LDCU UR61, c[0x0][0x3b8] ;  /* 0x00007700ff3d77ac */ /* 0x000e220008000800 */
[----:B----4-:R-:W-:Y:S01]  /*79f50*/  VIADD R0, R0, UR60 ;  /* 0x0000003c00007c36 */ /* 0x010fe20008000000 */
[----:B------:R-:W4:Y:S04]  /*79f60*/  LDCU UR60, c[0x0][0x3b8] ;  /* 0x00007700ff3c77ac */ /* 0x000f280008000800 */
[----:B------:R0:W-:Y:S02]  /*79f70*/  STL [R1+0x2c4], R0 ;  /* 0x0002c40001007387 */ /* 0x0001e40000100800 */
[----:B0-----:R-:W-:Y:S01]  /*79f80*/  VIADD R0, R0, UR59 ;  /* 0x0000003b00007c36 */ /* 0x001fe20008000000 */
[----:B------:R-:W0:Y:S04]  /*79f90*/  LDCU UR59, c[0x0][0x3b8] ;  /* 0x00007700ff3b77ac */ /* 0x000e280008000800 */
[----:B------:R1:W-:Y:S02]  /*79fa0*/  STL [R1+0x2c0], R0 ;  /* 0x0002c00001007387 */ /* 0x0003e40000100800 */
[----:B-1----:R-:W-:Y:S01]  /*79fb0*/  VIADD R0, R0, UR58 ;  /* 0x0000003a00007c36 */ /* 0x002fe20008000000 */
[----:B------:R-:W1:Y:S04]  /*79fc0*/  LDCU UR58, c[0x0][0x3b8] ;  /* 0x00007700ff3a77ac */ /* 0x000e680008000800 */
        /* <DEDUP_REMOVED lines=14> */
[----:B------:R-:W0:Y:S03]  /*7a0b0*/  LDCU UR53, c[0x0][0x3b8] ;  /* 0x00007700ff3577ac */ /* 0x000e260008000800 */
[----:B------:R-:W-:Y:S01]  /*7a0c0*/  VIADD R10, R0, UR52 ;  /* 0x00000034000a7c36 */ /* 0x000fe20008000000 */
[----:B------:R1:W-:Y:S01]  /*7a0d0*/  STL [R1+0x2a8], R0 ;  /* 0x0002a80001007387 */ /* 0x0003e20000100800 */
[----:B------:R-:W0:Y:S02]  /*7a0e0*/  LDCU UR52, c[0x0][0x3b8] ;  /* 0x00007700ff3477ac */ /* 0x000e240008000800 */
        /* <DEDUP_REMOVED lines=22> */
[----:B--2---:R-:W-:Y:S01]  /*7a250*/  ISETP.LT.AND P0, PT, R4, UR66, !P1 ;  /* 0x0000004204007c0c */ /* 0x004fe2000cf01270 */
[----:B------:R-:W0:Y:S03]  /*7a260*/  LDCU UR66, c[0x0][0x3b8] ;  /* 0x00007700ff4277ac */ /* 0x000e260008000800 */
[----:B------:R2:W-:Y:S01]  /*7a270*/  STL [R1+0x284], R0 ;  /* 0x0002840001007387 */ /* 0x0005e20000100800 */
[----:B------:R-:W0:Y:S01]  /*7a280*/  LDCU UR44, c[0x0][0x3b8] ;  /* 0x00007700ff2c77ac */ /* 0x000e220008000800 */
[----:B--2---:R-:W-:Y:S01]  /*7a290*/  VIADD R0, R0, UR43 ;  /* 0x0000002b00007c36 */ /* 0x004fe20008000000 */
[----:B------:R-:W2:Y:S04]  /*7a2a0*/  LDCU UR43, c[0x0][0x3b8] ;  /* 0x00007700ff2b77ac */ /* 0x000ea80008000800 */
        /* <DEDUP_REMOVED lines=37> */
[----:B------:R-:W1:Y:S03]  /*7a500*/  LDCU UR30, c[0x0][0x3b8] ;  /* 0x00007700ff1e77ac */ /* 0x000e660008000800 */
[----:B------:R-:W-:Y:S01]  /*7a510*/  VIADD R7, R0, UR29 ;  /* 0x0000001d00077c36 */ /* 0x000fe20008000000 */
[----:B------:R0:W-:Y:S01]  /*7a520*/  STL [R1+0x24c], R0 ;  /* 0x00024c0001007387 */ /* 0x0001e20000100800 */
[----:B------:R-:W1:Y:S02]  /*7a530*/  LDCU UR29, c[0x0][0x3b8] ;  /* 0x00007700ff1d77ac */ /* 0x000e640008000800 */
        /* <DEDUP_REMOVED lines=8> */
[----:B------:R-:W-:Y:S01]  /*7a5c0*/  VIADD R63, R54, UR27 ;  /* 0x0000001b363f7c36 */ /* 0x000fe20008000000 */
[----:B------:R-:W1:Y:S03]  /*7a5d0*/  LDCU UR27, c[0x0][0x3b8] ;  /* 0x00007700ff1b77ac */ /* 0x000e660008000800 */
        /* <DEDUP_REMOVED lines=19> */
[----:B------:R-:W-:Y:S01]  /*7a710*/  VIADD R6, R44, UR17 ;  /* 0x000000112c067c36 */ /* 0x000fe20008000000 */
[----:B------:R-:W-:Y:S01]  /*7a720*/  STL [R1+0x27b0], R45 ;  /* 0x0027b02d01007387 */ /* 0x000fe20000100800 */
[----:B------:R-:W0:Y:S02]  /*7a730*/  LDCU UR17, c[0x0][0x3b8] ;  /* 0x00007700ff1177ac */ /* 0x000e240008000800 */
        /* <DEDUP_REMOVED lines=12> */
[----:B------:R-:W0:Y:S03]  /*7a800*/  LDCU UR75, c[0x0][0x3b8] ;  /* 0x00007700ff4b77ac */ /* 0x000e260008000800 */
[----:B------:R-:W-:Y:S01]  /*7a810*/  VIADD R5, R0, UR12 ;  /* 0x0000000c00057c36 */ /* 0x000fe20008000000 */
[----:B------:R-:W-:Y:S01]  /*7a820*/  STL [R1+0x204], R0 ;  /* 0x0002040001007387 */ /* 0x000fe20000100800 */
[----:B------:R-:W0:Y:S02]  /*7a830*/  LDCU UR12, c[0x0][0x3b8] ;  /* 0x00007700ff0c77ac */ /* 0x000e240008000800 */
[----:B------:R-:W-:Y:S01]  /*7a840*/  VIADD R93, R5, UR11 ;  /* 0x0000000b055d7c36 */ /* 0x000fe20008000000 */
[----:B------:R-:W-:Y:S01]  /*7a850*/  STL [R1+0x2788], R5 ;  /* 0x0027880501007387 */ /* 0x000fe20000100800 */
[----:B------:R-:W0:Y:S02]  /*7a860*/  LDCU UR11, c[0x0][0x3b8] ;  /* 0x00007700ff0b77ac */ /* 0x000e240008000800 */
[----:B------:R-:W-:Y:S01]  /*7a870*/  VIADD R92, R93, UR10 ;  /* 0x0000000a5d5c7c36 */ /* 0x000fe20008000000 */
[----:B------:R-:W0:Y:S03]  /*7a880*/  LDCU UR10, c[0x0][0x3b8] ;  /* 0x00007700ff0a77ac */ /* 0x000e260008000800 */
[----:B------:R-:W-:Y:S01]  /*7a890*/  VIADD R91, R92, UR9 ;  /* 0x000000095c5b7c36 */ /* 0x000fe20008000000 */
[----:B------:R1:W-:Y:S01]  /*7a8a0*/  STL.64 [R1+0x2770], R92 ;  /* 0x0027705c01007387 */ /* 0x0003e20000100a00 */
[----:B------:R-:W0:Y:S02]  /*7a8b0*/  LDCU UR9, c[0x0][0x3b8] ;  /* 0x00007700ff0977ac */ /* 0x000e240008000800 */
[----:B------:R-:W-:Y:S01]  /*7a8c0*/  VIADD R90, R91, UR6 ;  /* 0x000000065b5a7c36 */ /* 0x000fe20008000000 */
[----:B------:R-:W-:Y:S01]  /*7a8d0*/  STL [R1+0x2778], R91 ;  /* 0x0027785b01007387 */ /* 0x000fe20000100800 */
[----:B------:R-:W0:Y:S02]  /*7a8e0*/  LDCU UR6, c[0x0][0x3b8] ;  /* 0x00007700ff0677ac */ /* 0x000e240008000800 */
[----:B------:R-:W-:Y:S01]  /*7a8f0*/  VIADD R89, R90, UR4 ;  /* 0x000000045a597c36 */ /* 0x000fe20008000000 */
[----:B------:R2:W-:Y:S01]  /*7a900*/  STL [R1+0x2798], R90 ;  /* 0x0027985a01007387 */ /* 0x0005e20000100800 */
[----:B------:R-:W0:Y:S02]  /*7a910*/  LDCU UR4, c[0x0][0x3b8] ;  /* 0x00007700ff0477ac */ /* 0x000e240008000800 */
[----:B-----5:R-:W-:-:S02]  /*7a920*/  VIADD R88, R89, UR8 ;  /* 0x0000000859587c36 */ /* 0x020fc40008000000 */
[----:B-1----:R-:W-:Y:S01]  /*7a930*/  IMAD.MOV.U32 R92, RZ, RZ, R7 ;  /* 0x000000ffff5c7224 */ /* 0x002fe200078e0007 */
[----:B------:R-:W1:Y:S01]  /*7a940*/  LDCU UR8, c[0x0][0x3b8] ;  /* 0x00007700ff0877ac */ /* 0x000e620008000800 */
[----:B------:R-:W-:Y:S01]  /*7a950*/  VIADD R87, R88, UR5 ;  /* 0x0000000558577c36 */ /* 0x000fe20008000000 */
[----:B------:R-:W-:Y:S01]  /*7a960*/  STL.64 [R1+0x2780], R88 ;  /* 0x0027805801007387 */ /* 0x000fe20000100a00 */
[----:B--2---:R-:W-:Y:S01]  /*7a970*/  IMAD.MOV.U32 R90, RZ, RZ, R54 ;  /* 0x000000ffff5a7224 */ /* 0x004fe200078e0036 */
[----:B------:R-:W2:Y:S01]  /*7a980*/  LDCU UR5, c[0x0][0x3b8] ;  /* 0x00007700ff0577ac */ /* 0x000ea20008000800 */
[----:B------:R-:W-:Y:S02]  /*7a990*/  VIADD R86, R87, UR74 ;  /* 0x0000004a57567c36 */ /* 0x000fe40008000000 */
[----:B------:R-:W-:Y:S01]  /*7a9a0*/  IMAD.MOV.U32 R93, RZ, RZ, R6 ;  /* 0x000000ffff5d7224 */ /* 0x000fe200078e0006 */
[----:B------:R-:W5:Y:S01]  /*7a9b0*/  LDCU UR74, c[0x0][0x3b8] ;  /* 0x00007700ff4a77ac */ /* 0x000f620008000800 */
[----:B------:R-:W-:Y:S01]  /*7a9c0*/  VIADD R85, R86, UR73 ;  /* 0x0000004956557c36 */ /* 0x000fe20008000000 */
[----:B------:R0:W-:Y:S01]  /*7a9d0*/  STL.64 [R1+0x2790], R86 ;  /* 0x0027905601007387 */ /* 0x0001e20000100a00 */
[----:B------:R-:W1:Y:S02]  /*7a9e0*/  LDCU UR73, c[0x0][0x3b8] ;  /* 0x00007700ff4977ac */ /* 0x000e640008000800 */
[----:B------:R-:W-:Y:S01]  /*7a9f0*/  VIADD R84, R85, UR72 ;  /* 0x0000004855547c36 */ /* 0x000fe20008000000 */
[----:B------:R-:W-:Y:S01]  /*7aa00*/  STL [R1+0x279c], R85 ;  /* 0x00279c5501007387 */ /* 0x000fe20000100800 */
[----:B------:R-:W1:Y:S02]  /*7aa10*/  LDCU UR72, c[0x0][0x3b8] ;  /* 0x00007700ff4877ac */ /* 0x000e640008000800 */
[----:B------:R-:W-:Y:S01]  /*7aa20*/  VIADD R83, R84, UR71 ;  /* 0x0000004754537c36 */ /* 0x000fe20008000000 */
[----:B------:R-:W-:Y:S01]  /*7aa30*/  STL [R1+0x27a0], R84 ;  /* 0x0027a05401007387 */ /* 0x000fe20000100800 */
[----:B------:R-:W1:Y:S02]  /*7aa40*/  LDCU UR71, c[0x0][0x3b8] ;  /* 0x00007700ff4777ac */ /* 0x000e640008000800 */
[----:B------:R-:W-:-:S02]  /*7aa50*/  VIADD R82, R83, UR70 ;  /* 0x0000004653527c36 */ /* 0x000fc40008000000 */
[----:B0-----:R-:W-:Y:S01]  /*7aa60*/  IMAD.MOV.U32 R87, RZ, RZ, R12 ;  /* 0x000000ffff577224 */ /* 0x001fe200078e000c */
[----:B------:R-:W0:Y:S01]  /*7aa70*/  LDCU UR70, c[0x0][0x3b8] ;  /* 0x00007700ff4677ac */ /* 0x000e220008000800 */
[----:B------:R-:W-:Y:S01]  /*7aa80*/  VIADD R81, R82, UR69 ;  /* 0x0000004552517c36 */ /* 0x000fe20008000000 */
[----:B------:R1:W-:Y:S01]  /*7aa90*/  STL.64 [R1+0x27a8], R82 ;  /* 0x0027a85201007387 */ /* 0x0003e20000100a00 */
[----:B------:R-:W0:Y:S02]  /*7aaa0*/  LDCU UR69, c[0x0][0x3b8] ;  /* 0x00007700ff4577ac */ /* 0x000e240008000800 */
[----:B------:R-:W-:Y:S01]  /*7aab0*/  VIADD R80, R81, UR68 ;  /* 0x0000004451507c36 */ /* 0x000fe20008000000 */
[----:B------:R-:W0:Y:S03]  /*7aac0*/  LDCU UR68, c[0x0][0x3b8] ;  /* 0x00007700ff4477ac */ /* 0x000e260008000800 */
[----:B------:R-:W-:Y:S01]  /*7aad0*/  VIADD R79, R80, UR67 ;  /* 0x00000043504f7c36 */ /* 0x000fe20008000000 */
[----:B------:R2:W-:Y:S01]  /*7aae0*/  STL.64 [R1+0x27b8], R80 ;  /* 0x0027b85001007387 */ /* 0x0005e20000100a00 */
[----:B------:R-:W0:Y:S02]  /*7aaf0*/  LDCU UR67, c[0x0][0x3b8] ;  /* 0x00007700ff4377ac */ /* 0x000e240008000800 */
[----:B------:R-:W-:-:S02]  /*7ab00*/  VIADD R78, R79, UR66 ;  /* 0x000000424f4e7c36 */ /* 0x000fc40008000000 */
[----:B-1----:R-:W-:Y:S01]  /*7ab10*/  IMAD.MOV.U32 R82, RZ, RZ, R10 ;  /* 0x000000ffff527224 */ /* 0x002fe200078e000a */
[----:B------:R-:W1:Y:S01]  /*7ab20*/  LDCU UR66, c[0x0][0x3b8] ;  /* 0x00007700ff4277ac */ /* 0x000e620008000800 */
[----:B------:R-:W-:Y:S01]  /*7ab30*/  VIADD R77, R78, UR65 ;  /* 0x000000414e4d7c36 */ /* 0x000fe20008000000 */
[----:B------:R-:W-:Y:S01]  /*7ab40*/  STL.64 [R1+0x27c0], R78 ;  /* 0x0027c04e01007387 */ /* 0x000fe20000100a00 */
[----:B------:R-:W0:Y:S02]  /*7ab50*/  LDCU UR65, c[0x0][0x3b8] ;  /* 0x00007700ff4177ac */ /* 0x000e240008000800 */
[----:B------:R-:W-:Y:S02]  /*7ab60*/  VIADD R76, R77, UR64 ;  /* 0x000000404d4c7c36 */ /* 0x000fe40008000000 */
[----:B--2---:R-:W-:Y:S01]  /*7ab70*/  IMAD.MOV.U32 R80, RZ, RZ, R8 ;  /* 0x000000ffff507224 */ /* 0x004fe200078e0008 */
[----:B------:R-:W2:Y:S02]  /*7ab80*/  LDCU UR64, c[0x0][0x3b8] ;  /* 0x00007700ff4077ac */ /* 0x000ea40008000800 */
[----:B------:R-:W-:Y:S04]  /*7ab90*/  STL.64 [R1+0x27c8], R76 ;  /* 0x0027c84c01007387 */ /* 0x000fe80000100a00 */
[----:B------:R-:W2:Y:S04]  /*7aba0*/  LDL.LU R14, [R1+0x2d0] ;  /* 0x0002d000010e7983 */ /* 0x000ea80000300800 */
[----:B------:R-:W2:Y:S04]  /*7abb0*/  LDL.LU R15, [R1+0x2d4] ;  /* 0x0002d400010f7983 */ /* 0x000ea80000300800 */
[----:B------:R-:W5:Y:S04]  /*7abc0*/  LDL.LU R60, [R1+0x23e0] ;  /* 0x0023e000013c7983 */ /* 0x000f680000300800 */
[----:B------:R-:W5:Y:S04]  /*7abd0*/  LDL.LU R5, [R1+0x23dc] ;  /* 0x0023dc0001057983 */ /* 0x000f680000300800 */
[----:B------:R-:W5:Y:S04]  /*7abe0*/  LDL.LU R58, [R1+0x2d8] ;  /* 0x0002d800013a7983 */ /* 0x000f680000300800 */
[----:B------:R-:W5:Y:S01]  /*7abf0*/  LDL.LU R57, [R1+0x2dc] ;  /* 0x0002dc0001397983 */ /* 0x000f620000300800 */
[----:B------:R-:W-:Y:S01]  /*7ac00*/  VIADD R75, R76, UR63 ;  /* 0x0000003f4c4b7c36 */ /* 0x000fe20008000000 */
[----:B------:R-:W0:Y:S02]  /*7ac10*/  LDCU UR63, c[0x0][0x3b8] ;  /* 0x00007700ff3f77ac */ /* 0x000e240008000800 */
[----:B------:R-:W5:Y:S01]  /*7ac20*/  LDL.LU R13, [R1+0x2e0] ;  /* 0x0002e000010d7983 */ /* 0x000f620000300800 */
[----:B---3--:R-:W-:Y:S01]  /*7ac30*/  VIADD R74, R75, UR62 ;  /* 0x0000003e4b4a7c36 */ /* 0x008fe20008000000 */
[----:B------:R-:W3:Y:S02]  /*7ac40*/  LDCU UR62, c[0x0][0x3b8] ;  /* 0x00007700ff3e77ac */ /* 0x000ee40008000800 */
[----:B------:R-:W3:Y:S01]  /*7ac50*/  LDL.LU R11, [R1+0x2e4] ;  /* 0x0002e400010b7983 */ /* 0x000ee20000300800 */
[----:B------:R-:W-:Y:S01]  /*7ac60*/  VIADD R73, R74, UR61 ;  /* 0x0000003d4a497c36 */ /* 0x000fe20008000000 */
[----:B------:R-:W0:Y:S03]  /*7ac70*/  LDCU UR61, c[0x0][0x3b8] ;  /* 0x00007700ff3d77ac */ /* 0x000e260008000800 */
[----:B----4-:R-:W-:Y:S01]  /*7ac80*/  VIADD R72, R73, UR60 ;  /* 0x0000003c49487c36 */ /* 0x010fe20008000000 */
[----:B------:R-:W4:Y:S03]  /*7ac90*/  LDCU UR60, c[0x0][0x3b8] ;  /* 0x00007700ff3c77ac */ /* 0x000f260008000800 */
[----:B------:R-:W-:Y:S01]  /*7aca0*/  VIADD R0, R72, UR59 ;  /* 0x0000003b48007c36 */ /* 0x000fe20008000000 */
[----:B------:R-:W0:Y:S03]  /*7acb0*/  LDCU UR59, c[0x0][0x3b8] ;  /* 0x00007700ff3b77ac */ /* 0x000e260008000800 */
        /* <DEDUP_REMOVED lines=83> */
[----:B------:R-:W5:Y:S01]  /*7b1f0*/  LDCU UR17, c[0x0][0x39c] ;  /* 0x00007380ff1177ac */ /* 0x000f620008000800 */
[----:B--2---:R-:W-:-:S05]  /*7b200*/  F2FP.SATFINITE.E4M3.F32.PACK_AB_MERGE_C R70, R15, R14, RZ ;  /* 0x0000000e0f46723e */ /* 0x004fca00048070ff */
[----:B------:R2:W-:Y:S02]  /*7b210*/  @P5 STG.E.U8 desc[UR20][R68.64], R70 ;  /* 0x0000004644005986 */ /* 0x0005e4000c101114 */
[----:B--2---:R-:W-:Y:S02]  /*7b220*/  PRMT R69, R70, 0x9910, RZ ;  /* 0x0000991046457816 */ /* 0x004fe400000000ff */
[CC--:B------:R-:W-:Y:S02]  /*7b230*/  IADD3 R70, P5, PT, R18.reuse, R3.reuse, RZ ;  /* 0x0000000312467210 */ /* 0x0c0fe40007fbe0ff */
[----:B------:R-:W-:Y:S02]  /*7b240*/  SHF.R.S32.HI R69, RZ, 0x8, R69 ;  /* 0x00000008ff457819 */ /* 0x000fe40000011445 */
[----:B------:R-:W-:Y:S02]  /*7b250*/  LEA.HI.X.SX32 R71, R18, R2, 0x1, P5 ;  /* 0x0000000212477211 */ /* 0x000fe400028f0eff */
[----:B------:R-:W-:-:S03]  /*7b260*/  IADD3 R68, P5, PT, R9, R3, RZ ;  /* 0x0000000309447210 */ /* 0x000fc60007fbe0ff */
[----:B------:R2:W-:Y:S02]  /*7b270*/  @P2 STG.E.U8 desc[UR20][R70.64], R69 ;  /* 0x0000004546002986 */ /* 0x0005e4000c101114 */
[----:B--2---:R-:W-:Y:S02]  /*7b280*/  LEA.HI.X.SX32 R69, R9, R2, 0x1, P5 ;  /* 0x0000000209457211 */ /* 0x004fe400028f0eff */
[----:B-----5:R-:W-:Y:S01]  /*7b290*/  ISETP.LT.AND P5, PT, R5, UR17, !P1 ;  /* 0x0000001105007c0c */ /* 0x020fe2000cfa1270 */
[----:B------:R-:W-:Y:S01]  /*7b2a0*/  VIADD R15, R19, UR14 ;  /* 0x0000000e130f7c36 */ /* 0x000fe20008000000 */
[----:B------:R-:W-:Y:S01]  /*7b2b0*/  F2FP.SATFINITE.E4M3.F32.PACK_AB_MERGE_C R70, R57, R58, RZ ;  /* 0x0000003a3946723e */ /* 0x000fe200048070ff */
[----:B------:R-:W2:Y:S01]  /*7b2c0*/  LDL.LU R5, [R1+0x308] ;  /* 0x0003080001057983 */ /* 0x000ea20000300800 */
[----:B0-----:R-:W-:Y:S01]  /*7b2d0*/  ISETP.LT.AND P2, PT, R60, UR18, !P1 ;  /* 0x000000123c007c0c */ /* 0x001fe2000cf41270 */
[----:B------:R-:W-:Y:S01]  /*7b2e0*/  VIADD R14, R15, UR13 ;  /* 0x0000000d0f0e7c36 */ /* 0x000fe20008000000 */
[----:B---3--:R-:W-:Y:S01]  /*7b2f0*/  F2FP.SATFINITE.E4M3.F32.PACK_AB_MERGE_C R58, R11, R13, RZ ;  /* 0x0000000d0b3a723e */ /* 0x008fe200048070ff */
[----:B------:R-:W3:Y:S01]  /*7b300*/  LDL.LU R84, [R1+0x2cc] ;  /* 0x0002cc0001547983 */ /* 0x000ee20000300800 */
[----:B------:R-:W0:Y:S03]  /*7b310*/  LDCU UR14, c[0x0][0x3b8] ;  /* 0x00007700ff0e77ac */ /* 0x000e260008000800 */
[----:B------:R5:W-:Y:S01]  /*7b320*/  @P3 STG.E.U8 desc[UR20][R68.64], R70 ;  /* 0x0000004644003986 */ /* 0x000be2000c101114 */
[----:B------:R-:W0:Y:S03]  /*7b330*/  LDCU UR13, c[0x0][0x3b8] ;  /* 0x00007700ff0d77ac */ /* 0x000e260008000800 */
[----:B------:R-:W4:Y:S01]  /*7b340*/  LDL.LU R85, [R1+0x2c8] ;  /* 0x0002c80001557983 */ /* 0x000f220000300800 */
[----:B------:R-:W0:Y:S03]  /*7b350*/  LDCU UR18, c[0x0][0x3b8] ;  /* 0x00007700ff1277ac */ /* 0x000e260008000800 */
[----:B------:R-:W4:Y:S01]  /*7b360*/  LDL.LU R88, [R1+0x2c4] ;  /* 0x0002c40001587983 */ /* 0x000f220000300800 */
[----:B------:R-:W0:Y:S01]  /*7b370*/  LDCU UR17, c[0x0][0x3b8] ;  /* 0x00007700ff1177ac */ /* 0x000e220008000800 */
[----:B-----5:R-:W-:-:S02]  /*7b380*/  PRMT R69, R70, 0x9910, RZ ;  /* 0x0000991046457816 */ /* 0x020fc400000000ff */
[----:B------:R-:W5:Y:S01]  /*7b390*/  LDL.LU R89, [R1+0x2c0] ;  /* 0x0002c00001597983 */ /* 0x000f620000300800 */
[----:B------:R-:W-:-:S04]  /*7b3a0*/  IADD3 R70, P3, PT, R55, R3, RZ ;  /* 0x0000000337467210 */ /* 0x000fc80007f7e0ff */
[----:B------:R-:W-:Y:S02]  /*7b3b0*/  LEA.HI.X.SX32 R71, R55, R2, 0x1, P3 ;  /* 0x0000000237477211 */ /* 0x000fe400018f0eff */
[----:B------:R-:W-:-:S05]  /*7b3c0*/  SHF.R.S32.HI R55, RZ, 0x8, R69 ;  /* 0x00000008ff377819 */ /* 0x000fca0000011445 */
[----:B------:R0:W-:Y:S04]  /*7b3d0*/  @P4 STG.E.U8 desc[UR20][R70.64], R55 ;  /* 0x0000003746004986 */ /* 0x0001e8000c101114 */
[----:B0-----:R-:W5:Y:S04]  /*7b3e0*/  LDL.LU R70, [R1+0x2bc] ;  /* 0x0002bc0001467983 */ /* 0x001f680000300800 */
[----:B------:R-:W5:Y:S04]  /*7b3f0*/  LDL.LU R81, [R1+0x2b8] ;  /* 0x0002b80001517983 */ /* 0x000f680000300800 */
[----:B------:R-:W5:Y:S04]  /*7b400*/  LDL.LU R86, [R1+0x2b4] ;  /* 0x0002b40001567983 */ /* 0x000f680000300800 */
[----:B------:R-:W5:Y:S04]  /*7b410*/  LDL.LU R91, [R1+0x2b0] ;  /* 0x0002b000015b7983 */ /* 0x000f680000300800 */
[----:B------:R-:W5:Y:S04]  /*7b420*/  LDL.LU R83, [R1+0x2ac] ;  /* 0x0002ac0001537983 */ /* 0x000f680000300800 */
[----:B------:R-:W5:Y:S01]  /*7b430*/  LDL.LU R71, [R1+0x2a8] ;  /* 0x0002a80001477983 */ /* 0x000f620000300800 */
[----:B------:R-:W-:-:S04]  /*7b440*/  IADD3 R68, P3, PT, R56, R3, RZ ;  /* 0x0000000338447210 */ /* 0x000fc80007f7e0ff */
[----:B------:R-:W-:Y:S02]  /*7b450*/  LEA.HI.X.SX32 R69, R56, R2, 0x1, P3 ;  /* 0x0000000238457211 */ /* 0x000fe400018f0eff */
[----:B------:R-:W-:-:S03]  /*7b460*/  IADD3 R54, P4, PT, R62, R3, RZ ;  /* 0x000000033e367210 */ /* 0x000fc60007f9e0ff */
[----:B------:R5:W-:Y:S01]  /*7b470*/  @P0 STG.E.U8 desc[UR20][R68.64], R58 ;  /* 0x0000003a44000986 */ /* 0x000be2000c101114 */
[-C--:B------:R-:W-:Y:S02]  /*7b480*/  IADD3 R60, P0, PT, R80, R3.reuse, RZ ;  /* 0x00000003503c7210 */ /* 0x080fe40007f1e0ff */
[-C--:B------:R-:W-:Y:S02]  /*7b490*/  LEA.HI.X.SX32 R55, R62, R2.reuse, 0x1, P4 ;  /* 0x000000023e377211 */ /* 0x080fe400020f0eff */
[----:B------:R-:W-:Y:S01]  /*7b4a0*/  LEA.HI.X.SX32 R61, R80, R2, 0x1, P0 ;  /* 0x00000002503d7211 */ /* 0x000fe200000f0eff */
[----:B------:R-:W-:Y:S02]  /*7b4b0*/  IMAD.MOV.U32 R80, RZ, RZ, R82 ;  /* 0x000000ffff507224 */ /* 0x000fe400078e0052 */
[----:B------:R-:W5:Y:S01]  /*7b4c0*/  LDL.LU R82, [R1+0x2a0] ;  /* 0x0002a00001527983 */ /* 0x000f620000300800 */
[----:B--2---:R-:W-:-:S04]  /*7b4d0*/  IADD3 R56, P3, PT, R5, R3, RZ ;  /* 0x0000000305387210 */ /* 0x004fc80007f7e0ff */
[-C--:B------:R-:W-:Y:S02]  /*7b4e0*/  LEA.HI.X.SX32 R57, R5, R2.reuse, 0x1, P3 ;  /* 0x0000000205397211 */ /* 0x080fe400018f0eff */
[CC--:B---3--:R-:W-:Y:S01]  /*7b4f0*/  IADD3 R62, P3, PT, R84.reuse, R3.reuse, RZ ;  /* 0x00000003543e7210 */ /* 0x0c8fe20007f7e0ff */
[----:B------:R-:W-:Y:S01]  /*7b500*/  IMAD.MOV.U32 R5, RZ, RZ, R63 ;  /* 0x000000ffff057224 */ /* 0x000fe200078e003f */
[CC--:B----4-:R-:W-:Y:S02]  /*7b510*/  IADD3 R78, P0, PT, R85.reuse, R3.reuse, RZ ;  /* 0x00000003554e7210 */ /* 0x0d0fe40007f1e0ff */
[-C--:B------:R-:W-:Y:S02]  /*7b520*/  LEA.HI.X.SX32 R63, R84, R2.reuse, 0x1, P3 ;  /* 0x00000002543f7211 */ /* 0x080fe400018f0eff */
[----:B------:R-:W-:Y:S01]  /*7b530*/  IADD3 R76, P4, PT, R88, R3, RZ ;  /* 0x00000003584c7210 */ /* 0x000fe20007f9e0ff */
[----:B------:R-:W2:Y:S01]  /*7b540*/  LDL.LU R84, [R1+0x29c] ;  /* 0x00029c0001547983 */ /* 0x000ea20000300800 */
[----:B------:R-:W-:-:S02]  /*7b550*/  LEA.HI.X.SX32 R79, R85, R2, 0x1, P0 ;  /* 0x00000002554f7211 */ /* 0x000fc400000f0eff */
[-C--:B------:R-:W-:Y:S02]  /*7b560*/  LEA.HI.X.SX32 R77, R88, R2.reuse, 0x1, P4 ;  /* 0x00000002584d7211 */ /* 0x080fe400020f0eff */
[CC--:B-----5:R-:W-:Y:S01]  /*7b570*/  IADD3 R68, P3, PT, R89.reuse, R3.reuse, RZ ;  /* 0x0000000359447210 */ /* 0x0e0fe20007f7e0ff */
[----:B------:R-:W-:Y:S03]  /*7b580*/  STL.64 [R1+0x7c0], R78 ;  /* 0x0007c04e01007387 */ /* 0x000fe60000100a00 */
[----:B------:R-:W-:Y:S01]  /*7b590*/  LEA.HI.X.SX32 R69, R89, R2, 0x1, P3 ;  /* 0x0000000259457211 */ /* 0x000fe200018f0eff */
[----:B------:R-:W3:Y:S04]  /*7b5a0*/  LDL.LU R85, [R1+0x298] ;  /* 0x0002980001557983 */ /* 0x000ee80000300800 */
[----:B------:R-:W4:Y:S04]  /*7b5b0*/  LDL.LU R88, [R1+0x294] ;  /* 0x0002940001587983 */ /* 0x000f280000300800 */
[----:B------:R0:W-:Y:S04]  /*7b5c0*/  STL.64 [R1+0x7b8], R76 ;  /* 0x0007b84c01007387 */ /* 0x0001e80000100a00 */
[----:B------:R-:W5:Y:S04]  /*7b5d0*/  LDL.LU R89, [R1+0x290] ;  /* 0x0002900001597983 */ /* 0x000f680000300800 */
[----:B------:R1:W-:Y:S01]  /*7b5e0*/  STL.64 [R1+0x7b0], R68 ;  /* 0x0007b04401007387 */ /* 0x0003e20000100a00 */
[----:B0-----:R-:W-:-:S02]  /*7b5f0*/  IADD3 R76, P0, PT, R70, R3, RZ ;  /* 0x00000003464c7210 */ /* 0x001fc40007f1e0ff */
[CC--:B------:R-:W-:Y:S02]  /*7b600*/  IADD3 R78, P3, PT, R81.reuse, R3.reuse, RZ ;  /* 0x00000003514e7210 */ /* 0x0c0fe40007f7e0ff */
[-C--:B------:R-:W-:Y:S02]  /*7b610*/  LEA.HI.X.SX32 R77, R70, R2.reuse, 0x1, P0 ;  /* 0x00000002464d7211 */ /* 0x080fe400000f0eff */
[CC--:B-1----:R-:W-:Y:S02]  /*7b620*/  IADD3 R68, P4, PT, R86.reuse, R3.reuse, RZ ;  /* 0x0000000356447210 */ /* 0x0c2fe40007f9e0ff */
[-C--:B------:R-:W-:Y:S02]  /*7b630*/  LEA.HI.X.SX32 R79, R81, R2.reuse, 0x1, P3 ;  /* 0x00000002514f7211 */ /* 0x080fe400018f0eff */
[----:B------:R-:W-:Y:S01]  /*7b640*/  LEA.HI.X.SX32 R69, R86, R2, 0x1, P4 ;  /* 0x0000000256457211 */ /* 0x000fe200020f0eff */
[----:B------:R0:W-:Y:S04]  /*7b650*/  STL.64 [R1+0x7a8], R76 ;  /* 0x0007a84c01007387 */ /* 0x0001e80000100a00 */
[----:B------:R-:W5:Y:S04]  /*7b660*/  LDL.LU R81, [R1+0x28c] ;  /* 0x00028c0001517983 */ /* 0x000f680000300800 */
[----:B------:R-:W-:Y:S04]  /*7b670*/  STL.64 [R1+0x7a0], R78 ;  /* 0x0007a04e01007387 */ /* 0x000fe80000100a00 */
[----:B------:R1:W-:Y:S04]  /*7b680*/  STL.64 [R1+0x798], R68 ;  /* 0x0007984401007387 */ /* 0x0003e80000100a00 */
[----:B------:R-:W5:Y:S04]  /*7b690*/  LDL.LU R70, [R1+0x288] ;  /* 0x0002880001467983 */ /* 0x000f680000300800 */
[----:B------:R-:W5:Y:S01]  /*7b6a0*/  LDL.LU R86, [R1+0x284] ;  /* 0x0002840001567983 */ /* 0x000f620000300800 */
[----:B0-----:R-:W-:-:S04]  /*7b6b0*/  IADD3 R76, P0, PT, R91, R3, RZ ;  /* 0x000000035b4c7210 */ /* 0x001fc80007f1e0ff */
[----:B------:R-:W-:Y:S02]  /*7b6c0*/  LEA.HI.X.SX32 R77, R91, R2, 0x1, P0 ;  /* 0x000000025b4d7211 */ /* 0x000fe400000f0eff */
[----:B------:R-:W5:Y:S01]  /*7b6d0*/  LDL.LU R91, [R1+0x280] ;  /* 0x00028000015b7983 */ /* 0x000f620000300800 */
[----:B-1----:R-:W-:-:S03]  /*7b6e0*/  IADD3 R68, P3, PT, R83, R3, RZ ;  /* 0x0000000353447210 */ /* 0x002fc60007f7e0ff */
[----:B------:R0:W-:Y:S01]  /*7b6f0*/  STL.64 [R1+0x790], R76 ;  /* 0x0007904c01007387 */ /* 0x0001e20000100a00 */
[-C--:B------:R-:W-:Y:S02]  /*7b700*/  LEA.HI.X.SX32 R69, R83, R2.reuse, 0x1, P3 ;  /* 0x0000000253457211 */ /* 0x080fe400018f0eff */
[C---:B------:R-:W-:Y:S01]  /*7b710*/  IADD3 R78, P0, PT, R71.reuse, R3, RZ ;  /* 0x00000003474e7210 */ /* 0x040fe20007f1e0ff */
[----:B------:R-:W5:Y:S03]  /*7b720*/  LDL.LU R83, [R1+0x27c] ;  /* 0x00027c0001537983 */ /* 0x000f660000300800 */
[----:B------:R-:W-:Y:S01]  /*7b730*/  LEA.HI.X.SX32 R79, R71, R2, 0x1, P0 ;  /* 0x00000002474f7211 */ /* 0x000fe200000f0eff */
[----:B------:R1:W-:Y:S01]  /*7b740*/  STL.64 [R1+0x788], R68 ;  /* 0x0007884401007387 */ /* 0x0003e20000100a00 */
[----:B------:R-:W-:-:S03]  /*7b750*/  IMAD.MOV.U32 R71, RZ, RZ, R87 ;  /* 0x000000ffff477224 */ /* 0x000fc600078e0057 */
[----:B------:R-:W5:Y:S01]  /*7b760*/  LDL.LU R87, [R1+0x274] ;  /* 0x0002740001577983 */ /* 0x000f620000300800 */
[----:B0-----:R-:W-:-:S04]  /*7b770*/  IADD3 R76, P4, PT, R80, R3, RZ ;  /* 0x00000003504c7210 */ /* 0x001fc80007f9e0ff */
[----:B------:R-:W-:Y:S01]  /*7b780*/  LEA.HI.X.SX32 R77, R80, R2, 0x1, P4 ;  /* 0x00000002504d7211 */ /* 0x000fe200020f0eff */
[----:B------:R-:W-:Y:S01]  /*7b790*/  STL.64 [R1+0x780], R78 ;  /* 0x0007804e01007387 */ /* 0x000fe20000100a00 */
[----:B-1----:R-:W-:-:S03]  /*7b7a0*/  IADD3 R68, P3, PT, R82, R3, RZ ;  /* 0x0000000352447210 */ /* 0x002fc60007f7e0ff */
[----:B------:R2:W-:Y:S01]  /*7b7b0*/  STL.64 [R1+0x778], R76 ;  /* 0x0007784c01007387 */ /* 0x0005e20000100a00 */
[----:B------:R-:W-:-:S03]  /*7b7c0*/  LEA.HI.X.SX32 R69, R82, R2, 0x1, P3 ;  /* 0x0000000252457211 */ /* 0x000fc600018f0eff */
[----:B------:R-:W5:Y:S04]  /*7b7d0*/  LDL.LU R82, [R1+0x270] ;  /* 0x0002700001527983 */ /* 0x000f680000300800 */
[----:B------:R4:W-:Y:S01]  /*7b7e0*/  STL.64 [R1+0x770], R68 ;  /* 0x0007704401007387 */ /* 0x0009e20000100a00 */
[----:B--2---:R-:W-:-:S04]  /*7b7f0*/  IADD3 R76, P0, PT, R84, R3, RZ ;  /* 0x00000003544c7210 */ /* 0x004fc80007f1e0ff */
[----:B------:R-:W-:Y:S02]  /*7b800*/  LEA.HI.X.SX32 R77, R84, R2, 0x1, P0 ;  /* 0x00000002544d7211 */ /* 0x000fe400000f0eff */
[----:B---3--:R-:W-:-:S03]  /*7b810*/  IADD3 R78, P3, PT, R85, R3, RZ ;  /* 0x00000003554e7210 */ /* 0x008fc60007f7e0ff */
[----:B------:R5:W-:Y:S01]  /*7b820*/  STL.64 [R1+0x768], R76 ;  /* 0x0007684c01007387 */ /* 0x000be20000100a00 */
[----:B----4-:R-:W-:-:S03]  /*7b830*/  IADD3 R68, P4, PT, R88, R3, RZ ;  /* 0x0000000358447210 */ /* 0x010fc60007f9e0ff */
[----:B------:R-:W2:Y:S01]  /*7b840*/  LDL.LU R84, [R1+0x26c] ;  /* 0x00026c0001547983 */ /* 0x000ea20000300800 */
[-C--:B------:R-:W-:Y:S02]  /*7b850*/  LEA.HI.X.SX32 R79, R85, R2.reuse, 0x1, P3 ;  /* 0x00000002554f7211 */ /* 0x080fe400018f0eff */
[-C--:B------:R-:W-:Y:S02]  /*7b860*/  LEA.HI.X.SX32 R69, R88, R2.reuse, 0x1, P4 ;  /* 0x0000000258457211 */ /* 0x080fe400020f0eff */
[C---:B-----5:R-:W-:Y:S01]  /*7b870*/  IADD3 R76, P0, PT, R89.reuse, R3, RZ ;  /* 0x00000003594c7210 */ /* 0x060fe20007f1e0ff */
[----:B------:R-:W-:Y:S01]  /*7b880*/  STL.64 [R1+0x760], R78 ;  /* 0x0007604e01007387 */ /* 0x000fe20000100a00 */
[----:B------:R-:W-:Y:S02]  /*7b890*/  IMAD.MOV.U32 R88, RZ, RZ, R90 ;  /* 0x000000ffff587224 */ /* 0x000fe400078e005a */
[----:B------:R-:W-:Y:S01]  /*7b8a0*/  LEA.HI.X.SX32 R77, R89, R2, 0x1, P0 ;  /* 0x00000002594d7211 */ /* 0x000fe200000f0eff */
[----:B------:R-:W3:Y:S01]  /*7b8b0*/  LDL.LU R85, [R1+0x268] ;  /* 0x0002680001557983 */ /* 0x000ee20000300800 */
[----:B------:R-:W-:-:S03]  /*7b8c0*/  IMAD.MOV.U32 R89, RZ, RZ, R5 ;  /* 0x000000ffff597224 */ /* 0x000fc600078e0005 */
[----:B------:R-:W4:Y:S04]  /*7b8d0*/  LDL.LU R90, [R1+0x264] ;  /* 0x00026400015a7983 */ /* 0x000f280000300800 */
[----:B------:R0:W-:Y:S04]  /*7b8e0*/  STL.64 [R1+0x758], R68 ;  /* 0x0007584401007387 */ /* 0x0001e80000100a00 */
[----:B------:R-:W5:Y:S04]  /*7b8f0*/  LDL.LU R5, [R1+0x260] ;  /* 0x0002600001057983 */ /* 0x000f680000300800 */
[----:B------:R1:W-:Y:S01]  /*7b900*/  STL.64 [R1+0x750], R76 ;  /* 0x0007504c01007387 */ /* 0x0003e20000100a00 */
[----:B0-----:R-:W-:-:S04]  /*7b910*/  IADD3 R68, P3, PT, R81, R3, RZ ;  /* 0x0000000351447210 */ /* 0x001fc80007f7e0ff */
[-C--:B------:R-:W-:Y:S02]  /*7b920*/  LEA.HI.X.SX32 R69, R81, R2.reuse, 0x1, P3 ;  /* 0x0000000251457211 */ /* 0x080fe400018f0eff */
[-C--:B-1----:R-:W-:Y:S02]  /*7b930*/  IADD3 R76, P0, PT, R70, R3.reuse, RZ ;  /* 0x00000003464c7210 */ /* 0x082fe40007f1e0ff */
[-C--:B------:R-:W-:Y:S02]  /*7b940*/  IADD3 R78, P4, PT, R86, R3.reuse, RZ ;  /* 0x00000003564e7210 */ /* 0x080fe40007f9e0ff */
[-C--:B------:R-:W-:Y:S01]  /*7b950*/  LEA.HI.X.SX32 R77, R70, R2.reuse, 0x1, P0 ;  /* 0x00000002464d7211 */ /* 0x080fe200000f0eff */
[----:B------:R0:W-:Y:S01]  /*7b960*/  STL.64 [R1+0x748], R68 ;  /* 0x0007484401007387 */ /* 0x0001e20000100a00 */
[-C--:B------:R-:W-:Y:S02]  /*7b970*/  LEA.HI.X.SX32 R79, R86, R2.reuse, 0x1, P4 ;  /* 0x00000002564f7211 */ /* 0x080fe400020f0eff */
[C---:B------:R-:W-:Y:S01]  /*7b980*/  IADD3 R80, P3, PT, R91.reuse, R3, RZ ;  /* 0x000000035b507210 */ /* 0x040fe20007f7e0ff */
[----:B0-----:R-:W5:Y:S04]  /*7b990*/  LDL.LU R68, [R1+0x25c] ;  /* 0x00025c0001447983 */ /* 0x001f680000300800 */
[----:B------:R0:W-:Y:S01]  /*7b9a0*/  STL.64 [R1+0x740], R76 ;  /* 0x0007404c01007387 */ /* 0x0001e20000100a00 */
[----:B------:R-:W-:-:S03]  /*7b9b0*/  LEA.HI.X.SX32 R81, R91, R2, 0x1, P3 ;  /* 0x000000025b517211 */ /* 0x000fc600018f0eff */
[----:B0-----:R-:W5:Y:S04]  /*7b9c0*/  LDL.LU.64 R76, [R1+0x27c8] ;  /* 0x0027c800014c7983 */ /* 0x001f680000300a00 */
[----:B------:R0:W-:Y:S04]  /*7b9d0*/  STL.64 [R1+0x738], R78 ;  /* 0x0007384e01007387 */ /* 0x0001e80000100a00 */
[----:B------:R-:W5:Y:S04]  /*7b9e0*/  LDL.LU R69, [R1+0x258] ;  /* 0x0002580001457983 */ /* 0x000f680000300800 */
[----:B------:R-:W5:Y:S04]  /*7b9f0*/  LDL.LU R91, [R1+0x254] ;  /* 0x00025400015b7983 */ /* 0x000f680000300800 */
[----:B------:R-:W5:Y:S01]  /*7ba00*/  LDL.LU R86, [R1+0x250] ;  /* 0x0002500001567983 */ /* 0x000f620000300800 */
[----:B0-----:R-:W-:-:S03]  /*7ba10*/  IADD3 R78, P0, PT, R83, R3, RZ ;  /* 0x00000003534e7210 */ /* 0x001fc60007f1e0ff */
[----:B------:R0:W-:Y:S01]  /*7ba20*/  STL.64 [R1+0x730], R80 ;  /* 0x0007305001007387 */ /* 0x0001e20000100a00 */
[----:B------:R-:W-:-:S03]  /*7ba30*/  LEA.HI.X.SX32 R79, R83, R2, 0x1, P0 ;  /* 0x00000002534f7211 */ /* 0x000fc600000f0eff */
[----:B------:R-:W5:Y:S01]  /*7ba40*/  LDL.LU R83, [R1+0x24c] ;  /* 0x00024c0001537983 */ /* 0x000f620000300800 */
[-C--:B------:R-:W-:Y:S01]  /*7ba50*/  IADD3 R70, P4, PT, R87, R3.reuse, RZ ;  /* 0x0000000357467210 */ /* 0x080fe20007f9e0ff */
[----:B0-----:R-:W-:Y:S01]  /*7ba60*/  IMAD.MOV.U32 R81, RZ, RZ, R71 ;  /* 0x000000ffff517224 */ /* 0x001fe200078e0047 */
[----:B------:R-:W-:-:S04]  /*7ba70*/  IADD3 R80, P3, PT, R71, R3, RZ ;  /* 0x0000000347507210 */ /* 0x000fc80007f7e0ff */
[-C--:B------:R-:W-:Y:S01]  /*7ba80*/  LEA.HI.X.SX32 R81, R81, R2.reuse, 0x1, P3 ;  /* 0x0000000251517211 */ /* 0x080fe200018f0eff */
[----:B------:R0:W-:Y:S01]  /*7ba90*/  STL.64 [R1+0x728], R78 ;  /* 0x0007284e01007387 */ /* 0x0001e20000100a00 */
[----:B------:R-:W-:Y:S01]  /*7baa0*/  LEA.HI.X.SX32 R71, R87, R2, 0x1, P4 ;  /* 0x0000000257477211 */ /* 0x000fe200020f0eff */
[----:B------:R-:W-:Y:S02]  /*7bab0*/  IMAD.MOV.U32 R87, RZ, RZ, R92 ;  /* 0x000000ffff577224 */ /* 0x000fe400078e005c */
[----:B------:R-:W-:Y:S01]  /*7bac0*/  IMAD.MOV.U32 R92, RZ, RZ, R45 ;  /* 0x000000ffff5c7224 */ /* 0x000fe200078e002d */
[----:B------:R-:W-:Y:S04]  /*7bad0*/  STL.64 [R1+0x720], R80 ;  /* 0x0007205001007387 */ /* 0x000fe80000100a00 */
[----:B------:R-:W5:Y:S01]  /*7bae0*/  LDL.LU R45, [R1+0x244] ;  /* 0x00024400012d7983 */ /* 0x000f620000300800 */
[----:B0-----:R-:W-:-:S03]  /*7baf0*/  IADD3 R78, P0, PT, R82, R3, RZ ;  /* 0x00000003524e7210 */ /* 0x001fc60007f1e0ff */
[----:B------:R2:W-:Y:S01]  /*7bb00*/  STL.64 [R1+0x718], R70 ;  /* 0x0007184601007387 */ /* 0x0005e20000100a00 */
[----:B------:R-:W-:Y:S01]  /*7bb10*/  LEA.HI.X.SX32 R79, R82, R2, 0x1, P0 ;  /* 0x00000002524f7211 */ /* 0x000fe200000f0eff */
[----:B------:R-:W-:Y:S02]  /*7bb20*/  IMAD.MOV.U32 R82, RZ, RZ, R88 ;  /* 0x000000ffff527224 */ /* 0x000fe400078e0058 */
        /* <DEDUP_REMOVED lines=9> */
[----:B------:R-:W-:-:S03]  /*7bbc0*/  LEA.HI.X.SX32 R79, R90, R2, 0x1, P4 ;  /* 0x000000025a4f7211 */ /* 0x000fc600020f0eff */
[----:B------:R0:W-:Y:S01]  /*7bbd0*/  STL.64 [R1+0x700], R80 ;  /* 0x0007005001007387 */ /* 0x0001e20000100a00 */
[----:B-----5:R-:W-:-:S03]  /*7bbe0*/  IADD3 R70, P3, PT, R5, R3, RZ ;  /* 0x0000000305467210 */ /* 0x020fc60007f7e0ff */
[----:B------:R-:W3:Y:S01]  /*7bbf0*/  LDL.LU R85, [R1+0x22c] ;  /* 0x00022c0001557983 */ /* 0x000ee20000300800 */
[----:B------:R-:W-:-:S03]  /*7bc00*/  LEA.HI.X.SX32 R71, R5, R2, 0x1, P3 ;  /* 0x0000000205477211 */ /* 0x000fc600018f0eff */
[----:B------:R1:W-:Y:S04]  /*7bc10*/  STL.64 [R1+0x6f8], R78 ;  /* 0x0006f84e01007387 */ /* 0x0003e80000100a00 */
[----:B------:R-:W4:Y:S04]  /*7bc20*/  LDL.LU R90, [R1+0x228] ;  /* 0x00022800015a7983 */ /* 0x000f280000300800 */
[----:B------:R-:W5:Y:S04]  /*7bc30*/  LDL.LU R5, [R1+0x224] ;  /* 0x0002240001057983 */ /* 0x000f680000300800 */
[----:B------:R0:W-:Y:S02]  /*7bc40*/  STL.64 [R1+0x6f0], R70 ;  /* 0x0006f04601007387 */ /* 0x0001e40000100a00 */
[----:B0-----:R-:W-:-:S04]  /*7bc50*/  IADD3 R80, P0, PT, R68, R3, RZ ;  /* 0x0000000344507210 */ /* 0x001fc80007f1e0ff */
[-C--:B------:R-:W-:Y:S02]  /*7bc60*/  LEA.HI.X.SX32 R81, R68, R2.reuse, 0x1, P0 ;  /* 0x0000000244517211 */ /* 0x080fe400000f0eff */
[----:B------:R-:W4:Y:S04]  /*7bc70*/  LDL.LU R68, [R1+0x220] ;  /* 0x0002200001447983 */ /* 0x000f280000300800 */
[----:B------:R0:W-:Y:S01]  /*7bc80*/  STL.64 [R1+0x6e8], R80 ;  /* 0x0006e85001007387 */ /* 0x0001e20000100a00 */
[-C--:B-1----:R-:W-:Y:S02]  /*7bc90*/  IADD3 R78, P3, PT, R69, R3.reuse, RZ ;  /* 0x00000003454e7210 */ /* 0x082fe40007f7e0ff */
[----:B------:R-:W-:Y:S02]  /*7bca0*/  IADD3 R70, P4, PT, R91, R3, RZ ;  /* 0x000000035b467210 */ /* 0x000fe40007f9e0ff */
[----:B------:R-:W-:-:S02]  /*7bcb0*/  LEA.HI.X.SX32 R79, R69, R2, 0x1, P3 ;  /* 0x00000002454f7211 */ /* 0x000fc400018f0eff */
[CC--:B0-----:R-:W-:Y:S02]  /*7bcc0*/  IADD3 R80, P0, PT, R86.reuse, R3.reuse, RZ ;  /* 0x0000000356507210 */ /* 0x0c1fe40007f1e0ff */
[-C--:B------:R-:W-:Y:S01]  /*7bcd0*/  LEA.HI.X.SX32 R71, R91, R2.reuse, 0x1, P4 ;  /* 0x000000025b477211 */ /* 0x080fe200020f0eff */
[----:B------:R0:W-:Y:S01]  /*7bce0*/  STL.64 [R1+0x6e0], R78 ;  /* 0x0006e04e01007387 */ /* 0x0001e20000100a00 */
[----:B------:R-:W-:Y:S01]  /*7bcf0*/  LEA.HI.X.SX32 R81, R86, R2, 0x1, P0 ;  /* 0x0000000256517211 */ /* 0x000fe200000f0eff */
[----:B------:R-:W-:Y:S02]  /*7bd00*/  IMAD.MOV.U32 R69, RZ, RZ, R93 ;  /* 0x000000ffff457224 */ /* 0x000fe400078e005d */
[----:B0-----:R-:W4:Y:S04]  /*7bd10*/  LDL.LU.64 R78, [R1+0x27c0] ;  /* 0x0027c000014e7983 */ /* 0x001f280000300a00 */
[----:B------:R-:W4:Y:S04]  /*7bd20*/  LDL.LU R91, [R1+0x214] ;  /* 0x00021400015b7983 */ /* 0x000f280000300800 */
[----:B------:R-:W4:Y:S04]  /*7bd30*/  LDL.LU R93, [R1+0x210] ;  /* 0x00021000015d7983 */ /* 0x000f280000300800 */
[----:B------:R0:W-:Y:S04]  /*7bd40*/  STL.64 [R1+0x6d8], R70 ;  /* 0x0006d84601007387 */ /* 0x0001e80000100a00 */
[----:B------:R1:W-:Y:S01]  /*7bd50*/  STL.64 [R1+0x6d0], R80 ;  /* 0x0006d05001007387 */ /* 0x0003e20000100a00 */
[-C--:B0-----:R-:W-:Y:S01]  /*7bd60*/  IADD3 R70, P3, PT, R83, R3.reuse, RZ ;  /* 0x0000000353467210 */ /* 0x081fe20007f7e0ff */
[----:B-1----:R-:W-:Y:S01]  /*7bd70*/  IMAD.MOV.U32 R81, RZ, RZ, R87 ;  /* 0x000000ffff517224 */ /* 0x002fe200078e0057 */
[----:B------:R-:W-:-:S02]  /*7bd80*/  IADD3 R80, P0, PT, R87, R3, RZ ;  /* 0x0000000357507210 */ /* 0x000fc40007f1e0ff */
[-C--:B------:R-:W-:Y:S01]  /*7bd90*/  LEA.HI.X.SX32 R71, R83, R2.reuse, 0x1, P3 ;  /* 0x0000000253477211 */ /* 0x080fe200018f0eff */
[----:B------:R-:W-:Y:S01]  /*7bda0*/  IMAD.MOV.U32 R87, RZ, RZ, R82 ;  /* 0x000000ffff577224 */ /* 0x000fe200078e0052 */
[-C--:B------:R-:W-:Y:S02]  /*7bdb0*/  LEA.HI.X.SX32 R81, R81, R2.reuse, 0x1, P0 ;  /* 0x0000000251517211 */ /* 0x080fe400000f0eff */
[CC--:B------:R-:W-:Y:S01]  /*7bdc0*/  IADD3 R86, P4, PT, R45.reuse, R3.reuse, RZ ;  /* 0x000000032d567210 */ /* 0x0c0fe20007f9e0ff */
[----:B------:R0:W-:Y:S01]  /*7bdd0*/  STL.64 [R1+0x6c8], R70 ;  /* 0x0006c84601007387 */ /* 0x0001e20000100a00 */
[----:B------:R-:W-:Y:S02]  /*7bde0*/  IMAD.MOV.U32 R83, RZ, RZ, R87 ;  /* 0x000000ffff537224 */ /* 0x000fe400078e0057 */
[----:B------:R-:W-:Y:S01]  /*7bdf0*/  LEA.HI.X.SX32 R87, R45, R2, 0x1, P4 ;  /* 0x000000022d577211 */ /* 0x000fe200020f0eff */
[----:B0-----:R-:W4:Y:S04]  /*7be00*/  LDL.LU R70, [R1+0x208] ;  /* 0x0002080001467983 */ /* 0x001f280000300800 */
[----:B------:R-:W4:Y:S04]  /*7be10*/  LDL.LU R71, [R1+0x204] ;  /* 0x0002040001477983 */ /* 0x000f280000300800 */
[----:B------:R0:W-:Y:S04]  /*7be20*/  STL.64 [R1+0x6c0], R80 ;  /* 0x0006c05001007387 */ /* 0x0001e80000100a00 */
[----:B0-----:R-:W4:Y:S04]  /*7be30*/  LDL.LU.64 R80, [R1+0x27b8] ;  /* 0x0027b80001507983 */ /* 0x001f280000300a00 */
[----:B------:R-:W4:Y:S01]  /*7be40*/  LDL.LU R45, [R1+0x27b0] ;  /* 0x0027b000012d7983 */ /* 0x000f220000300800 */
[----:B------:R-:W-:-:S03]  /*7be50*/  IADD3 R82, P3, PT, R88, R3, RZ ;  /* 0x0000000358527210 */ /* 0x000fc60007f7e0ff */
[----:B------:R0:W-:Y:S02]  /*7be60*/  STL.64 [R1+0x6b8], R86 ;  /* 0x0006b85601007387 */ /* 0x0001e40000100a00 */
[----:B0-----:R-:W-:Y:S01]  /*7be70*/  IADD3 R86, P0, PT, R83, R3, RZ ;  /* 0x0000000353567210 */ /* 0x001fe20007f1e0ff */
[----:B------:R-:W-:Y:S01]  /*7be80*/  IMAD.MOV.U32 R87, RZ, RZ, R83 ;  /* 0x000000ffff577224 */ /* 0x000fe200078e0053 */
[----:B------:R-:W-:-:S05]  /*7be90*/  LEA.HI.X.SX32 R83, R88, R2, 0x1, P3 ;  /* 0x0000000258537211 */ /* 0x000fca00018f0eff */
[----:B------:R0:W-:Y:S01]  /*7bea0*/  STL.64 [R1+0x6b0], R82 ;  /* 0x0006b05201007387 */ /* 0x0001e20000100a00 */
[----:B------:R-:W-:Y:S01]  /*7beb0*/  LEA.HI.X.SX32 R87, R87, R2, 0x1, P0 ;  /* 0x0000000257577211 */ /* 0x000fe200000f0eff */
[----:B0-----:R-:W-:Y:S01]  /*7bec0*/  IMAD.MOV.U32 R83, RZ, RZ, R89 ;  /* 0x000000ffff537224 */ /* 0x001fe200078e0059 */
[----:B------:R-:W-:-:S04]  /*7bed0*/  IADD3 R82, P3, PT, R89, R3, RZ ;  /* 0x0000000359527210 */ /* 0x000fc80007f7e0ff */
[----:B------:R-:W-:Y:S01]  /*7bee0*/  LEA.HI.X.SX32 R83, R83, R2, 0x1, P3 ;  /* 0x0000000253537211 */ /* 0x000fe200018f0eff */
[----:B------:R-:W-:Y:S04]  /*7bef0*/  STL.64 [R1+0x6a8], R86 ;  /* 0x0006a85601007387 */ /* 0x000fe80000100a00 */
[----:B------:R0:W-:Y:S04]  /*7bf00*/  STL.64 [R1+0x6a0], R82 ;  /* 0x0006a05201007387 */ /* 0x0001e80000100a00 */
[----:B0-----:R-:W5:Y:S01]  /*7bf10*/  LDL.LU.64 R82, [R1+0x27a8] ;  /* 0x0027a80001527983 */ /* 0x001f620000300a00 */
[----:B--2---:R-:W-:-:S04]  /*7bf20*/  IADD3 R88, P4, PT, R84, R3, RZ ;  /* 0x0000000354587210 */ /* 0x004fc80007f9e0ff */
[----:B------:R-:W-:Y:S02]  /*7bf30*/  LEA.HI.X.SX32 R89, R84, R2, 0x1, P4 ;  /* 0x0000000254597211 */ /* 0x000fe400020f0eff */
[----:B------:R-:W2:Y:S04]  /*7bf40*/  LDL.LU R84, [R1+0x27a0] ;  /* 0x0027a00001547983 */ /* 0x000ea80000300800 */
[----:B------:R3:W-:Y:S02]  /*7bf50*/  STL.64 [R1+0x698], R88 ;  /* 0x0006985801007387 */ /* 0x0007e40000100a00 */
[----:B---3--:R-:W-:-:S04]  /*7bf60*/  IADD3 R88, P3, PT, R85, R3, RZ ;  /* 0x0000000355587210 */ /* 0x008fc80007f7e0ff */
[----:B------:R-:W-:Y:S02]  /*7bf70*/  LEA.HI.X.SX32 R89, R85, R2, 0x1, P3 ;  /* 0x0000000255597211 */ /* 0x000fe400018f0eff */
[----:B----4-:R-:W-:-:S04]  /*7bf80*/  IADD3 R86, P0, PT, R45, R3, RZ ;  /* 0x000000032d567210 */ /* 0x010fc80007f1e0ff */
[----:B------:R-:W-:-:S05]  /*7bf90*/  LEA.HI.X.SX32 R87, R45, R2, 0x1, P0 ;  /* 0x000000022d577211 */ /* 0x000fca00000f0eff */
[----:B------:R0:W-:Y:S04]  /*7bfa0*/  STL.64 [R1+0x690], R86 ;  /* 0x0006905601007387 */ /* 0x0001e80000100a00 */
[----:B------:R-:W3:Y:S04]  /*7bfb0*/  LDL.LU R85, [R1+0x279c] ;  /* 0x00279c0001557983 */ /* 0x000ee80000300800 */
[----:B------:R1:W-:Y:S01]  /*7bfc0*/  STL.64 [R1+0x688], R88 ;  /* 0x0006885801007387 */ /* 0x0003e20000100a00 */
[----:B0-----:R-:W-:Y:S01]  /*7bfd0*/  IMAD.MOV.U32 R87, RZ, RZ, R44 ;  /* 0x000000ffff577224 */ /* 0x001fe200078e002c */
[----:B------:R-:W-:-:S02]  /*7bfe0*/  IADD3 R86, P0, PT, R90, R3, RZ ;  /* 0x000000035a567210 */ /* 0x000fc40007f1e0ff */
[CC--:B-----5:R-:W-:Y:S01]  /*7bff0*/  IADD3 R44, P4, PT, R5.reuse, R3.reuse, RZ ;  /* 0x00000003052c7210 */ /* 0x0e0fe20007f9e0ff */
[----:B-1----:R-:W-:Y:S01]  /*7c000*/  IMAD.MOV.U32 R89, RZ, RZ, R87 ;  /* 0x000000ffff597224 */ /* 0x002fe200078e0057 */
[-C--:B------:R-:W-:Y:S02]  /*7c010*/  LEA.HI.X.SX32 R87, R90, R2.reuse, 0x1, P0 ;  /* 0x000000025a577211 */ /* 0x080fe400000f0eff */
[----:B------:R-:W-:Y:S01]  /*7c020*/  LEA.HI.X.SX32 R45, R5, R2, 0x1, P4 ;  /* 0x00000002052d7211 */ /* 0x000fe200020f0eff */
[----:B------:R-:W4:Y:S01]  /*7c030*/  LDL.LU R90, [R1+0x2798] ;  /* 0x00279800015a7983 */ /* 0x000f220000300800 */
[----:B------:R-:W-:-:S03]  /*7c040*/  IADD3 R88, P3, PT, R68, R3, RZ ;  /* 0x0000000344587210 */ /* 0x000fc60007f7e0ff */
[----:B------:R0:W-:Y:S04]  /*7c050*/  STL.64 [R1+0x680], R86 ;  /* 0x0006805601007387 */ /* 0x0001e80000100a00 */
[----:B0-----:R-:W5:Y:S04]  /*7c060*/  LDL.LU.64 R86, [R1+0x2790] ;  /* 0x0027900001567983 */ /* 0x001f680000300a00 */
[----:B------:R-:W2:Y:S04]  /*7c070*/  LDL.LU R5, [R1+0x2788] ;  /* 0x0027880001057983 */ /* 0x000ea80000300800 */
[----:B------:R0:W-:Y:S02]  /*7c080*/  STL.64 [R1+0x678], R44 ;  /* 0x0006782c01007387 */ /* 0x0001e40000100a00 */
[----:B0-----:R-:W-:Y:S01]  /*7c090*/  IADD3 R44, P0, PT, R89, R3, RZ ;  /* 0x00000003592c7210 */ /* 0x001fe20007f1e0ff */
[----:B------:R-:W-:Y:S01]  /*7c0a0*/  IMAD.MOV.U32 R45, RZ, RZ, R89 ;  /* 0x000000ffff2d7224 */ /* 0x000fe200078e0059 */
[----:B------:R-:W-:-:S05]  /*7c0b0*/  LEA.HI.X.SX32 R89, R68, R2, 0x1, P3 ;  /* 0x0000000244597211 */ /* 0x000fca00018f0eff */
[----:B------:R0:W-:Y:S01]  /*7c0c0*/  STL.64 [R1+0x670], R88 ;  /* 0x0006705801007387 */ /* 0x0001e20000100a00 */
[-C--:B------:R-:W-:Y:S02]  /*7c0d0*/  IADD3 R68, P3, PT, R91, R3.reuse, RZ ;  /* 0x000000035b447210 */ /* 0x080fe40007f7e0ff */
[----:B------:R-:W-:Y:S01]  /*7c0e0*/  LEA.HI.X.SX32 R45, R45, R2, 0x1, P0 ;  /* 0x000000022d2d7211 */ /* 0x000fe200000f0eff */
[----:B0-----:R-:W-:Y:S01]  /*7c0f0*/  IMAD.MOV.U32 R89, RZ, RZ, R69 ;  /* 0x000000ffff597224 */ /* 0x001fe200078e0045 */
[----:B------:R-:W-:-:S04]  /*7c100*/  IADD3 R88, P4, PT, R69, R3, RZ ;  /* 0x0000000345587210 */ /* 0x000fc80007f9e0ff */
[-C--:B------:R-:W-:Y:S01]  /*7c110*/  LEA.HI.X.SX32 R89, R89, R2.reuse, 0x1, P4 ;  /* 0x0000000259597211 */ /* 0x080fe200020f0eff */
[----:B------:R0:W-:Y:S01]  /*7c120*/  STL.64 [R1+0x668], R44 ;  /* 0x0006682c01007387 */ /* 0x0001e20000100a00 */
[----:B------:R-:W-:-:S03]  /*7c130*/  LEA.HI.X.SX32 R69, R91, R2, 0x1, P3 ;  /* 0x000000025b457211 */ /* 0x000fc600018f0eff */
[----:B------:R1:W-:Y:S01]  /*7c140*/  STL.64 [R1+0x660], R88 ;  /* 0x0006605801007387 */ /* 0x0003e20000100a00 */
[----:B0-----:R-:W-:-:S03]  /*7c150*/  IADD3 R44, P0, PT, R93, R3, RZ ;  /* 0x000000035d2c7210 */ /* 0x001fc60007f1e0ff */
[----:B-1----:R-:W3:Y:S04]  /*7c160*/  LDL.LU.64 R88, [R1+0x2780] ;  /* 0x0027800001587983 */ /* 0x002ee80000300a00 */
[----:B------:R-:W3:Y:S04]  /*7c170*/  LDL.LU R91, [R1+0x2778] ;  /* 0x00277800015b7983 */ /* 0x000ee80000300800 */
[----:B------:R0:W-:Y:S01]  /*7c180*/  STL.64 [R1+0x658], R68 ;  /* 0x0006584401007387 */ /* 0x0001e20000100a00 */
[----:B------:R-:W-:Y:S01]  /*7c190*/  LEA.HI.X.SX32 R45, R93, R2, 0x1, P0 ;  /* 0x000000025d2d7211 */ /* 0x000fe200000f0eff */
[----:B0-----:R-:W-:Y:S01]  /*7c1a0*/  IMAD.MOV.U32 R69, RZ, RZ, R92 ;  /* 0x000000ffff457224 */ /* 0x001fe200078e005c */
[----:B------:R-:W-:-:S02]  /*7c1b0*/  IADD3 R68, P3, PT, R92, R3, RZ ;  /* 0x000000035c447210 */ /* 0x000fc40007f7e0ff */
[CC--:B------:R-:W-:Y:S02]  /*7c1c0*/  IADD3 R92, P4, PT, R70.reuse, R3.reuse, RZ ;  /* 0x00000003465c7210 */ /* 0x0c0fe40007f9e0ff */
[-C--:B------:R-:W-:Y:S02]  /*7c1d0*/  LEA.HI.X.SX32 R69, R69, R2.reuse, 0x1, P3 ;  /* 0x0000000245457211 */ /* 0x080fe400018f0eff */
[----:B------:R-:W-:Y:S01]  /*7c1e0*/  LEA.HI.X.SX32 R93, R70, R2, 0x1, P4 ;  /* 0x00000002465d7211 */ /* 0x000fe200020f0eff */
[----:B------:R-:W-:Y:S04]  /*7c1f0*/  STL.64 [R1+0x650], R44 ;  /* 0x0006502c01007387 */ /* 0x000fe80000100a00 */
[----:B------:R-:W-:Y:S04]  /*7c200*/  STL.64 [R1+0x648], R68 ;  /* 0x0006484401007387 */ /* 0x000fe80000100a00 */
[----:B------:R0:W-:Y:S04]  /*7c210*/  STL.64 [R1+0x640], R92 ;  /* 0x0006405c01007387 */ /* 0x0001e80000100a00 */
[----:B0-----:R-:W4:Y:S01]  /*7c220*/  LDL.LU.64 R92, [R1+0x2770] ;  /* 0x00277000015c7983 */ /* 0x001f220000300a00 */
[----:B------:R-:W-:-:S04]  /*7c230*/  IADD3 R44, P0, PT, R71, R3, RZ ;  /* 0x00000003472c7210 */ /* 0x000fc80007f1e0ff */
[----:B------:R-:W-:-:S05]  /*7c240*/  LEA.HI.X.SX32 R45, R71, R2, 0x1, P0 ;  /* 0x00000002472d7211 */ /* 0x000fca00000f0eff */
[----:B------:R-:W-:Y:S01]  /*7c250*/  STL.64 [R1+0x638], R44 ;  /* 0x0006382c01007387 */ /* 0x000fe20000100a00 */
[----:B------:R-:W-:Y:S01]  /*7c260*/  VIADD R18, R14, UR16 ;  /* 0x000000100e127c36 */ /* 0x000fe20008000000 */
[----:B------:R-:W0:Y:S03]  /*7c270*/  LDCU UR16, c[0x0][0x3b8] ;  /* 0x00007700ff1077ac */ /* 0x000e260008000800 */
[----:B------:R-:W-:Y:S01]  /*7c280*/  VIADD R9, R18, UR15 ;  /* 0x0000000f12097c36 */ /* 0x000fe20008000000 */
[----:B------:R-:W1:Y:S03]  /*7c290*/  LDCU UR15, c[0x0][0x3b8] ;  /* 0x00007700ff0f77ac */ /* 0x000e660008000800 */
[----:B------:R-:W-:Y:S01]  /*7c2a0*/  VIADD R8, R9, UR75 ;  /* 0x0000004b09087c36 */ /* 0x000fe20008000000 */
[----:B------:R-:W0:Y:S01]  /*7c2b0*/  LDCU UR75, c[0x0][0x3b8] ;  /* 0x00007700ff4b77ac */ /* 0x000e220008000800 */
[----:B--2---:R-:W-:-:S04]  /*7c2c0*/  IADD3 R68, P3, PT, R5, R3, RZ ;  /* 0x0000000305447210 */ /* 0x004fc80007f7e0ff */
[----:B------:R-:W-:-:S05]  /*7c2d0*/  LEA.HI.X.SX32 R69, R5, R2, 0x1, P3 ;  /* 0x0000000205457211 */ /* 0x000fca00018f0eff */
[----:B------:R3:W-:Y:S02]  /*7c2e0*/  STL.64 [R1+0x630], R68 ;  /* 0x0006304401007387 */ /* 0x0007e40000100a00 */
[----:B---3--:R-:W-:-:S04]  /*7c2f0*/  IADD3 R68, P3, PT, R91, R3, RZ ;  /* 0x000000035b447210 */ /* 0x008fc80007f7e0ff */
[----:B------:R-:W-:Y:S02]  /*7c300*/  LEA.HI.X.SX32 R69, R91, R2, 0x1, P3 ;  /* 0x000000025b457211 */ /* 0x000fe400018f0eff */
[----:B----4-:R-:W-:-:S04]  /*7c310*/  IADD3 R44, P0, PT, R93, R3, RZ ;  /* 0x000000035d2c7210 */ /* 0x010fc80007f1e0ff */
[----:B------:R-:W-:Y:S02]  /*7c320*/  LEA.HI.X.SX32 R45, R93, R2, 0x1, P0 ;  /* 0x000000025d2d7211 */ /* 0x000fe400000f0eff */
[----:B------:R-:W-:-:S03]  /*7c330*/  IADD3 R70, P4, PT, R92, R3, RZ ;  /* 0x000000035c467210 */ /* 0x000fc60007f9e0ff */
[----:B------:R2:W-:Y:S01]  /*7c340*/  STL.64 [R1+0x628], R44 ;  /* 0x0006282c01007387 */ /* 0x0005e20000100a00 */
[----:B------:R-:W-:-:S03]  /*7c350*/  LEA.HI.X.SX32 R71, R92, R2, 0x1, P4 ;  /* 0x000000025c477211 */ /* 0x000fc600020f0eff */
[----:B------:R3:W-:Y:S01]  /*7c360*/  STL.64 [R1+0x618], R68 ;  /* 0x0006184401007387 */ /* 0x0007e20000100a00 */
[----:B--2---:R-:W-:-:S04]  /*7c370*/  IADD3 R44, P0, PT, R90, R3, RZ ;  /* 0x000000035a2c7210 */ /* 0x004fc80007f1e0ff */
[----:B------:R-:W-:Y:S01]  /*7c380*/  LEA.HI.X.SX32 R45, R90, R2, 0x1, P0 ;  /* 0x000000025a2d7211 */ /* 0x000fe200000f0eff */
[----:B------:R-:W-:Y:S01]  /*7c390*/  STL.64 [R1+0x620], R70 ;  /* 0x0006204601007387 */ /* 0x000fe20000100a00 */
[----:B---3--:R-:W-:-:S03]  /*7c3a0*/  IADD3 R68, P3, PT, R89, R3, RZ ;  /* 0x0000000359447210 */ /* 0x008fc60007f7e0ff */
[----:B------:R5:W-:Y:S01]  /*7c3b0*/  STL.64 [R1+0x610], R44 ;  /* 0x0006102c01007387 */ /* 0x000be20000100a00 */
[-C--:B------:R-:W-:Y:S02]  /*7c3c0*/  LEA.HI.X.SX32 R69, R89, R2.reuse, 0x1, P3 ;  /* 0x0000000259457211 */ /* 0x080fe400018f0eff */
[CC--:B-----5:R-:W-:Y:S02]  /*7c3d0*/  IADD3 R44, P0, PT, R87.reuse, R3.reuse, RZ ;  /* 0x00000003572c7210 */ /* 0x0e0fe40007f1e0ff */
[C---:B------:R-:W-:Y:S02]  /*7c3e0*/  IADD3 R70, P4, PT, R88.reuse, R3, RZ ;  /* 0x0000000358467210 */ /* 0x040fe40007f9e0ff */
[-C--:B------:R-:W-:Y:S01]  /*7c3f0*/  LEA.HI.X.SX32 R45, R87, R2.reuse, 0x1, P0 ;  /* 0x00000002572d7211 */ /* 0x080fe200000f0eff */
[----:B------:R2:W-:Y:S01]  /*7c400*/  STL.64 [R1+0x608], R68 ;  /* 0x0006084401007387 */ /* 0x0005e20000100a00 */
[----:B------:R-:W-:-:S03]  /*7c410*/  LEA.HI.X.SX32 R71, R88, R2, 0x1, P4 ;  /* 0x0000000258477211 */ /* 0x000fc600020f0eff */
[----:B------:R3:W-:Y:S01]  /*7c420*/  STL.64 [R1+0x5f8], R44 ;  /* 0x0005f82c01007387 */ /* 0x0007e20000100a00 */
[CC--:B--2---:R-:W-:Y:S02]  /*7c430*/  IADD3 R68, P3, PT, R86.reuse, R3.reuse, RZ ;  /* 0x0000000356447210 */ /* 0x0c4fe40007f7e0ff */
[C---:B---3--:R-:W-:Y:S01]  /*7c440*/  IADD3 R44, P0, PT, R85.reuse, R3, RZ ;  /* 0x00000003552c7210 */ /* 0x048fe20007f1e0ff */
[----:B------:R2:W-:Y:S01]  /*7c450*/  STL.64 [R1+0x600], R70 ;  /* 0x0006004601007387 */ /* 0x0005e20000100a00 */
[-C--:B------:R-:W-:Y:S02]  /*7c460*/  LEA.HI.X.SX32 R69, R86, R2.reuse, 0x1, P3 ;  /* 0x0000000256457211 */ /* 0x080fe400018f0eff */
[----:B------:R-:W-:-:S03]  /*7c470*/  LEA.HI.X.SX32 R45, R85, R2, 0x1, P0 ;  /* 0x00000002552d7211 */ /* 0x000fc600000f0eff */
[----:B------:R3:W-:Y:S01]  /*7c480*/  STL.64 [R1+0x5f0], R68 ;  /* 0x0005f04401007387 */ /* 0x0007e20000100a00 */
[----:B--2---:R-:W-:Y:S01]  /*7c490*/  IMAD.MOV.U32 R71, RZ, RZ, R4 ;  /* 0x000000ffff477224 */ /* 0x004fe200078e0004 */
[CC--:B------:R-:W-:Y:S02]  /*7c4a0*/  IADD3 R4, P3, PT, R83.reuse, R3.reuse, RZ ;  /* 0x0000000353047210 */ /* 0x0c0fe40007f7e0ff */
[----:B------:R2:W-:Y:S02]  /*7c4b0*/  STL.64 [R1+0x5e8], R44 ;  /* 0x0005e82c01007387 */ /* 0x0005e40000100a00 */
[----:B------:R-:W-:Y:S02]  /*7c4c0*/  LEA.HI.X.SX32 R5, R83, R2, 0x1, P3 ;  /* 0x0000000253057211 */ /* 0x000fe400018f0eff */
[----:B---3--:R-:W-:-:S04]  /*7c4d0*/  IADD3 R68, P4, PT, R84, R3, RZ ;  /* 0x0000000354447210 */ /* 0x008fc80007f9e0ff */
[-C--:B------:R-:W-:Y:S02]  /*7c4e0*/  LEA.HI.X.SX32 R69, R84, R2.reuse, 0x1, P4 ;  /* 0x0000000254457211 */ /* 0x080fe400020f0eff */
[CC--:B--2---:R-:W-:Y:S01]  /*7c4f0*/  IADD3 R44, P0, PT, R82.reuse, R3.reuse, RZ ;  /* 0x00000003522c7210 */ /* 0x0c4fe20007f1e0ff */
[----:B------:R2:W-:Y:S03]  /*7c500*/  STL.64 [R1+0x5d8], R4 ;  /* 0x0005d80401007387 */ /* 0x0005e60000100a00 */
[----:B------:R-:W-:Y:S01]  /*7c510*/  LEA.HI.X.SX32 R45, R82, R2, 0x1, P0 ;  /* 0x00000002522d7211 */ /* 0x000fe200000f0eff */
[----:B------:R-:W-:Y:S04]  /*7c520*/  STL.64 [R1+0x5e0], R68 ;  /* 0x0005e04401007387 */ /* 0x000fe80000100a00 */
[----:B------:R3:W-:Y:S01]  /*7c530*/  STL.64 [R1+0x5d0], R44 ;  /* 0x0005d02c01007387 */ /* 0x0007e20000100a00 */
[----:B--2---:R-:W-:-:S04]  /*7c540*/  IADD3 R4, P3, PT, R81, R3, RZ ;  /* 0x0000000351047210 */ /* 0x004fc80007f7e0ff */
[----:B------:R-:W-:Y:S02]  /*7c550*/  LEA.HI.X.SX32 R5, R81, R2, 0x1, P3 ;  /* 0x0000000251057211 */ /* 0x000fe400018f0eff */
[----:B---3--:R-:W-:-:S03]  /*7c560*/  IADD3 R44, P0, PT, R79, R3, RZ ;  /* 0x000000034f2c7210 */ /* 0x008fc60007f1e0ff */
[----:B------:R2:W-:Y:S01]  /*7c570*/  STL.64 [R1+0x5c8], R4 ;  /* 0x0005c80401007387 */ /* 0x0005e20000100a00 */
[C---:B------:R-:W-:Y:S02]  /*7c580*/  IADD3 R68, P4, PT, R80.reuse, R3, RZ ;  /* 0x0000000350447210 */ /* 0x040fe40007f9e0ff */
[-C--:B------:R-:W-:Y:S02]  /*7c590*/  LEA.HI.X.SX32 R45, R79, R2.reuse, 0x1, P0 ;  /* 0x000000024f2d7211 */ /* 0x080fe400000f0eff */
[----:B------:R-:W-:-:S03]  /*7c5a0*/  LEA.HI.X.SX32 R69, R80, R2, 0x1, P4 ;  /* 0x0000000250457211 */ /* 0x000fc600020f0eff */
[----:B------:R3:W-:Y:S01]  /*7c5b0*/  STL.64 [R1+0x5b8], R44 ;  /* 0x0005b82c01007387 */ /* 0x0007e20000100a00 */
[----:B--2---:R-:W-:-:S04]  /*7c5c0*/  IADD3 R4, P3, PT, R78, R3, RZ ;  /* 0x000000034e047210 */ /* 0x004fc80007f7e0ff */
[-C--:B------:R-:W-:Y:S02]  /*7c5d0*/  LEA.HI.X.SX32 R5, R78, R2.reuse, 0x1, P3 ;  /* 0x000000024e057211 */ /* 0x080fe400018f0eff */
[CC--:B---3--:R-:W-:Y:S01]  /*7c5e0*/  IADD3 R44, P0, PT, R77.reuse, R3.reuse, RZ ;  /* 0x000000034d2c7210 */ /* 0x0c8fe20007f1e0ff */
[----:B------:R2:W-:Y:S03]  /*7c5f0*/  STL.64 [R1+0x5c0], R68 ;  /* 0x0005c04401007387 */ /* 0x0005e60000100a00 */
[----:B------:R-:W-:Y:S01]  /*7c600*/  LEA.HI.X.SX32 R45, R77, R2, 0x1, P0 ;  /* 0x000000024d2d7211 */ /* 0x000fe200000f0eff */
[----:B------:R3:W-:Y:S04]  /*7c610*/  STL.64 [R1+0x5b0], R4 ;  /* 0x0005b00401007387 */ /* 0x0007e80000100a00 */
[----:B------:R4:W-:Y:S01]  /*7c620*/  STL.64 [R1+0x5a8], R44 ;  /* 0x0005a82c01007387 */ /* 0x0009e20000100a00 */
[----:B--2---:R-:W-:-:S02]  /*7c630*/  IADD3 R68, P4, PT, R76, R3, RZ ;  /* 0x000000034c447210 */ /* 0x004fc40007f9e0ff */
[CC--:B---3--:R-:W-:Y:S02]  /*7c640*/  IADD3 R4, P3, PT, R75.reuse, R3.reuse, RZ ;  /* 0x000000034b047210 */ /* 0x0c8fe40007f7e0ff */
[----:B----4-:R-:W-:Y:S02]  /*7c650*/  IADD3 R44, P0, PT, R74, R3, RZ ;  /* 0x000000034a2c7210 */ /* 0x010fe40007f1e0ff */
[-C--:B------:R-:W-:Y:S02]  /*7c660*/  LEA.HI.X.SX32 R5, R75, R2.reuse, 0x1, P3 ;  /* 0x000000024b057211 */ /* 0x080fe400018f0eff */
[-C--:B------:R-:W-:Y:S02]  /*7c670*/  LEA.HI.X.SX32 R69, R76, R2.reuse, 0x1, P4 ;  /* 0x000000024c457211 */ /* 0x080fe400020f0eff */
[----:B------:R-:W-:Y:S01]  /*7c680*/  LEA.HI.X.SX32 R45, R74, R2, 0x1, P0 ;  /* 0x000000024a2d7211 */ /* 0x000fe200000f0eff */
[----:B------:R2:W-:Y:S01]  /*7c690*/  STL.64 [R1+0x598], R4 ;  /* 0x0005980401007387 */ /* 0x0005e20000100a00 */
[----:B0-----:R-:W-:-:S03]  /*7c6a0*/  VIADD R70, R0, UR75 ;  /* 0x0000004b00467c36 */ /* 0x001fc60008000000 */
[----:B------:R-:W-:Y:S04]  /*7c6b0*/  STL.64 [R1+0x5a0], R68 ;  /* 0x0005a04401007387 */ /* 0x000fe80000100a00 */
[----:B------:R0:W-:Y:S01]  /*7c6c0*/  STL.64 [R1+0x590], R44 ;  /* 0x0005902c01007387 */ /* 0x0001e20000100a00 */
[----:B--2---:R-:W-:-:S04]  /*7c6d0*/  IADD3 R4, P3, PT, R73, R3, RZ ;  /* 0x0000000349047210 */ /* 0x004fc80007f7e0ff */
[----:B------:R-:W-:Y:S02]  /*7c6e0*/  LEA.HI.X.SX32 R5, R73, R2, 0x1, P3 ;  /* 0x0000000249057211 */ /* 0x000fe400018f0eff */
[----:B0-----:R-:W-:-:S03]  /*7c6f0*/  IADD3 R44, P0, PT, R0, R3, RZ ;  /* 0x00000003002c7210 */ /* 0x001fc60007f1e0ff */
[----:B------:R0:W-:Y:S01]  /*7c700*/  STL.64 [R1+0x588], R4 ;  /* 0x0005880401007387 */ /* 0x0001e20000100a00 */
[----:B------:R-:W-:Y:S02]  /*7c710*/  IADD3 R68, P4, PT, R72, R3, RZ ;  /* 0x0000000348447210 */ /* 0x000fe40007f9e0ff */
[-C--:B------:R-:W-:Y:S02]  /*7c720*/  LEA.HI.X.SX32 R45, R0, R2.reuse, 0x1, P0 ;  /* 0x00000002002d7211 */ /* 0x080fe400000f0eff */
[----:B------:R-:W-:-:S03]  /*7c730*/  LEA.HI.X.SX32 R69, R72, R2, 0x1, P4 ;  /* 0x0000000248457211 */ /* 0x000fc600020f0eff */
[----:B------:R2:W-:Y:S01]  /*7c740*/  STL.64 [R1+0x578], R44 ;  /* 0x0005782c01007387 */ /* 0x0005e20000100a00 */
[----:B0-----:R-:W-:-:S04]  /*7c750*/  IADD3 R4, P3, PT, R70, R3, RZ ;  /* 0x0000000346047210 */ /* 0x001fc80007f7e0ff */
[-C--:B------:R-:W-:Y:S02]  /*7c760*/  LEA.HI.X.SX32 R5, R70, R2.reuse, 0x1, P3 ;  /* 0x0000000246057211 */ /* 0x080fe400018f0eff */
[CC--:B--2---:R-:W-:Y:S01]  /*7c770*/  IADD3 R44, P0, PT, R71.reuse, R3.reuse, RZ ;  /* 0x00000003472c7210 */ /* 0x0c4fe20007f1e0ff */
[----:B------:R0:W-:Y:S03]  /*7c780*/  STL.64 [R1+0x580], R68 ;  /* 0x0005804401007387 */ /* 0x0001e60000100a00 */
[----:B------:R-:W-:Y:S01]  /*7c790*/  LEA.HI.X.SX32 R45, R71, R2, 0x1, P0 ;  /* 0x00000002472d7211 */ /* 0x000fe200000f0eff */
[----:B------:R2:W-:Y:S04]  /*7c7a0*/  STL.64 [R1+0x570], R4 ;  /* 0x0005700401007387 */ /* 0x0005e80000100a00 */
[----:B------:R3:W-:Y:S01]  /*7c7b0*/  STL.64 [R1+0x540], R44 ;  /* 0x0005402c01007387 */ /* 0x0007e20000100a00 */
[----:B0-----:R-:W-:-:S02]  /*7c7c0*/  IADD3 R68, P4, PT, R67, R3, RZ ;  /* 0x0000000343447210 */ /* 0x001fc40007f9e0ff */
[CC--:B--2---:R-:W-:Y:S02]  /*7c7d0*/  IADD3 R4, P3, PT, R65.reuse, R3.reuse, RZ ;  /* 0x0000000341047210 */ /* 0x0c4fe40007f7e0ff */
[CC--:B---3--:R-:W-:Y:S02]  /*7c7e0*/  IADD3 R44, P0, PT, R64.reuse, R3.reuse, RZ ;  /* 0x00000003402c7210 */ /* 0x0c8fe40007f1e0ff */
[-C--:B------:R-:W-:Y:S02]  /*7c7f0*/  LEA.HI.X.SX32 R5, R65, R2.reuse, 0x1, P3 ;  /* 0x0000000241057211 */ /* 0x080fe400018f0eff */
[-C--:B------:R-:W-:Y:S02]  /*7c800*/  LEA.HI.X.SX32 R69, R67, R2.reuse, 0x1, P4 ;  /* 0x0000000243457211 */ /* 0x080fe400020f0eff */
[----:B------:R-:W-:Y:S01]  /*7c810*/  LEA.HI.X.SX32 R45, R64, R2, 0x1, P0 ;  /* 0x00000002402d7211 */ /* 0x000fe200000f0eff */
[----:B------:R0:W-:Y:S04]  /*7c820*/  STL.64 [R1+0x530], R4 ;  /* 0x0005300401007387 */ /* 0x0001e80000100a00 */
[----:B------:R-:W-:Y:S04]  /*7c830*/  STL.64 [R1+0x538], R68 ;  /* 0x0005384401007387 */ /* 0x000fe80000100a00 */
[----:B------:R2:W-:Y:S01]  /*7c840*/  STL.64 [R1+0x528], R44 ;  /* 0x0005282c01007387 */ /* 0x0005e20000100a00 */
[----:B0-----:R-:W-:-:S04]  /*7c850*/  IADD3 R4, P3, PT, R66, R3, RZ ;  /* 0x0000000342047210 */ /* 0x001fc80007f7e0ff */
[----:B------:R-:W-:Y:S02]  /*7c860*/  LEA.HI.X.SX32 R5, R66, R2, 0x1, P3 ;  /* 0x0000000242057211 */ /* 0x000fe400018f0eff */
[----:B--2---:R-:W-:-:S03]  /*7c870*/  IADD3 R44, P0, PT, R51, R3, RZ ;  /* 0x00000003332c7210 */ /* 0x004fc60007f1e0ff */
        /* <DEDUP_REMOVED lines=8> */
[----:B------:R-:W-:Y:S03]  /*7c900*/  STL.64 [R1+0x518], R64 ;  /* 0x0005184001007387 */ /* 0x000fe60000100a00 */
[----:B------:R-:W-:Y:S01]  /*7c910*/  LEA.HI.X.SX32 R45, R53, R2, 0x1, P0 ;  /* 0x00000002352d7211 */ /* 0x000fe200000f0eff */
[----:B------:R0:W-:Y:S01]  /*7c920*/  STL.64 [R1+0x508], R4 ;  /* 0x0005080401007387 */ /* 0x0001e20000100a00 */
[----:B------:R-:W-:-:S03]  /*7c930*/  IADD3 R50, P4, PT, R52, R3, RZ ;  /* 0x0000000334327210 */ /* 0x000fc60007f9e0ff */
[----:B------:R2:W-:Y:S01]  /*7c940*/  STL.64 [R1+0x500], R44 ;  /* 0x0005002c01007387 */ /* 0x0005e20000100a00 */
[-C--:B------:R-:W-:Y:S02]  /*7c950*/  LEA.HI.X.SX32 R51, R52, R2.reuse, 0x1, P4 ;  /* 0x0000000234337211 */ /* 0x080fe400020f0eff */
[CC--:B0-----:R-:W-:Y:S02]  /*7c960*/  IADD3 R4, P3, PT, R47.reuse, R3.reuse, RZ ;  /* 0x000000032f047210 */ /* 0x0c1fe40007f7e0ff */
[C---:B--2---:R-:W-:Y:S02]  /*7c970*/  IADD3 R44, P0, PT, R46.reuse, R3, RZ ;  /* 0x000000032e2c7210 */ /* 0x044fe40007f1e0ff */
[-C--:B------:R-:W-:Y:S02]  /*7c980*/  LEA.HI.X.SX32 R5, R47, R2.reuse, 0x1, P3 ;  /* 0x000000022f057211 */ /* 0x080fe400018f0eff */
[----:B------:R-:W-:-:S03]  /*7c990*/  LEA.HI.X.SX32 R45, R46, R2, 0x1, P0 ;  /* 0x000000022e2d7211 */ /* 0x000fc600000f0eff */
[----:B------:R0:W-:Y:S01]  /*7c9a0*/  STL.64 [R1+0x4f0], R4 ;  /* 0x0004f00401007387 */ /* 0x0001e20000100a00 */
[----:B------:R-:W-:-:S03]  /*7c9b0*/  IADD3 R46, P4, PT, R48, R3, RZ ;  /* 0x00000003302e7210 */ /* 0x000fc60007f9e0ff */
[----:B------:R-:W-:Y:S04]  /*7c9c0*/  STL.64 [R1+0x4f8], R50 ;  /* 0x0004f83201007387 */ /* 0x000fe80000100a00 */
[----:B------:R2:W-:Y:S01]  /*7c9d0*/  STL.64 [R1+0x4e8], R44 ;  /* 0x0004e82c01007387 */ /* 0x0005e20000100a00 */
[----:B0-----:R-:W-:-:S04]  /*7c9e0*/  IADD3 R4, P3, PT, R49, R3, RZ ;  /* 0x0000000331047210 */ /* 0x001fc80007f7e0ff */
[-C--:B------:R-:W-:Y:S02]  /*7c9f0*/  LEA.HI.X.SX32 R5, R49, R2.reuse, 0x1, P3 ;  /* 0x0000000231057211 */ /* 0x080fe400018f0eff */
[C---:B--2---:R-:W-:Y:S02]  /*7ca00*/  IADD3 R44, P0, PT, R41.reuse, R3, RZ ;  /* 0x00000003292c7210 */ /* 0x044fe40007f1e0ff */
[-C--:B------:R-:W-:Y:S01]  /*7ca10*/  LEA.HI.X.SX32 R47, R48, R2.reuse, 0x1, P4 ;  /* 0x00000002302f7211 */ /* 0x080fe200020f0eff */
[----:B------:R0:W-:Y:S01]  /*7ca20*/  STL.64 [R1+0x4e0], R4 ;  /* 0x0004e00401007387 */ /* 0x0001e20000100a00 */
[----:B------:R-:W-:-:S03]  /*7ca30*/  LEA.HI.X.SX32 R45, R41, R2, 0x1, P0 ;  /* 0x00000002292d7211 */ /* 0x000fc600000f0eff */
[----:B------:R-:W-:Y:S04]  /*7ca40*/  STL.64 [R1+0x4d8], R46 ;  /* 0x0004d82e01007387 */ /* 0x000fe80000100a00 */
[----:B------:R2:W-:Y:S01]  /*7ca50*/  STL.64 [R1+0x4d0], R44 ;  /* 0x0004d02c01007387 */ /* 0x0005e20000100a00 */
[----:B0-----:R-:W-:-:S04]  /*7ca60*/  IADD3 R4, P3, PT, R40, R3, RZ ;  /* 0x0000000328047210 */ /* 0x001fc80007f7e0ff */
[-C--:B------:R-:W-:Y:S02]  /*7ca70*/  LEA.HI.X.SX32 R5, R40, R2.reuse, 0x1, P3 ;  /* 0x0000000228057211 */ /* 0x080fe400018f0eff */
[-C--:B------:R-:W-:Y:S02]  /*7ca80*/  IADD3 R40, P3, PT, R39, R3.reuse, RZ ;  /* 0x0000000327287210 */ /* 0x080fe40007f7e0ff */
[----:B--2---:R-:W-:Y:S01]  /*7ca90*/  IADD3 R44, P0, PT, R43, R3, RZ ;  /* 0x000000032b2c7210 */ /* 0x004fe20007f1e0ff */
[----:B------:R0:W-:Y:S01]  /*7caa0*/  STL.64 [R1+0x4c8], R4 ;  /* 0x0004c80401007387 */ /* 0x0001e20000100a00 */
[-C--:B------:R-:W-:Y:S02]  /*7cab0*/  LEA.HI.X.SX32 R41, R39, R2.reuse, 0x1, P3 ;  /* 0x0000000227297211 */ /* 0x080fe400018f0eff */
[----:B------:R-:W-:-:S05]  /*7cac0*/  LEA.HI.X.SX32 R45, R43, R2, 0x1, P0 ;  /* 0x000000022b2d7211 */ /* 0x000fca00000f0eff */
[----:B------:R-:W-:Y:S01]  /*7cad0*/  STL.64 [R1+0x4c0], R44 ;  /* 0x0004c02c01007387 */ /* 0x000fe20000100a00 */
[----:B0-----:R-:W-:-:S03]  /*7cae0*/  IADD3 R4, P4, PT, R38, R3, RZ ;  /* 0x0000000326047210 */ /* 0x001fc60007f9e0ff */
[----:B------:R0:W-:Y:S01]  /*7caf0*/  STL.64 [R1+0x4b8], R40 ;  /* 0x0004b82801007387 */ /* 0x0001e20000100a00 */
[-C--:B------:R-:W-:Y:S02]  /*7cb00*/  LEA.HI.X.SX32 R5, R38, R2.reuse, 0x1, P4 ;  /* 0x0000000226057211 */ /* 0x080fe400020f0eff */
[CC--:B------:R-:W-:Y:S02]  /*7cb10*/  IADD3 R38, P3, PT, R35.reuse, R3.reuse, RZ ;  /* 0x0000000323267210 */ /* 0x0c0fe40007f7e0ff */
[C---:B0-----:R-:W-:Y:S01]  /*7cb20*/  IADD3 R40, P0, PT, R42.reuse, R3, RZ ;  /* 0x000000032a287210 */ /* 0x041fe20007f1e0ff */
[----:B------:R0:W-:Y:S01]  /*7cb30*/  STL.64 [R1+0x4b0], R4 ;  /* 0x0004b00401007387 */ /* 0x0001e20000100a00 */
[-C--:B------:R-:W-:Y:S02]  /*7cb40*/  LEA.HI.X.SX32 R39, R35, R2.reuse, 0x1, P3 ;  /* 0x0000000223277211 */ /* 0x080fe400018f0eff */
[----:B------:R-:W-:-:S05]  /*7cb50*/  LEA.HI.X.SX32 R41, R42, R2, 0x1, P0 ;  /* 0x000000022a297211 */ /* 0x000fca00000f0eff */
[----:B------:R-:W-:Y:S01]  /*7cb60*/  STL.64 [R1+0x4a8], R40 ;  /* 0x0004a82801007387 */ /* 0x000fe20000100a00 */
[----:B0-----:R-:W-:-:S03]  /*7cb70*/  IADD3 R4, P4, PT, R34, R3, RZ ;  /* 0x0000000322047210 */ /* 0x001fc60007f9e0ff */
[----:B------:R0:W-:Y:S01]  /*7cb80*/  STL.64 [R1+0x4a0], R38 ;  /* 0x0004a02601007387 */ /* 0x0001e20000100a00 */
[-C--:B------:R-:W-:Y:S02]  /*7cb90*/  LEA.HI.X.SX32 R5, R34, R2.reuse, 0x1, P4 ;  /* 0x0000000222057211 */ /* 0x080fe400020f0eff */
[-C--:B------:R-:W-:Y:S02]  /*7cba0*/  IADD3 R34, P3, PT, R33, R3.reuse, RZ ;  /* 0x0000000321227210 */ /* 0x080fe40007f7e0ff */
[----:B0-----:R-:W-:Y:S01]  /*7cbb0*/  IADD3 R38, P0, PT, R37, R3, RZ ;  /* 0x0000000325267210 */ /* 0x001fe20007f1e0ff */
        /* <DEDUP_REMOVED lines=24> */
[----:B------:R-:W-:Y:S02]  /*7cd40*/  LEA.HI.X.SX32 R5, R26, R2, 0x1, P4 ;  /* 0x000000021a057211 */ /* 0x000fe400020f0eff */
[----:B------:R-:W-:-:S03]  /*7cd50*/  IADD3 R26, P3, PT, R23, R3, RZ ;  /* 0x00000003171a7210 */ /* 0x000fc60007f7e0ff */
[----:B------:R2:W-:Y:S01]  /*7cd60*/  STL.64 [R1+0x450], R4 ;  /* 0x0004500401007387 */ /* 0x0005e20000100a00 */
[CC--:B0-----:R-:W-:Y:S02]  /*7cd70*/  IADD3 R28, P0, PT, R30.reuse, R3.reuse, RZ ;  /* 0x000000031e1c7210 */ /* 0x0c1fe40007f1e0ff */
[-C--:B------:R-:W-:Y:S02]  /*7cd80*/  LEA.HI.X.SX32 R27, R23, R2.reuse, 0x1, P3 ;  /* 0x00000002171b7211 */ /* 0x080fe400018f0eff */
[----:B------:R-:W-:Y:S02]  /*7cd90*/  LEA.HI.X.SX32 R29, R30, R2, 0x1, P0 ;  /* 0x000000021e1d7211 */ /* 0x000fe400000f0eff */
[----:B--2---:R-:W-:-:S03]  /*7cda0*/  IADD3 R4, P4, PT, R22, R3, RZ ;  /* 0x0000000316047210 */ /* 0x004fc60007f9e0ff */
[----:B------:R-:W-:Y:S01]  /*7cdb0*/  STL.64 [R1+0x448], R28 ;  /* 0x0004481c01007387 */ /* 0x000fe20000100a00 */
[----:B------:R-:W-:-:S03]  /*7cdc0*/  LEA.HI.X.SX32 R5, R22, R2, 0x1, P4 ;  /* 0x0000000216057211 */ /* 0x000fc600020f0eff */
[----:B------:R0:W-:Y:S01]  /*7cdd0*/  STL.64 [R1+0x440], R26 ;  /* 0x0004401a01007387 */ /* 0x0001e20000100a00 */
[CC--:B------:R-:W-:Y:S01]  /*7cde0*/  IADD3 R22, P3, PT, R21.reuse, R3.reuse, RZ ;  /* 0x0000000315167210 */ /* 0x0c0fe20007f7e0ff */
[----:B------:R-:W-:Y:S01]  /*7cdf0*/  VIADD R13, R8, UR12 ;  /* 0x0000000c080d7c36 */ /* 0x000fe20008000000 */
[----:B------:R-:W2:Y:S01]  /*7ce00*/  LDCU UR12, c[0x0][0x3b8] ;  /* 0x00007700ff0c77ac */ /* 0x000ea20008000800 */
[----:B------:R3:W-:Y:S01]  /*7ce10*/  STL.64 [R1+0x438], R4 ;  /* 0x0004380401007387 */ /* 0x0007e20000100a00 */
[-C--:B------:R-:W-:Y:S02]  /*7ce20*/  LEA.HI.X.SX32 R23, R21, R2.reuse, 0x1, P3 ;  /* 0x0000000215177211 */ /* 0x080fe400018f0eff */
[CC--:B0-----:R-:W-:Y:S02]  /*7ce30*/  IADD3 R26, P0, PT, R25.reuse, R3.reuse, RZ ;  /* 0x00000003191a7210 */ /* 0x0c1fe40007f1e0ff */
[CC--:B---3--:R-:W-:Y:S02]  /*7ce40*/  IADD3 R4, P4, PT, R20.reuse, R3.reuse, RZ ;  /* 0x0000000314047210 */ /* 0x0c8fe40007f9e0ff */
[-C--:B------:R-:W-:Y:S01]  /*7ce50*/  LEA.HI.X.SX32 R27, R25, R2.reuse, 0x1, P0 ;  /* 0x00000002191b7211 */ /* 0x080fe200000f0eff */
[----:B------:R-:W-:Y:S01]  /*7ce60*/  VIADD R11, R13, UR11 ;  /* 0x0000000b0d0b7c36 */ /* 0x000fe20008000000 */
[-C--:B------:R-:W-:Y:S01]  /*7ce70*/  LEA.HI.X.SX32 R5, R20, R2.reuse, 0x1, P4 ;  /* 0x0000000214057211 */ /* 0x080fe200020f0eff */
[----:B------:R-:W0:Y:S02]  /*7ce80*/  LDCU UR11, c[0x0][0x3b8] ;  /* 0x00007700ff0b77ac */ /* 0x000e240008000800 */
[----:B------:R-:W-:Y:S01]  /*7ce90*/  STL.64 [R1+0x430], R26 ;  /* 0x0004301a01007387 */ /* 0x000fe20000100a00 */
[----:B------:R-:W-:Y:S01]  /*7cea0*/  VIADD R10, R11, UR10 ;  /* 0x0000000a0b0a7c36 */ /* 0x000fe20008000000 */
[CC--:B------:R-:W-:Y:S01]  /*7ceb0*/  IADD3 R20, P3, PT, R17.reuse, R3.reuse, RZ ;  /* 0x0000000311147210 */ /* 0x0c0fe20007f7e0ff */
[----:B------:R-:W3:Y:S01]  /*7cec0*/  LDCU UR10, c[0x0][0x3b8] ;  /* 0x00007700ff0a77ac */ /* 0x000ee20008000800 */
[----:B------:R4:W-:Y:S01]  /*7ced0*/  STL.64 [R1+0x428], R22 ;  /* 0x0004281601007387 */ /* 0x0009e20000100a00 */
[----:B------:R-:W-:Y:S01]  /*7cee0*/  VIADD R12, R10, UR9 ;  /* 0x000000090a0c7c36 */ /* 0x000fe20008000000 */
[----:B------:R-:W-:Y:S01]  /*7cef0*/  LEA.HI.X.SX32 R21, R17, R2, 0x1, P3 ;  /* 0x0000000211157211 */ /* 0x000fe200018f0eff */
[----:B------:R-:W5:Y:S01]  /*7cf00*/  LDCU UR9, c[0x0][0x3b8] ;  /* 0x00007700ff0977ac */ /* 0x000f620008000800 */
[----:B------:R0:W-:Y:S01]  /*7cf10*/  STL.64 [R1+0x420], R4 ;  /* 0x0004200401007387 */ /* 0x0001e20000100a00 */
[----:B----4-:R-:W-:-:S02]  /*7cf20*/  IADD3 R22, P0, PT, R24, R3, RZ ;  /* 0x0000000318167210 */ /* 0x010fc40007f1e0ff */
[-C--:B0-----:R-:W-:Y:S02]  /*7cf30*/  IADD3 R4, P4, PT, R16, R3.reuse, RZ ;  /* 0x0000000310047210 */ /* 0x081fe40007f9e0ff */
[-C--:B------:R-:W-:Y:S02]  /*7cf40*/  LEA.HI.X.SX32 R23, R24, R2.reuse, 0x1, P0 ;  /* 0x0000000218177211 */ /* 0x080fe400000f0eff */
[-C--:B------:R-:W-:Y:S01]  /*7cf50*/  LEA.HI.X.SX32 R5, R16, R2.reuse, 0x1, P4 ;  /* 0x0000000210057211 */ /* 0x080fe200020f0eff */
[----:B------:R-:W-:Y:S02]  /*7cf60*/  VIADD R7, R12, UR6 ;  /* 0x000000060c077c36 */ /* 0x000fe40008000000 */
[----:B------:R-:W-:Y:S01]  /*7cf70*/  STL.64 [R1+0x418], R22 ;  /* 0x0004181601007387 */ /* 0x000fe20000100a00 */
[-C--:B------:R-:W-:Y:S01]  /*7cf80*/  IADD3 R16, P3, PT, R15, R3.reuse, RZ ;  /* 0x000000030f107210 */ /* 0x080fe20007f7e0ff */
[----:B------:R-:W0:Y:S02]  /*7cf90*/  LDCU UR6, c[0x0][0x39c] ;  /* 0x00007380ff0677ac */ /* 0x000e240008000800 */
[----:B------:R4:W-:Y:S01]  /*7cfa0*/  STL.64 [R1+0x410], R20 ;  /* 0x0004101401007387 */ /* 0x0009e20000100a00 */
[----:B------:R-:W-:Y:S01]  /*7cfb0*/  VIADD R6, R7, UR4 ;  /* 0x0000000407067c36 */ /* 0x000fe20008000000 */
[----:B------:R-:W-:Y:S01]  /*7cfc0*/  LEA.HI.X.SX32 R17, R15, R2, 0x1, P3 ;  /* 0x000000020f117211 */ /* 0x000fe200018f0eff */
[----:B------:R-:W0:Y:S01]  /*7cfd0*/  LDCU UR4, c[0x0][0x39c] ;  /* 0x00007380ff0477ac */ /* 0x000e220008000800 */
[----:B------:R1:W-:Y:S01]  /*7cfe0*/  STL.64 [R1+0x408], R4 ;  /* 0x0004080401007387 */ /* 0x0003e20000100a00 */
[----:B------:R-:W-:Y:S01]  /*7cff0*/  VIADD R69, R6, UR8 ;  /* 0x0000000806457c36 */ /* 0x000fe20008000000 */
[----:B------:R-:W0:Y:S01]  /*7d000*/  LDCU UR8, c[0x0][0x39c] ;  /* 0x00007380ff0877ac */ /* 0x000e220008000800 */
[----:B----4-:R-:W-:-:S02]  /*7d010*/  IADD3 R20, P0, PT, R19, R3, RZ ;  /* 0x0000000313147210 */ /* 0x010fc40007f1e0ff */
[CC--:B-1----:R-:W-:Y:S02]  /*7d020*/  IADD3 R4, P4, PT, R14.reuse, R3.reuse, RZ ;  /* 0x000000030e047210 */ /* 0x0c2fe40007f9e0ff */
[-C--:B------:R-:W-:Y:S02]  /*7d030*/  LEA.HI.X.SX32 R21, R19, R2.reuse, 0x1, P0 ;  /* 0x0000000213157211 */ /* 0x080fe400000f0eff */
[----:B------:R-:W-:Y:S01]  /*7d040*/  LEA.HI.X.SX32 R5, R14, R2, 0x1, P4 ;  /* 0x000000020e057211 */ /* 0x000fe200020f0eff */
[----:B------:R-:W-:Y:S02]  /*7d050*/  VIADD R68, R69, UR5 ;  /* 0x0000000545447c36 */ /* 0x000fe40008000000 */
[----:B------:R-:W-:Y:S01]  /*7d060*/  STL.64 [R1+0x400], R20 ;  /* 0x0004001401007387 */ /* 0x000fe20000100a00 */
[----:B------:R-:W-:Y:S01]  /*7d070*/  IADD3 R14, P3, PT, R9, R3, RZ ;  /* 0x00000003090e7210 */ /* 0x000fe20007f7e0ff */
[----:B------:R-:W1:Y:S02]  /*7d080*/  LDCU UR5, c[0x0][0x39c] ;  /* 0x00007380ff0577ac */ /* 0x000e640008000800 */
[----:B------:R4:W-:Y:S01]  /*7d090*/  STL.64 [R1+0x3f8], R16 ;  /* 0x0003f81001007387 */ /* 0x0009e20000100a00 */
[----:B------:R-:W-:-:S03]  /*7d0a0*/  VIADD R0, R68, UR74 ;  /* 0x0000004a44007c36 */ /* 0x000fc60008000000 */
[----:B------:R0:W-:Y:S01]  /*7d0b0*/  STL.64 [R1+0x3f0], R4 ;  /* 0x0003f00401007387 */ /* 0x0001e20000100a00 */
[-C--:B------:R-:W-:Y:S02]  /*7d0c0*/  LEA.HI.X.SX32 R15, R9, R2.reuse, 0x1, P3 ;  /* 0x00000002090f7211 */ /* 0x080fe400018f0eff */
[-C--:B----4-:R-:W-:Y:S02]  /*7d0d0*/  IADD3 R16, P0, PT, R18, R3.reuse, RZ ;  /* 0x0000000312107210 */ /* 0x090fe40007f1e0ff */
[----:B0-----:R-:W-:Y:S02]  /*7d0e0*/  IADD3 R4, P4, PT, R8, R3, RZ ;  /* 0x0000000308047210 */ /* 0x001fe40007f9e0ff */
[-C--:B------:R-:W-:Y:S02]  /*7d0f0*/  LEA.HI.X.SX32 R17, R18, R2.reuse, 0x1, P0 ;  /* 0x0000000212117211 */ /* 0x080fe400000f0eff */
[----:B------:R-:W-:Y:S01]  /*7d100*/  LEA.HI.X.SX32 R5, R8, R2, 0x1, P4 ;  /* 0x0000000208057211 */ /* 0x000fe200020f0eff */
[----:B------:R-:W-:-:S02]  /*7d110*/  VIADD R72, R0, UR73 ;  /* 0x0000004900487c36 */ /* 0x000fc40008000000 */
[----:B------:R0:W-:Y:S02]  /*7d120*/  STL.64 [R1+0x3e8], R16 ;  /* 0x0003e81001007387 */ /* 0x0001e40000100a00 */
[----:B------:R-:W-:Y:S02]  /*7d130*/  VIADD R71, R72, UR72 ;  /* 0x0000004848477c36 */ /* 0x000fe40008000000 */
[----:B------:R-:W-:Y:S01]  /*7d140*/  STL.64 [R1+0x2758], R4 ;  /* 0x0027580401007387 */ /* 0x000fe20000100a00 */
[----:B------:R-:W-:-:S03]  /*7d150*/  IADD3 R8, P4, PT, R10, R3, RZ ;  /* 0x000000030a087210 */ /* 0x000fc60007f9e0ff */
[----:B------:R4:W-:Y:S01]  /*7d160*/  STL.64 [R1+0x3e0], R14 ;  /* 0x0003e00e01007387 */ /* 0x0009e20000100a00 */
[-C--:B0-----:R-:W-:Y:S01]  /*7d170*/  IADD3 R16, P0, PT, R13, R3.reuse, RZ ;  /* 0x000000030d107210 */ /* 0x081fe20007f1e0ff */
[----:B------:R-:W-:Y:S01]  /*7d180*/  VIADD R70, R71, UR71 ;  /* 0x0000004747467c36 */ /* 0x000fe20008000000 */
[-C--:B------:R-:W-:Y:S02]  /*7d190*/  LEA.HI.X.SX32 R9, R10, R2.reuse, 0x1, P4 ;  /* 0x000000020a097211 */ /* 0x080fe400020f0eff */
[----:B------:R-:W-:Y:S02]  /*7d1a0*/  LEA.HI.X.SX32 R17, R13, R2, 0x1, P0 ;  /* 0x000000020d117211 */ /* 0x000fe400000f0eff */
[----:B----4-:R-:W-:Y:S01]  /*7d1b0*/  IADD3 R14, P3, PT, R11, R3, RZ ;  /* 0x000000030b0e7210 */ /* 0x010fe20007f7e0ff */
[----:B------:R-:W-:-:S03]  /*7d1c0*/  VIADD R75, R70, UR70 ;  /* 0x00000046464b7c36 */ /* 0x000fc60008000000 */
[-C--:B------:R-:W-:Y:S01]  /*7d1d0*/  LEA.HI.X.SX32 R15, R11, R2.reuse, 0x1, P3 ;  /* 0x000000020b0f7211 */ /* 0x080fe200018f0eff */
[----:B------:R-:W-:Y:S01]  /*7d1e0*/  STL.64 [R1+0x3d0], R16 ;  /* 0x0003d01001007387 */ /* 0x000fe20000100a00 */
[-C--:B------:R-:W-:Y:S01]  /*7d1f0*/  IADD3 R10, P0, PT, R12, R3.reuse, RZ ;  /* 0x000000030c0a7210 */ /* 0x080fe20007f1e0ff */
[----:B------:R-:W-:Y:S02]  /*7d200*/  VIADD R74, R75, UR69 ;  /* 0x000000454b4a7c36 */ /* 0x000fe40008000000 */
[----:B------:R-:W-:Y:S04]  /*7d210*/  STL.64 [R1+0x3c8], R14 ;  /* 0x0003c80e01007387 */ /* 0x000fe80000100a00 */
[----:B------:R0:W-:Y:S01]  /*7d220*/  STL.64 [R1+0x3c0], R8 ;  /* 0x0003c00801007387 */ /* 0x0001e20000100a00 */
[----:B------:R-:W-:Y:S01]  /*7d230*/  IADD3 R4, P4, PT, R6, R3, RZ ;  /* 0x0000000306047210 */ /* 0x000fe20007f9e0ff */
[----:B------:R-:W-:Y:S01]  /*7d240*/  VIADD R73, R74, UR68 ;  /* 0x000000444a497c36 */ /* 0x000fe20008000000 */
[----:B------:R-:W-:-:S02]  /*7d250*/  LEA.HI.X.SX32 R11, R12, R2, 0x1, P0 ;  /* 0x000000020c0b7211 */ /* 0x000fc400000f0eff */
[----:B------:R-:W-:Y:S02]  /*7d260*/  LEA.HI.X.SX32 R5, R6, R2, 0x1, P4 ;  /* 0x0000000206057211 */ /* 0x000fe400020f0eff */
[----:B0-----:R-:W-:-:S04]  /*7d270*/  IADD3 R8, P3, PT, R7, R3, RZ ;  /* 0x0000000307087210 */ /* 0x001fc80007f7e0ff */
[----:B------:R-:W-:Y:S01]  /*7d280*/  LEA.HI.X.SX32 R9, R7, R2, 0x1, P3 ;  /* 0x0000000207097211 */ /* 0x000fe200018f0eff */
[----:B------:R-:W-:Y:S01]  /*7d290*/  VIADD R78, R73, UR67 ;  /* 0x00000043494e7c36 */ /* 0x000fe20008000000 */
[----:B------:R-:W-:Y:S01]  /*7d2a0*/  STL.64 [R1+0x3b8], R10 ;  /* 0x0003b80a01007387 */ /* 0x000fe20000100a00 */
[----:B------:R-:W-:-:S03]  /*7d2b0*/  IADD3 R6, P3, PT, R68, R3, RZ ;  /* 0x0000000344067210 */ /* 0x000fc60007f7e0ff */
[----:B------:R0:W-:Y:S01]  /*7d2c0*/  STL.64 [R1+0x3b0], R8 ;  /* 0x0003b00801007387 */ /* 0x0001e20000100a00 */
[----:B------:R-:W-:-:S03]  /*7d2d0*/  VIADD R77, R78, UR66 ;  /* 0x000000424e4d7c36 */ /* 0x000fc60008000000 */
[----:B------:R4:W-:Y:S01]  /*7d2e0*/  STL.64 [R1+0x3a8], R4 ;  /* 0x0003a80401007387 */ /* 0x0009e20000100a00 */
[-C--:B------:R-:W-:Y:S01]  /*7d2f0*/  LEA.HI.X.SX32 R7, R68, R2.reuse, 0x1, P3 ;  /* 0x0000000244077211 */ /* 0x080fe200018f0eff */
[----:B------:R-:W-:Y:S01]  /*7d300*/  VIADD R76, R77, UR65 ;  /* 0x000000414d4c7c36 */ /* 0x000fe20008000000 */
[CC--:B0-----:R-:W-:Y:S02]  /*7d310*/  IADD3 R8, P0, PT, R69.reuse, R3.reuse, RZ ;  /* 0x0000000345087210 */ /* 0x0c1fe40007f1e0ff */
[C---:B----4-:R-:W-:Y:S02]  /*7d320*/  IADD3 R4, P4, PT, R0.reuse, R3, RZ ;  /* 0x0000000300047210 */ /* 0x050fe40007f9e0ff */
[-C--:B------:R-:W-:Y:S02]  /*7d330*/  LEA.HI.X.SX32 R9, R69, R2.reuse, 0x1, P0 ;  /* 0x0000000245097211 */ /* 0x080fe400000f0eff */
[----:B------:R-:W-:Y:S01]  /*7d340*/  LEA.HI.X.SX32 R5, R0, R2, 0x1, P4 ;  /* 0x0000000200057211 */ /* 0x000fe200020f0eff */
[----:B------:R-:W-:-:S02]  /*7d350*/  VIADD R81, R76, UR64 ;  /* 0x000000404c517c36 */ /* 0x000fc40008000000 */
[----:B------:R0:W-:Y:S04]  /*7d360*/  STL.64 [R1+0x3a0], R8 ;  /* 0x0003a00801007387 */ /* 0x0001e80000100a00 */
[----:B------:R4:W-:Y:S01]  /*7d370*/  STL.64 [R1+0x398], R6 ;  /* 0x0003980601007387 */ /* 0x0009e20000100a00 */
[----:B------:R-:W-:-:S03]  /*7d380*/  VIADD R80, R81, UR63 ;  /* 0x0000003f51507c36 */ /* 0x000fc60008000000 */
[----:B------:R1:W-:Y:S01]  /*7d390*/  STL.64 [R1+0x390], R4 ;  /* 0x0003900401007387 */ /* 0x0003e20000100a00 */
[-C--:B0-----:R-:W-:Y:S02]  /*7d3a0*/  IADD3 R8, P4, PT, R70, R3.reuse, RZ ;  /* 0x0000000346087210 */ /* 0x081fe40007f9e0ff */
[CC--:B----4-:R-:W-:Y:S02]  /*7d3b0*/  IADD3 R6, P0, PT, R72.reuse, R3.reuse, RZ ;  /* 0x0000000348067210 */ /* 0x0d0fe40007f1e0ff */
[CC--:B-1----:R-:W-:Y:S02]  /*7d3c0*/  IADD3 R4, P3, PT, R71.reuse, R3.reuse, RZ ;  /* 0x0000000347047210 */ /* 0x0c2fe40007f7e0ff */
[-C--:B------:R-:W-:Y:S02]  /*7d3d0*/  LEA.HI.X.SX32 R7, R72, R2.reuse, 0x1, P0 ;  /* 0x0000000248077211 */ /* 0x080fe400000f0eff */
[-C--:B------:R-:W-:Y:S01]  /*7d3e0*/  LEA.HI.X.SX32 R9, R70, R2.reuse, 0x1, P4 ;  /* 0x0000000246097211 */ /* 0x080fe200020f0eff */
[----:B------:R-:W-:Y:S01]  /*7d3f0*/  VIADD R79, R80, UR62 ;  /* 0x0000003e504f7c36 */ /* 0x000fe20008000000 */
[----:B------:R-:W-:Y:S01]  /*7d400*/  LEA.HI.X.SX32 R5, R71, R2, 0x1, P3 ;  /* 0x0000000247057211 */ /* 0x000fe200018f0eff */
[----:B------:R-:W-:Y:S01]  /*7d410*/  STL.64 [R1+0x2718], R6 ;  /* 0x0027180601007387 */ /* 0x000fe20000100a00 */
[----:B------:R-:W-:Y:S01]  /*7d420*/  IADD3 R10, P3, PT, R74, R3, RZ ;  /* 0x000000034a0a7210 */ /* 0x000fe20007f7e0ff */
[----:B------:R-:W-:-:S02]  /*7d430*/  VIADD R84, R79, UR61 ;  /* 0x0000003d4f547c36 */ /* 0x000fc40008000000 */
[----:B------:R-:W-:Y:S04]  /*7d440*/  STL.64 [R1+0x2708], R8 ;  /* 0x0027080801007387 */ /* 0x000fe80000100a00 */
[----:B------:R0:W-:Y:S01]  /*7d450*/  STL.64 [R1+0x380], R4 ;  /* 0x0003800401007387 */ /* 0x0001e20000100a00 */
[----:B------:R-:W-:Y:S01]  /*7d460*/  VIADD R83, R84, UR60 ;  /* 0x0000003c54537c36 */ /* 0x000fe20008000000 */
[----:B------:R-:W-:Y:S02]  /*7d470*/  LEA.HI.X.SX32 R11, R74, R2, 0x1, P3 ;  /* 0x000000024a0b7211 */ /* 0x000fe400018f0eff */
[-C--:B------:R-:W-:Y:S01]  /*7d480*/  IADD3 R12, P4, PT, R73, R3.reuse, RZ ;  /* 0x00000003490c7210 */ /* 0x080fe20007f9e0ff */
[----:B------:R-:W-:Y:S01]  /*7d490*/  VIADD R82, R83, UR59 ;  /* 0x0000003b53527c36 */ /* 0x000fe20008000000 */
[----:B0-----:R-:W-:-:S04]  /*7d4a0*/  IADD3 R4, P0, PT, R75, R3, RZ ;  /* 0x000000034b047210 */ /* 0x001fc80007f1e0ff */
[-C--:B------:R-:W-:Y:S01]  /*7d4b0*/  LEA.HI.X.SX32 R5, R75, R2.reuse, 0x1, P0 ;  /* 0x000000024b057211 */ /* 0x080fe200000f0eff */
[----:B------:R-:W-:Y:S01]  /*7d4c0*/  STL.64 [R1+0x26f8], R10 ;  /* 0x0026f80a01007387 */ /* 0x000fe20000100a00 */
[-C--:B------:R-:W-:Y:S01]  /*7d4d0*/  IADD3 R14, P3, PT, R77, R3.reuse, RZ ;  /* 0x000000034d0e7210 */ /* 0x080fe20007f7e0ff */
[----:B------:R-:W-:Y:S02]  /*7d4e0*/  VIADD R87, R82, UR58 ;  /* 0x0000003a52577c36 */ /* 0x000fe40008000000 */
[----:B------:R0:W-:Y:S01]  /*7d4f0*/  STL.64 [R1+0x370], R4 ;  /* 0x0003700401007387 */ /* 0x0001e20000100a00 */
[-C--:B------:R-:W-:Y:S02]  /*7d500*/  LEA.HI.X.SX32 R13, R73, R2.reuse, 0x1, P4 ;  /* 0x00000002490d7211 */ /* 0x080fe400020f0eff */
[----:B------:R-:W-:Y:S01]  /*7d510*/  LEA.HI.X.SX32 R15, R77, R2, 0x1, P3 ;  /* 0x000000024d0f7211 */ /* 0x000fe200018f0eff */
[----:B------:R-:W-:Y:S01]  /*7d520*/  VIADD R86, R87, UR57 ;  /* 0x0000003957567c36 */ /* 0x000fe20008000000 */
[----:B------:R-:W-:-:S02]  /*7d530*/  IADD3 R16, P4, PT, R76, R3, RZ ;  /* 0x000000034c107210 */ /* 0x000fc40007f9e0ff */
[CC--:B0-----:R-:W-:Y:S01]  /*7d540*/  IADD3 R4, P0, PT, R78.reuse, R3.reuse, RZ ;  /* 0x000000034e047210 */ /* 0x0c1fe20007f1e0ff */
[----:B------:R-:W-:Y:S03]  /*7d550*/  STL.64 [R1+0x2728], R12 ;  /* 0x0027280c01007387 */ /* 0x000fe60000100a00 */
[-C--:B------:R-:W-:Y:S01]  /*7d560*/  LEA.HI.X.SX32 R5, R78, R2.reuse, 0x1, P0 ;  /* 0x000000024e057211 */ /* 0x080fe200000f0eff */
[----:B------:R-:W-:Y:S01]  /*7d570*/  STL.64 [R1+0x2730], R14 ;  /* 0x0027300e01007387 */ /* 0x000fe20000100a00 */
[-C--:B------:R-:W-:Y:S01]  /*7d580*/  LEA.HI.X.SX32 R17, R76, R2.reuse, 0x1, P4 ;  /* 0x000000024c117211 */ /* 0x080fe200020f0eff */
[----:B------:R-:W-:Y:S01]  /*7d590*/  VIADD R85, R86, UR56 ;  /* 0x0000003856557c36 */ /* 0x000fe20008000000 */
[-C--:B------:R-:W-:Y:S01]  /*7d5a0*/  IADD3 R6, P0, PT, R81, R3.reuse, RZ ;  /* 0x0000000351067210 */ /* 0x080fe20007f1e0ff */
[----:B------:R0:W-:Y:S01]  /*7d5b0*/  STL.64 [R1+0x358], R4 ;  /* 0x0003580401007387 */ /* 0x0001e20000100a00 */
[----:B------:R-:W-:Y:S01]  /*7d5c0*/  IADD3 R18, P4, PT, R79, R3, RZ ;  /* 0x000000034f127210 */ /* 0x000fe20007f9e0ff */
[----:B------:R-:W-:Y:S01]  /*7d5d0*/  VIADD R90, R85, UR55 ;  /* 0x00000037555a7c36 */ /* 0x000fe20008000000 */
[----:B------:R-:W-:-:S02]  /*7d5e0*/  LEA.HI.X.SX32 R7, R81, R2, 0x1, P0 ;  /* 0x0000000251077211 */ /* 0x000fc400000f0eff */
[----:B------:R-:W-:Y:S01]  /*7d5f0*/  LEA.HI.X.SX32 R19, R79, R2, 0x1, P4 ;  /* 0x000000024f137211 */ /* 0x000fe200020f0eff */
[----:B------:R-:W-:Y:S01]  /*7d600*/  STL.64 [R1+0x2738], R16 ;  /* 0x0027381001007387 */ /* 0x000fe20000100a00 */
[----:B0-----:R-:W-:Y:S01]  /*7d610*/  IADD3 R4, P3, PT, R80, R3, RZ ;  /* 0x0000000350047210 */ /* 0x001fe20007f7e0ff */
[----:B------:R-:W-:-:S03]  /*7d620*/  VIADD R89, R90, UR54 ;  /* 0x000000365a597c36 */ /* 0x000fc60008000000 */
[----:B------:R-:W-:Y:S01]  /*7d630*/  LEA.HI.X.SX32 R5, R80, R2, 0x1, P3 ;  /* 0x0000000250057211 */ /* 0x000fe200018f0eff */
[----:B------:R-:W-:Y:S01]  /*7d640*/  STL.64 [R1+0x340], R6 ;  /* 0x0003400601007387 */ /* 0x000fe20000100a00 */
[----:B------:R-:W-:-:S03]  /*7d650*/  IADD3 R20, P3, PT, R83, R3, RZ ;  /* 0x0000000353147210 */ /* 0x000fc60007f7e0ff */
[----:B------:R-:W-:Y:S01]  /*7d660*/  STL.64 [R1+0x2748], R18 ;  /* 0x0027481201007387 */ /* 0x000fe20000100a00 */
[----:B------:R-:W-:-:S03]  /*7d670*/  VIADD R88, R89, UR53 ;  /* 0x0000003559587c36 */ /* 0x000fc60008000000 */
[----:B------:R0:W-:Y:S01]  /*7d680*/  STL.64 [R1+0x338], R4 ;  /* 0x0003380401007387 */ /* 0x0001e20000100a00 */
[-C--:B------:R-:W-:Y:S01]  /*7d690*/  LEA.HI.X.SX32 R21, R83, R2.reuse, 0x1, P3 ;  /* 0x0000000253157211 */ /* 0x080fe200018f0eff */
[----:B------:R-:W-:Y:S01]  /*7d6a0*/  VIADD R92, R88, UR52 ;  /* 0x00000034585c7c36 */ /* 0x000fe20008000000 */
[-C--:B------:R-:W-:Y:S02]  /*7d6b0*/  IADD3 R22, P4, PT, R82, R3.reuse, RZ ;  /* 0x0000000352167210 */ /* 0x080fe40007f9e0ff */
[C---:B0-----:R-:W-:Y:S01]  /*7d6c0*/  IADD3 R4, P0, PT, R84.reuse, R3, RZ ;  /* 0x0000000354047210 */ /* 0x041fe20007f1e0ff */
[----:B------:R-:W-:Y:S03]  /*7d6d0*/  STL [R1+0x2750], R21 ;  /* 0x0027501501007387 */ /* 0x000fe60000100800 */
[-C--:B------:R-:W-:Y:S01]  /*7d6e0*/  LEA.HI.X.SX32 R5, R84, R2.reuse, 0x1, P0 ;  /* 0x0000000254057211 */ /* 0x080fe200000f0eff */
[----:B------:R-:W-:Y:S01]  /*7d6f0*/  STL [R1+0x2760], R20 ;  /* 0x0027601401007387 */ /* 0x000fe20000100800 */
[----:B------:R-:W-:Y:S01]  /*7d700*/  VIADD R91, R92, UR51 ;  /* 0x000000335c5b7c36 */ /* 0x000fe20008000000 */
[----:B------:R-:W-:-:S02]  /*7d710*/  LEA.HI.X.SX32 R23, R82, R2, 0x1, P4 ;  /* 0x0000000252177211 */ /* 0x000fc400020f0eff */
[----:B------:R0:W-:Y:S01]  /*7d720*/  STL.64 [R1+0x328], R4 ;  /* 0x0003280401007387 */ /* 0x0001e20000100a00 */
[----:B------:R-:W-:Y:S01]  /*7d730*/  IADD3 R6, P0, PT, R87, R3, RZ ;  /* 0x0000000357067210 */ /* 0x000fe20007f1e0ff */
[----:B------:R-:W-:-:S03]  /*7d740*/  VIADD R68, R91, UR50 ;  /* 0x000000325b447c36 */ /* 0x000fc60008000000 */
[----:B------:R-:W-:Y:S02]  /*7d750*/  LEA.HI.X.SX32 R7, R87, R2, 0x1, P0 ;  /* 0x0000000257077211 */ /* 0x000fe400000f0eff */
[----:B0-----:R-:W-:Y:S01]  /*7d760*/  IADD3 R4, P4, PT, R85, R3, RZ ;  /* 0x0000000355047210 */ /* 0x001fe20007f9e0ff */
[----:B------:R-:W-:-:S03]  /*7d770*/  VIADD R93, R68, UR49 ;  /* 0x00000031445d7c36 */ /* 0x000fc60008000000 */
[----:B------:R-:W-:Y:S01]  /*7d780*/  LEA.HI.X.SX32 R5, R85, R2, 0x1, P4 ;  /* 0x0000000255057211 */ /* 0x000fe200020f0eff */
[----:B------:R-:W-:Y:S01]  /*7d790*/  STL.64 [R1+0x2768], R22 ;  /* 0x0027681601007387 */ /* 0x000fe20000100a00 */
[----:B------:R-:W-:-:S03]  /*7d7a0*/  VIADD R71, R93, UR48 ;  /* 0x000000305d477c36 */ /* 0x000fc60008000000 */
[----:B------:R0:W-:Y:S04]  /*7d7b0*/  STL.64 [R1+0x310], R6 ;  /* 0x0003100601007387 */ /* 0x0001e80000100a00 */
[----:B------:R1:W-:Y:S01]  /*7d7c0*/  STL.64 [R1+0x300], R4 ;  /* 0x0003000401007387 */ /* 0x0003e20000100a00 */
[-C--:B------:R-:W-:Y:S01]  /*7d7d0*/  IADD3 R24, P3, PT, R86, R3.reuse, RZ ;  /* 0x0000000356187210 */ /* 0x080fe20007f7e0ff */
[----:B------:R-:W-:Y:S01]  /*7d7e0*/  VIADD R0, R71, UR47 ;  /* 0x0000002f47007c36 */ /* 0x000fe20008000000 */
[-C--:B0-----:R-:W-:Y:S02]  /*7d7f0*/  IADD3 R6, P0, PT, R90, R3.reuse, RZ ;  /* 0x000000035a067210 */ /* 0x081fe40007f1e0ff */
[----:B-1----:R-:W-:Y:S02]  /*7d800*/  IADD3 R4, P4, PT, R88, R3, RZ ;  /* 0x0000000358047210 */ /* 0x002fe40007f9e0ff */
[----:B------:R-:W-:-:S02]  /*7d810*/  LEA.HI.X.SX32 R7, R90, R2, 0x1, P0 ;  /* 0x000000025a077211 */ /* 0x000fc400000f0eff */
[-C--:B------:R-:W-:Y:S01]  /*7d820*/  LEA.HI.X.SX32 R5, R88, R2.reuse, 0x1, P4 ;  /* 0x0000000258057211 */ /* 0x080fe200020f0eff */
[----:B------:R-:W-:Y:S01]  /*7d830*/  VIADD R75, R0, UR46 ;  /* 0x0000002e004b7c36 */ /* 0x000fe20008000000 */
[----:B------:R-:W-:Y:S01]  /*7d840*/  LEA.HI.X.SX32 R25, R86, R2, 0x1, P3 ;  /* 0x0000000256197211 */ /* 0x000fe200018f0eff */
[----:B------:R-:W-:Y:S01]  /*7d850*/  STL.64 [R1+0x2e0], R6 ;  /* 0x0002e00601007387 */ /* 0x000fe20000100a00 */
[----:B------:R-:W-:-:S03]  /*7d860*/  IADD3 R26, P3, PT, R89, R3, RZ ;  /* 0x00000003591a7210 */ /* 0x000fc60007f7e0ff */
[----:B------:R0:W-:Y:S01]  /*7d870*/  STL.64 [R1+0x2d0], R4 ;  /* 0x0002d00401007387 */ /* 0x0001e20000100a00 */
[----:B------:R-:W-:Y:S01]  /*7d880*/  VIADD R72, R75, UR45 ;  /* 0x0000002d4b487c36 */ /* 0x000fe20008000000 */
[----:B------:R-:W-:Y:S02]  /*7d890*/  LEA.HI.X.SX32 R27, R89, R2, 0x1, P3 ;  /* 0x00000002591b7211 */ /* 0x000fe400018f0eff */
[-C--:B------:R-:W-:Y:S01]  /*7d8a0*/  IADD3 R30, P3, PT, R91, R3.reuse, RZ ;  /* 0x000000035b1e7210 */ /* 0x080fe20007f7e0ff */
[----:B------:R-:W-:Y:S01]  /*7d8b0*/  VIADD R69, R72, UR44 ;  /* 0x0000002c48457c36 */ /* 0x000fe20008000000 */
[----:B0-----:R-:W-:-:S04]  /*7d8c0*/  IADD3 R4, P4, PT, R68, R3, RZ ;  /* 0x0000000344047210 */ /* 0x001fc80007f9e0ff */
[-C--:B------:R-:W-:Y:S02]  /*7d8d0*/  LEA.HI.X.SX32 R5, R68, R2.reuse, 0x1, P4 ;  /* 0x0000000244057211 */ /* 0x080fe400020f0eff */
[-C--:B------:R-:W-:Y:S02]  /*7d8e0*/  LEA.HI.X.SX32 R31, R91, R2.reuse, 0x1, P3 ;  /* 0x000000025b1f7211 */ /* 0x080fe400018f0eff */
[-C--:B------:R-:W-:Y:S01]  /*7d8f0*/  IADD3 R6, P3, PT, R71, R3.reuse, RZ ;  /* 0x0000000347067210 */ /* 0x080fe20007f7e0ff */
[----:B------:R0:W-:Y:S01]  /*7d900*/  STL.64 [R1+0x2b8], R4 ;  /* 0x0002b80401007387 */ /* 0x0001e20000100a00 */
[----:B------:R-:W-:Y:S02]  /*7d910*/  VIADD R78, R69, UR43 ;  /* 0x0000002b454e7c36 */ /* 0x000fe40008000000 */
[----:B------:R-:W-:Y:S02]  /*7d920*/  LEA.HI.X.SX32 R7, R71, R2, 0x1, P3 ;  /* 0x0000000247077211 */ /* 0x000fe400018f0eff */
[----:B------:R-:W-:Y:S01]  /*7d930*/  VIADD R74, R78, UR42 ;  /* 0x0000002a4e4a7c36 */ /* 0x000fe20008000000 */
[----:B0-----:R-:W-:-:S04]  /*7d940*/  IADD3 R4, P4, PT, R0, R3, RZ ;  /* 0x0000000300047210 */ /* 0x001fc80007f9e0ff */
[-C--:B------:R-:W-:Y:S01]  /*7d950*/  LEA.HI.X.SX32 R5, R0, R2.reuse, 0x1, P4 ;  /* 0x0000000200057211 */ /* 0x080fe200020f0eff */
[----:B------:R-:W-:Y:S01]  /*7d960*/  STL.64 [R1+0x2a8], R6 ;  /* 0x0002a80601007387 */ /* 0x000fe20000100a00 */
[----:B------:R-:W-:Y:S01]  /*7d970*/  VIADD R70, R74, UR41 ;  /* 0x000000294a467c36 */ /* 0x000fe20008000000 */
[-C--:B------:R-:W-:Y:S02]  /*7d980*/  IADD3 R28, P0, PT, R92, R3.reuse, RZ ;  /* 0x000000035c1c7210 */ /* 0x080fe40007f1e0ff */
        /* <DEDUP_REMOVED lines=12> */
[-C--:B------:R-:W-:Y:S01]  /*7da50*/  IADD3 R38, P0, PT, R78, R3.reuse, RZ ;  /* 0x000000034e267210 */ /* 0x080fe20007f1e0ff */
[----:B------:R-:W-:Y:S01]  /*7da60*/  VIADD R82, R73, UR37 ;  /* 0x0000002549527c36 */ /* 0x000fe20008000000 */
[----:B0-----:R-:W-:-:S04]  /*7da70*/  IADD3 R4, P3, PT, R74, R3, RZ ;  /* 0x000000034a047210 */ /* 0x001fc80007f7e0ff */
[-C--:B------:R-:W-:Y:S01]  /*7da80*/  LEA.HI.X.SX32 R5, R74, R2.reuse, 0x1, P3 ;  /* 0x000000024a057211 */ /* 0x080fe200018f0eff */
[----:B------:R-:W-:Y:S01]  /*7da90*/  VIADD R79, R82, UR36 ;  /* 0x00000024524f7c36 */ /* 0x000fe20008000000 */
[-C--:B------:R-:W-:Y:S02]  /*7daa0*/  LEA.HI.X.SX32 R39, R78, R2.reuse, 0x1, P0 ;  /* 0x000000024e277211 */ /* 0x080fe400000f0eff */
[CC--:B------:R-:W-:Y:S01]  /*7dab0*/  IADD3 R6, P0, PT, R80.reuse, R3.reuse, RZ ;  /* 0x0000000350067210 */ /* 0x0c0fe20007f1e0ff */
[----:B------:R0:W-:Y:S01]  /*7dac0*/  STL.64 [R1+0x558], R4 ;  /* 0x0005580401007387 */ /* 0x0001e20000100a00 */
[----:B------:R-:W-:Y:S01]  /*7dad0*/  IADD3 R36, P4, PT, R69, R3, RZ ;  /* 0x0000000345247210 */ /* 0x000fe20007f9e0ff */
[----:B------:R-:W-:Y:S01]  /*7dae0*/  VIADD R76, R79, UR35 ;  /* 0x000000234f4c7c36 */ /* 0x000fe20008000000 */
[-C--:B------:R-:W-:Y:S02]  /*7daf0*/  LEA.HI.X.SX32 R7, R80, R2.reuse, 0x1, P0 ;  /* 0x0000000250077211 */ /* 0x080fe400000f0eff */
[----:B------:R-:W-:-:S02]  /*7db00*/  LEA.HI.X.SX32 R37, R69, R2, 0x1, P4 ;  /* 0x0000000245257211 */ /* 0x000fc400020f0eff */
[-C--:B------:R-:W-:Y:S02]  /*7db10*/  IADD3 R40, P4, PT, R70, R3.reuse, RZ ;  /* 0x0000000346287210 */ /* 0x080fe40007f9e0ff */
[----:B0-----:R-:W-:Y:S01]  /*7db20*/  IADD3 R4, P3, PT, R77, R3, RZ ;  /* 0x000000034d047210 */ /* 0x001fe20007f7e0ff */
[----:B------:R-:W-:-:S03]  /*7db30*/  VIADD R83, R76, UR34 ;  /* 0x000000224c537c36 */ /* 0x000fc60008000000 */
[-C--:B------:R-:W-:Y:S01]  /*7db40*/  LEA.HI.X.SX32 R5, R77, R2.reuse, 0x1, P3 ;  /* 0x000000024d057211 */ /* 0x080fe200018f0eff */
[----:B------:R-:W-:Y:S01]  /*7db50*/  STL.64 [R1+0x568], R6 ;  /* 0x0005680601007387 */ /* 0x000fe20000100a00 */
[-C--:B------:R-:W-:Y:S01]  /*7db60*/  LEA.HI.X.SX32 R41, R70, R2.reuse, 0x1, P4 ;  /* 0x0000000246297211 */ /* 0x080fe200020f0eff */
[----:B------:R-:W-:Y:S01]  /*7db70*/  VIADD R81, R83, UR33 ;  /* 0x0000002153517c36 */ /* 0x000fe20008000000 */
[-C--:B------:R-:W-:Y:S01]  /*7db80*/  IADD3 R42, P4, PT, R73, R3.reuse, RZ ;  /* 0x00000003492a7210 */ /* 0x080fe20007f9e0ff */
[----:B------:R0:W-:Y:S02]  /*7db90*/  STL.64 [R1+0x560], R4 ;  /* 0x0005600401007387 */ /* 0x0001e40000100a00 */
[----:B------:R-:W-:Y:S01]  /*7dba0*/  VIADD R68, R81, UR32 ;  /* 0x0000002051447c36 */ /* 0x000fe20008000000 */
[----:B------:R-:W-:Y:S02]  /*7dbb0*/  LEA.HI.X.SX32 R43, R73, R2, 0x1, P4 ;  /* 0x00000002492b7211 */ /* 0x000fe400020f0eff */
[----:B------:R-:W-:-:S02]  /*7dbc0*/  IADD3 R46, P4, PT, R76, R3, RZ ;  /* 0x000000034c2e7210 */ /* 0x000fc40007f9e0ff */
[----:B0-----:R-:W-:-:S04]  /*7dbd0*/  IADD3 R4, P0, PT, R82, R3, RZ ;  /* 0x0000000352047210 */ /* 0x001fc80007f1e0ff */
[-C--:B------:R-:W-:Y:S02]  /*7dbe0*/  LEA.HI.X.SX32 R5, R82, R2.reuse, 0x1, P0 ;  /* 0x0000000252057211 */ /* 0x080fe400000f0eff */
[-C--:B------:R-:W-:Y:S02]  /*7dbf0*/  LEA.HI.X.SX32 R47, R76, R2.reuse, 0x1, P4 ;  /* 0x000000024c2f7211 */ /* 0x080fe400020f0eff */
[CC--:B------:R-:W-:Y:S01]  /*7dc00*/  IADD3 R6, P0, PT, R83.reuse, R3.reuse, RZ ;  /* 0x0000000353067210 */ /* 0x0c0fe20007f1e0ff */
[----:B------:R0:W-:Y:S01]  /*7dc10*/  STL.64 [R1+0x278], R4 ;  /* 0x0002780401007387 */ /* 0x0001e20000100a00 */
[C---:B------:R-:W-:Y:S02]  /*7dc20*/  VIADD R84, R68.reuse, UR31 ;  /* 0x0000001f44547c36 */ /* 0x040fe40008000000 */
[----:B------:R-:W-:Y:S02]  /*7dc30*/  LEA.HI.X.SX32 R7, R83, R2, 0x1, P0 ;  /* 0x0000000253077211 */ /* 0x000fe400000f0eff */
[----:B0-----:R-:W-:-:S04]  /*7dc40*/  IADD3 R4, P4, PT, R68, R3, RZ ;  /* 0x0000000344047210 */ /* 0x001fc80007f9e0ff */
[----:B------:R-:W-:Y:S01]  /*7dc50*/  LEA.HI.X.SX32 R5, R68, R2, 0x1, P4 ;  /* 0x0000000244057211 */ /* 0x000fe200020f0eff */
[----:B------:R-:W-:Y:S04]  /*7dc60*/  STL.64 [R1+0x260], R6 ;  /* 0x0002600601007387 */ /* 0x000fe80000100a00 */
[----:B------:R0:W-:Y:S02]  /*7dc70*/  STL.64 [R1+0x250], R4 ;  /* 0x0002500401007387 */ /* 0x0001e40000100a00 */
[----:B0-----:R-:W-:-:S04]  /*7dc80*/  IADD3 R4, P0, PT, R84, R3, RZ ;  /* 0x0000000354047210 */ /* 0x001fc80007f1e0ff */
[----:B------:R-:W-:-:S05]  /*7dc90*/  LEA.HI.X.SX32 R5, R84, R2, 0x1, P0 ;  /* 0x0000000254057211 */ /* 0x000fca00000f0eff */
[----:B------:R0:W-:Y:S04]  /*7dca0*/  STL.64 [R1+0x248], R4 ;  /* 0x0002480401007387 */ /* 0x0001e80000100a00 */
[----:B0-----:R-:W4:Y:S01]  /*7dcb0*/  LDL.LU R4, [R1+0x25f8] ;  /* 0x0025f80001047983 */ /* 0x001f220000300800 */
[----:B------:R-:W-:Y:S01]  /*7dcc0*/  VIADD R71, R84, UR30 ;  /* 0x0000001e54477c36 */ /* 0x000fe20008000000 */
[----:B------:R-:W-:Y:S01]  /*7dcd0*/  IADD3 R44, P3, PT, R79, R3, RZ ;  /* 0x000000034f2c7210 */ /* 0x000fe20007f7e0ff */
[----:B------:R-:W-:Y:S01]  /*7dce0*/  IMAD.MOV.U32 R12, RZ, RZ, R56 ;  /* 0x000000ffff0c7224 */ /* 0x000fe200078e0038 */
[----:B------:R-:W3:Y:S01]  /*7dcf0*/  LDL.LU R5, [R1+0x2608] ;  /* 0x0026080001057983 */ /* 0x000ee20000300800 */
[----:B------:R-:W-:Y:S01]  /*7dd00*/  VIADD R0, R71, UR29 ;  /* 0x0000001d47007c36 */ /* 0x000fe20008000000 */
[----:B------:R-:W-:Y:S01]  /*7dd10*/  LEA.HI.X.SX32 R45, R79, R2, 0x1, P3 ;  /* 0x000000024f2d7211 */ /* 0x000fe200018f0eff */
[----:B------:R-:W-:Y:S01]  /*7dd20*/  IMAD.MOV.U32 R13, RZ, RZ, R57 ;  /* 0x000000ffff0d7224 */ /* 0x000fe200078e0039 */
[----:B------:R-:W3:Y:S01]  /*7dd30*/  LDL.LU R9, [R1+0x2e8] ;  /* 0x0002e80001097983 */ /* 0x000ee20000300800 */
[----:B------:R-:W-:-:S04]  /*7dd40*/  VIADD R74, R0, UR77 ;  /* 0x0000004d004a7c36 */ /* 0x000fc80008000000 */
[----:B------:R-:W-:-:S04]  /*7dd50*/  VIADD R72, R74, UR76 ;  /* 0x0000004c4a487c36 */ /* 0x000fc80008000000 */
[----:B------:R-:W-:-:S04]  /*7dd60*/  VIADD R69, R72, UR28 ;  /* 0x0000001c48457c36 */ /* 0x000fc80008000000 */
[----:B------:R-:W-:-:S04]  /*7dd70*/  VIADD R77, R69, UR27 ;  /* 0x0000001b454d7c36 */ /* 0x000fc80008000000 */
[----:B------:R-:W-:-:S04]  /*7dd80*/  VIADD R73, R77, UR26 ;  /* 0x0000001a4d497c36 */ /* 0x000fc80008000000 */
[----:B------:R-:W-:-:S04]  /*7dd90*/  VIADD R70, R73, UR25 ;  /* 0x0000001949467c36 */ /* 0x000fc80008000000 */
[----:B------:R-:W-:Y:S01]  /*7dda0*/  VIADD R76, R70, UR24 ;  /* 0x00000018464c7c36 */ /* 0x000fe20008000000 */
[----:B------:R-:W-:-:S03]  /*7ddb0*/  IADD3 R48, P3, PT, R81, R3, RZ ;  /* 0x0000000351307210 */ /* 0x000fc60007f7e0ff */
[----:B------:R-:W-:Y:S01]  /*7ddc0*/  VIADD R75, R76, UR23 ;  /* 0x000000174c4b7c36 */ /* 0x000fe20008000000 */
[----:B------:R-:W-:-:S03]  /*7ddd0*/  LEA.HI.X.SX32 R49, R81, R2, 0x1, P3 ;  /* 0x0000000251317211 */ /* 0x000fc600018f0eff */
[----:B------:R-:W-:Y:S01]  /*7dde0*/  VIADD R68, R75, UR22 ;  /* 0x000000164b447c36 */ /* 0x000fe20008000000 */
[----:B------:R-:W-:-:S03]  /*7ddf0*/  IADD3 R50, P3, PT, R71, R3, RZ ;  /* 0x0000000347327210 */ /* 0x000fc60007f7e0ff */
[----:B------:R-:W-:Y:S01]  /*7de00*/  VIADD R78, R68, UR19 ;  /* 0x00000013444e7c36 */ /* 0x000fe20008000000 */
[-C--:B------:R-:W-:Y:S02]  /*7de10*/  IADD3 R52, P4, PT, R0, R3.reuse, RZ ;  /* 0x0000000300347210 */ /* 0x080fe40007f9e0ff */
[-C--:B------:R-:W-:Y:S01]  /*7de20*/  LEA.HI.X.SX32 R51, R71, R2.reuse, 0x1, P3 ;  /* 0x0000000247337211 */ /* 0x080fe200018f0eff */
[----:B------:R-:W-:Y:S01]  /*7de30*/  VIADD R71, R78, UR14 ;  /* 0x0000000e4e477c36 */ /* 0x000fe20008000000 */
[-C--:B------:R-:W-:Y:S01]  /*7de40*/  IADD3 R56, P3, PT, R72, R3.reuse, RZ ;  /* 0x0000000348387210 */ /* 0x080fe20007f7e0ff */
[----:B------:R-:W-:Y:S01]  /*7de50*/  IMAD.MOV.U32 R6, RZ, RZ, R62 ;  /* 0x000000ffff067224 */ /* 0x000fe200078e003e */
[-C--:B------:R-:W-:Y:S01]  /*7de60*/  LEA.HI.X.SX32 R53, R0, R2.reuse, 0x1, P4 ;  /* 0x0000000200357211 */ /* 0x080fe200020f0eff */
[----:B------:R-:W-:Y:S01]  /*7de70*/  IMAD.MOV.U32 R8, RZ, RZ, R58 ;  /* 0x000000ffff087224 */ /* 0x000fe200078e003a */
[----:B------:R-:W-:Y:S01]  /*7de80*/  LEA.HI.X.SX32 R57, R72, R2, 0x1, P3 ;  /* 0x0000000248397211 */ /* 0x000fe200018f0eff */
[----:B------:R-:W-:Y:S01]  /*7de90*/  VIADD R0, R71, UR13 ;  /* 0x0000000d47007c36 */ /* 0x000fe20008000000 */
[----:B------:R-:W-:-:S02]  /*7dea0*/  IADD3 R58, P4, PT, R69, R3, RZ ;  /* 0x00000003453a7210 */ /* 0x000fc40007f9e0ff */
[-C--:B------:R-:W-:Y:S01]  /*7deb0*/  IADD3 R62, P3, PT, R73, R3.reuse, RZ ;  /* 0x00000003493e7210 */ /* 0x080fe20007f7e0ff */
[----:B------:R-:W-:Y:S01]  /*7dec0*/  IMAD.MOV.U32 R7, RZ, RZ, R63 ;  /* 0x000000ffff077224 */ /* 0x000fe200078e003f */
[-C--:B------:R-:W-:Y:S01]  /*7ded0*/  LEA.HI.X.SX32 R59, R69, R2.reuse, 0x1, P4 ;  /* 0x00000002453b7211 */ /* 0x080fe200020f0eff */
[----:B------:R-:W-:Y:S01]  /*7dee0*/  VIADD R72, R0, UR16 ;  /* 0x0000001000487c36 */ /* 0x000fe20008000000 */
[-C--:B------:R-:W-:Y:S01]  /*7def0*/  LEA.HI.X.SX32 R63, R73, R2.reuse, 0x1, P3 ;  /* 0x00000002493f7211 */ /* 0x080fe200018f0eff */
[----:B------:R-:W-:Y:S01]  /*7df00*/  IMAD.MOV.U32 R14, RZ, RZ, R54 ;  /* 0x000000ffff0e7224 */ /* 0x000fe200078e0036 */
[-C--:B------:R-:W-:Y:S02]  /*7df10*/  IADD3 R54, P0, PT, R74, R3.reuse, RZ ;  /* 0x000000034a367210 */ /* 0x080fe40007f1e0ff */
[-C--:B------:R-:W-:Y:S02]  /*7df20*/  IADD3 R64, P4, PT, R70, R3.reuse, RZ ;  /* 0x0000000346407210 */ /* 0x080fe40007f9e0ff */
[CC--:B------:R-:W-:Y:S01]  /*7df30*/  IADD3 R92, P3, PT, R75.reuse, R3.reuse, RZ ;  /* 0x000000034b5c7210 */ /* 0x0c0fe20007f7e0ff */
[----:B------:R-:W-:Y:S01]  /*7df40*/  VIADD R69, R72, UR18 ;  /* 0x0000001248457c36 */ /* 0x000fe20008000000 */
[-C--:B------:R-:W-:Y:S01]  /*7df50*/  LEA.HI.X.SX32 R65, R70, R2.reuse, 0x1, P4 ;  /* 0x0000000246417211 */ /* 0x080fe200020f0eff */
[----:B------:R-:W-:Y:S01]  /*7df60*/  IMAD.MOV.U32 R15, RZ, RZ, R55 ;  /* 0x000000ffff0f7224 */ /* 0x000fe200078e0037 */
[-C--:B------:R-:W-:Y:S01]  /*7df70*/  LEA.HI.X.SX32 R55, R74, R2.reuse, 0x1, P0 ;  /* 0x000000024a377211 */ /* 0x080fe200000f0eff */
[----:B------:R-:W-:Y:S01]  /*7df80*/  IMAD.MOV.U32 R10, RZ, RZ, R60 ;  /* 0x000000ffff0a7224 */ /* 0x000fe200078e003c */
[----:B------:R-:W-:Y:S01]  /*7df90*/  LEA.HI.X.SX32 R93, R75, R2, 0x1, P3 ;  /* 0x000000024b5d7211 */ /* 0x000fe200018f0eff */
[----:B------:R-:W-:Y:S01]  /*7dfa0*/  VIADD R70, R69, UR15 ;  /* 0x0000000f45467c36 */ /* 0x000fe20008000000 */
[----:B------:R-:W-:-:S02]  /*7dfb0*/  IADD3 R60, P0, PT, R77, R3, RZ ;  /* 0x000000034d3c7210 */ /* 0x000fc40007f1e0ff */
[CC--:B------:R-:W-:Y:S02]  /*7dfc0*/  IADD3 R90, P4, PT, R68.reuse, R3.reuse, RZ ;  /* 0x00000003445a7210 */ /* 0x0c0fe40007f9e0ff */
[-C--:B------:R-:W-:Y:S01]  /*7dfd0*/  IADD3 R86, P3, PT, R71, R3.reuse, RZ ;  /* 0x0000000347567210 */ /* 0x080fe20007f7e0ff */
[----:B------:R-:W-:Y:S01]  /*7dfe0*/  IMAD.MOV.U32 R11, RZ, RZ, R61 ;  /* 0x000000ffff0b7224 */ /* 0x000fe200078e003d */
[-C--:B------:R-:W-:Y:S02]  /*7dff0*/  LEA.HI.X.SX32 R61, R77, R2.reuse, 0x1, P0 ;  /* 0x000000024d3d7211 */ /* 0x080fe400000f0eff */
[-C--:B------:R-:W-:Y:S01]  /*7e000*/  LEA.HI.X.SX32 R91, R68, R2.reuse, 0x1, P4 ;  /* 0x00000002445b7211 */ /* 0x080fe200020f0eff */
[----:B------:R-:W-:Y:S01]  /*7e010*/  VIADD R68, R70, UR17 ;  /* 0x0000001146447c36 */ /* 0x000fe20008000000 */
[----:B------:R-:W-:Y:S02]  /*7e020*/  LEA.HI.X.SX32 R87, R71, R2, 0x1, P3 ;  /* 0x0000000247577211 */ /* 0x000fe400018f0eff */
[----:B------:R-:W-:-:S02]  /*7e030*/  IADD3 R66, P0, PT, R76, R3, RZ ;  /* 0x000000034c427210 */ /* 0x000fc40007f1e0ff */
[CC--:B------:R-:W-:Y:S02]  /*7e040*/  IADD3 R80, P3, PT, R69.reuse, R3.reuse, RZ ;  /* 0x0000000345507210 */ /* 0x0c0fe40007f7e0ff */
[-C--:B------:R-:W-:Y:S02]  /*7e050*/  IADD3 R84, P4, PT, R0, R3.reuse, RZ ;  /* 0x0000000300547210 */ /* 0x080fe40007f9e0ff */
[-C--:B------:R-:W-:Y:S02]  /*7e060*/  LEA.HI.X.SX32 R67, R76, R2.reuse, 0x1, P0 ;  /* 0x000000024c437211 */ /* 0x080fe400000f0eff */
[-C--:B------:R-:W-:Y:S02]  /*7e070*/  LEA.HI.X.SX32 R81, R69, R2.reuse, 0x1, P3 ;  /* 0x0000000245517211 */ /* 0x080fe400018f0eff */
[----:B------:R-:W-:Y:S02]  /*7e080*/  IADD3 R76, P3, PT, R68, R3, RZ ;  /* 0x00000003444c7210 */ /* 0x000fe40007f7e0ff */
[-C--:B------:R-:W-:Y:S01]  /*7e090*/  LEA.HI.X.SX32 R85, R0, R2.reuse, 0x1, P4 ;  /* 0x0000000200557211 */ /* 0x080fe200020f0eff */
[C---:B--2---:R-:W-:Y:S01]  /*7e0a0*/  VIADD R71, R68.reuse, UR12 ;  /* 0x0000000c44477c36 */ /* 0x044fe20008000000 */
[----:B------:R-:W-:Y:S01]  /*7e0b0*/  LEA.HI.X.SX32 R77, R68, R2, 0x1, P3 ;  /* 0x00000002444d7211 */ /* 0x000fe200018f0eff */
[----:B------:R-:W-:Y:S01]  /*7e0c0*/  IMAD.MOV.U32 R23, RZ, RZ, R13 ;  /* 0x000000ffff177224 */ /* 0x000fe200078e000d */
[----:B------:R-:W-:-:S02]  /*7e0d0*/  PRMT R68, R8, 0x9910, RZ ;  /* 0x0000991008447816 */ /* 0x000fc400000000ff */
[----:B----4-:R-:W-:Y:S02]  /*7e0e0*/  ISETP.LT.AND P4, PT, R4, UR6, !P1 ;  /* 0x0000000604007c0c */ /* 0x010fe4000cf81270 */
[C---:B------:R-:W-:Y:S01]  /*7e0f0*/  IADD3 R88, P0, PT, R78.reuse, R3, RZ ;  /* 0x000000034e587210 */ /* 0x040fe20007f1e0ff */
[----:B------:R-:W2:Y:S01]  /*7e100*/  LDL.LU R4, [R1+0x2ec] ;  /* 0x0002ec0001047983 */ /* 0x000ea20000300800 */
[----:B------:R-:W-:Y:S01]  /*7e110*/  VIADD R73, R71, UR11 ;  /* 0x0000000b47497c36 */ /* 0x000fe20008000000 */
[----:B------:R-:W0:Y:S02]  /*7e120*/  LDCU UR6, c[0x0][0x39c] ;  /* 0x00007380ff0677ac */ /* 0x000e240008000800 */
[----:B------:R-:W4:Y:S04]  /*7e130*/  LDL.LU R21, [R1+0x2f0] ;  /* 0x0002f00001157983 */ /* 0x000f280000300800 */
[----:B------:R-:W4:Y:S04]  /*7e140*/  LDL.LU R13, [R1+0x2f4] ;  /* 0x0002f400010d7983 */ /* 0x000f280000300800 */
[----:B------:R-:W2:Y:S01]  /*7e150*/  LDL.LU R8, [R1+0x25f0] ;  /* 0x0025f00001087983 */ /* 0x000ea20000300800 */
[----:B------:R-:W-:-:S02]  /*7e160*/  LEA.HI.X.SX32 R89, R78, R2, 0x1, P0 ;  /* 0x000000024e597211 */ /* 0x000fc400000f0eff */
[----:B------:R-:W-:Y:S01]  /*7e170*/  IADD3 R82, P0, PT, R72, R3, RZ ;  /* 0x0000000348527210 */ /* 0x000fe20007f1e0ff */
[----:B---3--:R-:W-:-:S03]  /*7e180*/  VIADD R0, R73, UR10 ;  /* 0x0000000a49007c36 */ /* 0x008fc60008000000 */
[-C--:B------:R-:W-:Y:S02]  /*7e190*/  LEA.HI.X.SX32 R83, R72, R2.reuse, 0x1, P0 ;  /* 0x0000000248537211 */ /* 0x080fe400000f0eff */
[-C--:B------:R-:W-:Y:S01]  /*7e1a0*/  IADD3 R78, P0, PT, R70, R3.reuse, RZ ;  /* 0x00000003464e7210 */ /* 0x080fe20007f1e0ff */
[----:B-----5:R-:W-:Y:S01]  /*7e1b0*/  VIADD R69, R0, UR9 ;  /* 0x0000000900457c36 */ /* 0x020fe20008000000 */
[----:B------:R-:W1:Y:S02]  /*7e1c0*/  LDCU UR9, c[0x0][0x39c] ;  /* 0x00007380ff0977ac */ /* 0x000e640008000800 */
[----:B------:R-:W-:Y:S02]  /*7e1d0*/  LEA.HI.X.SX32 R79, R70, R2, 0x1, P0 ;  /* 0x00000002464f7211 */ /* 0x000fe400000f0eff */
[-C--:B------:R-:W-:Y:S02]  /*7e1e0*/  IADD3 R74, P0, PT, R71, R3.reuse, RZ ;  /* 0x00000003474a7210 */ /* 0x080fe40007f1e0ff */
[----:B------:R-:W-:-:S02]  /*7e1f0*/  IADD3 R70, P3, PT, R69, R3, RZ ;  /* 0x0000000345467210 */ /* 0x000fc40007f7e0ff */
[-C--:B------:R-:W-:Y:S02]  /*7e200*/  LEA.HI.X.SX32 R75, R71, R2.reuse, 0x1, P0 ;  /* 0x00000002474b7211 */ /* 0x080fe400000f0eff */
[-C--:B------:R-:W-:Y:S02]  /*7e210*/  IADD3 R72, P0, PT, R73, R3.reuse, RZ ;  /* 0x0000000349487210 */ /* 0x080fe40007f1e0ff */
[-C--:B------:R-:W-:Y:S01]  /*7e220*/  LEA.HI.X.SX32 R71, R69, R2.reuse, 0x1, P3 ;  /* 0x0000000245477211 */ /* 0x080fe200018f0eff */
[----:B------:R-:W-:Y:S01]  /*7e230*/  IMAD.MOV.U32 R69, RZ, RZ, R68 ;  /* 0x000000ffff457224 */ /* 0x000fe200078e0044 */
[----:B------:R-:W-:Y:S01]  /*7e240*/  ISETP.LT.AND P3, PT, R5, UR4, !P1 ;  /* 0x0000000405007c0c */ /* 0x000fe2000cf61270 */
[----:B------:R-:W-:Y:S01]  /*7e250*/  IMAD.MOV.U32 R22, RZ, RZ, R12 ;  /* 0x000000ffff167224 */ /* 0x000fe200078e000c */
[-C--:B------:R-:W-:Y:S01]  /*7e260*/  LEA.HI.X.SX32 R73, R73, R2.reuse, 0x1, P0 ;  /* 0x0000000249497211 */ /* 0x080fe200000f0eff */
[----:B------:R-:W0:Y:S01]  /*7e270*/  LDL.LU R5, [R1+0x25f4] ;  /* 0x0025f40001057983 */ /* 0x000e220000300800 */
[C---:B------:R-:W-:Y:S01]  /*7e280*/  IADD3 R68, P0, PT, R0.reuse, R3, RZ ;  /* 0x0000000300447210 */ /* 0x040fe20007f1e0ff */
[----:B------:R-:W-:Y:S01]  /*7e290*/  IMAD.MOV.U32 R16, RZ, RZ, R14 ;  /* 0x000000ffff107224 */ /* 0x000fe200078e000e */
[----:B------:R-:W-:Y:S01]  /*7e2a0*/  SHF.R.S32.HI R3, RZ, 0x8, R69 ;  /* 0x00000008ff037819 */ /* 0x000fe20000011445 */
[----:B------:R-:W3:Y:S01]  /*7e2b0*/  LDL.LU R12, [R1+0x25fc] ;  /* 0x0025fc00010c7983 */ /* 0x000ee20000300800 */
[----:B------:R-:W-:Y:S01]  /*7e2c0*/  IMAD.MOV.U32 R17, RZ, RZ, R15 ;  /* 0x000000ffff117224 */ /* 0x000fe200078e000f */
[----:B------:R-:W-:Y:S01]  /*7e2d0*/  LEA.HI.X.SX32 R69, R0, R2, 0x1, P0 ;  /* 0x0000000200457211 */ /* 0x000fe200000f0eff */
[----:B------:R-:W3:Y:S01]  /*7e2e0*/  LDCU UR4, c[0x0][0x39c] ;  /* 0x00007380ff0477ac */ /* 0x000ee20008000800 */
[----:B------:R-:W5:Y:S04]  /*7e2f0*/  LDL.LU R14, [R1+0x2f8] ;  /* 0x0002f800010e7983 */ /* 0x000f680000300800 */
[----:B------:R-:W5:Y:S01]  /*7e300*/  LDL.LU R15, [R1+0x2fc] ;  /* 0x0002fc00010f7983 */ /* 0x000f620000300800 */
[----:B--2---:R-:W-:-:S02]  /*7e310*/  ISETP.LT.AND P0, PT, R8, UR5, !P1 ;  /* 0x0000000508007c0c */ /* 0x004fc4000cf01270 */
[----:B------:R-:W-:Y:S01]  /*7e320*/  F2FP.SATFINITE.E4M3.F32.PACK_AB_MERGE_C R4, R4, R9, RZ ;  /* 0x000000090404723e */ /* 0x000fe200048070ff */
[----:B------:R-:W2:Y:S01]  /*7e330*/  LDL.LU R8, [R1+0x2600] ;  /* 0x0026000001087983 */ /* 0x000ea20000300800 */
[----:B------:R-:W-:Y:S01]  /*7e340*/  IMAD.MOV.U32 R18, RZ, RZ, R10 ;  /* 0x000000ffff127224 */ /* 0x000fe200078e000a */
[----:B------:R-:W0:Y:S01]  /*7e350*/  LDCU UR5, c[0x0][0x39c] ;  /* 0x00007380ff0577ac */ /* 0x000e220008000800 */
[----:B------:R-:W-:Y:S01]  /*7e360*/  PRMT R0, R4, 0x9910, RZ ;  /* 0x0000991004007816 */ /* 0x000fe200000000ff */
[----:B------:R-:W-:Y:S01]  /*7e370*/  IMAD.MOV.U32 R19, RZ, RZ, R11 ;  /* 0x000000ffff137224 */ /* 0x000fe200078e000b */
[----:B------:R4:W-:Y:S02]  /*7e380*/  @P2 STG.E.U8 desc[UR20][R22.64], R3 ;  /* 0x0000000316002986 */ /* 0x0009e4000c101114 */
[----:B------:R-:W-:Y:S02]  /*7e390*/  SHF.R.S32.HI R0, RZ, 0x8, R0 ;  /* 0x00000008ff007819 */ /* 0x000fe40000011400 */
[----:B------:R-:W5:Y:S04]  /*7e3a0*/  LDL.LU.64 R10, [R1+0x7c0] ;  /* 0x0007c000010a7983 */ /* 0x000f680000300a00 */
[----:B------:R-:W5:Y:S04]  /*7e3b0*/  LDL.LU R9, [R1+0x100] ;  /* 0x0001000001097983 */ /* 0x000f680000300800 */
[----:B------:R1:W-:Y:S01]  /*7e3c0*/  @P5 STG.E.U8 desc[UR20][R16.64], R4 ;  /* 0x0000000410005986 */ /* 0x0003e2000c101114 */
[----:B----4-:R-:W-:-:S02]  /*7e3d0*/  F2FP.SATFINITE.E4M3.F32.PACK_AB_MERGE_C R3, R13, R21, RZ ;  /* 0x000000150d03723e */ /* 0x010fc400048070ff */
[----:B0-----:R-:W-:Y:S01]  /*7e3e0*/  ISETP.LT.AND P2, PT, R5, UR6, !P1 ;  /* 0x0000000605007c0c */ /* 0x001fe2000cf41270 */
[----:B------:R0:W-:Y:S01]  /*7e3f0*/  @P4 STG.E.U8 desc[UR20][R18.64], R0 ;  /* 0x0000000012004986 */ /* 0x0001e2000c101114 */
[----:B---3--:R-:W-:-:S03]  /*7e400*/  ISETP.LT.AND P5, PT, R12, UR4, !P1 ;  /* 0x000000040c007c0c */ /* 0x008fc6000cfa1270 */
[----:B------:R-:W3:Y:S01]  /*7e410*/  LDL.LU R5, [R1+0x104] ;  /* 0x0001040001057983 */ /* 0x000ee20000300800 */
[----:B------:R-:W4:Y:S03]  /*7e420*/  LDCU UR4, c[0x0][0x39c] ;  /* 0x00007380ff0477ac */ /* 0x000f260008000800 */
[----:B-1----:R-:W3:Y:S01]  /*7e430*/  LDL.LU R4, [R1+0x2604] ;  /* 0x0026040001047983 */ /* 0x002ee20000300800 */
[----:B------:R-:W-:Y:S01]  /*7e440*/  PRMT R2, R3, 0x9910, RZ ;  /* 0x0000991003027816 */ /* 0x000fe200000000ff */
[----:B------:R-:W1:Y:S02]  /*7e450*/  LDCU UR6, c[0x0][0x39c] ;  /* 0x00007380ff0677ac */ /* 0x000e640008000800 */
[----:B------:R-:W4:Y:S04]  /*7e460*/  LDL.LU.64 R16, [R1+0x7b8] ;  /* 0x0007b80001107983 */ /* 0x000f280000300a00 */
[----:B------:R-:W4:Y:S01]  /*7e470*/  LDL.LU.64 R12, [R1+0x7b0] ;  /* 0x0007b000010c7983 */ /* 0x000f220000300a00 */
[----:B--2---:R-:W-:Y:S01]  /*7e480*/  ISETP.LT.AND P4, PT, R8, UR8, !P1 ;  /* 0x0000000808007c0c */ /* 0x004fe2000cf81270 */
[----:B0-----:R-:W-:-:S02]  /*7e490*/  IMAD.MOV.U32 R0, RZ, RZ, R2 ;  /* 0x000000ffff007224 */ /* 0x001fc400078e0002 */
[----:B------:R-:W4:Y:S01]  /*7e4a0*/  LDL.LU R8, [R1+0x25dc] ;  /* 0x0025dc0001087983 */ /* 0x000f220000300800 */
[----:B-----5:R-:W-:Y:S01]  /*7e4b0*/  F2FP.SATFINITE.E4M3.F32.PACK_AB_MERGE_C R2, R15, R14, RZ ;  /* 0x0000000e0f02723e */ /* 0x020fe200048070ff */
[----:B------:R-:W0:Y:S01]  /*7e4c0*/  LDCU UR8, c[0x0][0x39c] ;  /* 0x00007380ff0877ac */ /* 0x000e220008000800 */
[----:B------:R-:W-:Y:S01]  /*7e4d0*/  SHF.R.S32.HI R0, RZ, 0x8, R0 ;  /* 0x00000008ff007819 */ /* 0x000fe20000011400 */
[----:B------:R2:W-:Y:S04]  /*7e4e0*/  @P3 STG.E.U8 desc[UR20][R6.64], R3 ;  /* 0x0000000306003986 */ /* 0x0005e8000c101114 */
[----:B------:R-:W5:Y:S04]  /*7e4f0*/  LDL.LU R23, [R1+0x108] ;  /* 0x0001080001177983 */ /* 0x000f680000300800 */
[----:B------:R-:W5:Y:S01]  /*7e500*/  LDL.LU R15, [R1+0x10c] ;  /* 0x00010c00010f7983 */ /* 0x000f620000300800 */
[----:B--2---:R-:W-:-:S03]  /*7e510*/  PRMT R3, R2, 0x9910, RZ ;  /* 0x0000991002037816 */ /* 0x004fc600000000ff */
[----:B------:R2:W-:Y:S01]  /*7e520*/  @P0 STG.E.U8 desc[UR20][R10.64], R0 ;  /* 0x000000000a000986 */ /* 0x0005e2000c101114 */
[----:B---3--:R-:W-:Y:S01]  /*7e530*/  ISETP.LT.AND P3, PT, R4, UR5, !P1 ;  /* 0x0000000504007c0c */ /* 0x008fe2000cf61270 */
[----:B--2---:R-:W-:Y:S02]  /*7e540*/  IMAD.MOV.U32 R0, RZ, RZ, R3 ;  /* 0x000000ffff007224 */ /* 0x004fe400078e0003 */
[----:B------:R-:W1:Y:S01]  /*7e550*/  LDL.LU R4, [R1+0x25e0] ;  /* 0x0025e00001047983 */ /* 0x000e620000300800 */
[----:B------:R-:W2:Y:S03]  /*7e560*/  LDCU UR5, c[0x0][0x39c] ;  /* 0x00007380ff0577ac */ /* 0x000ea60008000800 */
[----:B------:R-:W3:Y:S04]  /*7e570*/  LDL.LU.64 R6, [R1+0x7a8] ;  /* 0x0007a80001067983 */ /* 0x000ee80000300a00 */
[----:B------:R-:W2:Y:S01]  /*7e580*/  LDL.LU.64 R20, [R1+0x7a0] ;  /* 0x0007a00001147983 */ /* 0x000ea20000300a00 */
[----:B------:R-:W-:-:S03]  /*7e590*/  F2FP.SATFINITE.E4M3.F32.PACK_AB_MERGE_C R3, R5, R9, RZ ;  /* 0x000000090503723e */ /* 0x000fc600048070ff */
[----:B------:R-:W2:Y:S04]  /*7e5a0*/  LDL.LU R10, [R1+0x25e4] ;  /* 0x0025e400010a7983 */ /* 0x000ea80000300800 */
[----:B------:R-:W3:Y:S01]  /*7e5b0*/  LDL.LU R11, [R1+0x110] ;  /* 0x00011000010b7983 */ /* 0x000ee20000300800 */
[----:B----4-:R-:W-:-:S03]  /*7e5c0*/  ISETP.LT.AND P0, PT, R8, UR4, !P1 ;  /* 0x0000000408007c0c */ /* 0x010fc6000cf01270 */
[----:B------:R4:W-:Y:S01]  /*7e5d0*/  @P2 STG.E.U8 desc[UR20][R16.64], R2 ;  /* 0x0000000210002986 */ /* 0x0009e2000c101114 */
[----:B------:R-:W-:Y:S01]  /*7e5e0*/  SHF.R.S32.HI R0, RZ, 0x8, R0 ;  /* 0x00000008ff007819 */ /* 0x000fe20000011400 */
[----:B------:R-:W0:Y:S02]  /*7e5f0*/  LDCU UR4, c[0x0][0x39c] ;  /* 0x00007380ff0477ac */ /* 0x000e240008000800 */
[----:B------:R-:W5:Y:S04]  /*7e600*/  LDL.LU R8, [R1+0x114] ;  /* 0x0001140001087983 */ /* 0x000f680000300800 */
[----:B------:R-:W5:Y:S04]  /*7e610*/  LDL.LU.64 R18, [R1+0x798] ;  /* 0x0007980001127983 */ /* 0x000f680000300a00 */
[----:B------:R-:W0:Y:S04]  /*7e620*/  LDL.LU R5, [R1+0x25e8] ;  /* 0x0025e80001057983 */ /* 0x000e280000300800 */
[----:B----4-:R-:W4:Y:S04]  /*7e630*/  LDL.LU.64 R16, [R1+0x790] ;  /* 0x0007900001107983 */ /* 0x010f280000300a00 */
[----:B------:R1:W-:Y:S02]  /*7e640*/  @P5 STG.E.U8 desc[UR20][R12.64], R0 ;  /* 0x000000000c005986 */ /* 0x0003e4000c101114 */
[----:B-1----:R-:W-:Y:S01]  /*7e650*/  ISETP.LT.AND P2, PT, R4, UR6, !P1 ;  /* 0x0000000604007c0c */ /* 0x002fe2000cf41270 */
[----:B------:R-:W1:Y:S01]  /*7e660*/  LDCU UR6, c[0x0][0x39c] ;  /* 0x00007380ff0677ac */ /* 0x000e620008000800 */
[----:B------:R-:W4:Y:S04]  /*7e670*/  LDL.LU R4, [R1+0x25ec] ;  /* 0x0025ec0001047983 */ /* 0x000f280000300800 */
[----:B------:R-:W4:Y:S04]  /*7e680*/  LDL.LU R14, [R1+0x118] ;  /* 0x00011800010e7983 */ /* 0x000f280000300800 */
[----:B------:R-:W4:Y:S01]  /*7e690*/  LDL.LU R9, [R1+0x11c] ;  /* 0x00011c0001097983 */ /* 0x000f220000300800 */
[----:B--2---:R-:W-:Y:S01]  /*7e6a0*/  ISETP.LT.AND P5, PT, R10, UR5, !P1 ;  /* 0x000000050a007c0c */ /* 0x004fe2000cfa1270 */
[----:B------:R-:W2:Y:S02]  /*7e6b0*/  LDCU UR5, c[0x0][0x39c] ;  /* 0x00007380ff0577ac */ /* 0x000ea40008000800 */
[----:B------:R-:W2:Y:S04]  /*7e6c0*/  LDL.LU.64 R12, [R1+0x788] ;  /* 0x00078800010c7983 */ /* 0x000ea80000300a00 */
[----:B---3--:R3:W-:Y:S04]  /*7e6d0*/  @P4 STG.E.U8 desc[UR20][R6.64], R3 ;  /* 0x0000000306004986 */ /* 0x0087e8000c101114 */
[----:B------:R-:W1:Y:S01]  /*7e6e0*/  LDL.LU R10, [R1+0x25c8] ;  /* 0x0025c800010a7983 */ /* 0x000e620000300800 */
[----:B0-----:R-:W-:Y:S01]  /*7e6f0*/  ISETP.LT.AND P4, PT, R5, UR8, !P1 ;  /* 0x0000000805007c0c */ /* 0x001fe2000cf81270 */
[----:B------:R-:W0:Y:S02]  /*7e700*/  LDCU UR8, c[0x0][0x39c] ;  /* 0x00007380ff0877ac */ /* 0x000e240008000800 */
[----:B------:R-:W2:Y:S01]  /*7e710*/  LDL.LU R5, [R1+0x25cc] ;  /* 0x0025cc0001057983 */ /* 0x000ea20000300800 */
[----:B------:R-:W-:-:S03]  /*7e720*/  PRMT R2, R3, 0x9910, RZ ;  /* 0x0000991003027816 */ /* 0x000fc600000000ff */
[----:B---3--:R-:W3:Y:S02]  /*7e730*/  LDL.LU.64 R6, [R1+0x780] ;  /* 0x0007800001067983 */ /* 0x008ee40000300a00 */
[----:B------:R-:W-:Y:S01]  /*7e740*/  IMAD.MOV.U32 R0, RZ, RZ, R2 ;  /* 0x000000ffff007224 */ /* 0x000fe200078e0002 */
[----:B-----5:R-:W-:Y:S02]  /*7e750*/  F2FP.SATFINITE.E4M3.F32.PACK_AB_MERGE_C R2, R15, R23, RZ ;  /* 0x000000170f02723e */ /* 0x020fe400048070ff */
[----:B------:R-:W5:Y:S02]  /*7e760*/  LDL.LU R15, [R1+0x120] ;  /* 0x00012000010f7983 */ /* 0x000f640000300800 */
[----:B------:R-:W-:Y:S02]  /*7e770*/  SHF.R.S32.HI R0, RZ, 0x8, R0 ;  /* 0x00000008ff007819 */ /* 0x000fe40000011400 */
[----:B------:R-:W-:-:S03]  /*7e780*/  PRMT R3, R2, 0x9910, RZ ;  /* 0x0000991002037816 */ /* 0x000fc600000000ff */
[----:B------:R0:W-:Y:S01]  /*7e790*/  @P3 STG.E.U8 desc[UR20][R20.64], R0 ;  /* 0x0000000014003986 */ /* 0x0001e2000c101114 */
[----:B----4-:R-:W-:Y:S01]  /*7e7a0*/  ISETP.LT.AND P3, PT, R4, UR4, !P1 ;  /* 0x0000000404007c0c */ /* 0x010fe2000cf61270 */
[----:B0-----:R-:W-:Y:S02]  /*7e7b0*/  IMAD.MOV.U32 R0, RZ, RZ, R3 ;  /* 0x000000ffff007224 */ /* 0x001fe400078e0003 */
[----:B------:R-:W5:Y:S01]  /*7e7c0*/  LDL.LU R4, [R1+0x124] ;  /* 0x0001240001047983 */ /* 0x000f620000300800 */
[----:B------:R-:W-:Y:S01]  /*7e7d0*/  F2FP.SATFINITE.E4M3.F32.PACK_AB_MERGE_C R3, R8, R11, RZ ;  /* 0x0000000b0803723e */ /* 0x000fe200048070ff */
[----:B------:R-:W0:Y:S01]  /*7e7e0*/  LDCU UR4, c[0x0][0x39c] ;  /* 0x00007380ff0477ac */ /* 0x000e220008000800 */
[----:B------:R-:W-:Y:S01]  /*7e7f0*/  SHF.R.S32.HI R0, RZ, 0x8, R0 ;  /* 0x00000008ff007819 */ /* 0x000fe20000011400 */
[----:B------:R4:W-:Y:S04]  /*7e800*/  @P0 STG.E.U8 desc[UR20][R18.64], R2 ;  /* 0x0000000212000986 */ /* 0x0009e8000c101114 */
[----:B------:R-:W0:Y:S01]  /*7e810*/  LDL.LU R8, [R1+0x25d0] ;  /* 0x0025d00001087983 */ /* 0x000e220000300800 */
[----:B-1----:R-:W-:-:S03]  /*7e820*/  ISETP.LT.AND P0, PT, R10, UR6, !P1 ;  /* 0x000000060a007c0c */ /* 0x002fc6000cf01270 */
[----:B------:R1:W-:Y:S01]  /*7e830*/  @P2 STG.E.U8 desc[UR20][R16.64], R0 ;  /* 0x0000000010002986 */ /* 0x0003e2000c101114 */
[----:B------:R-:W0:Y:S03]  /*7e840*/  LDCU UR6, c[0x0][0x39c] ;  /* 0x00007380ff0677ac */ /* 0x000e260008000800 */
[----:B----4-:R-:W4:Y:S04]  /*7e850*/  LDL.LU.64 R18, [R1+0x778] ;  /* 0x0007780001127983 */ /* 0x010f280000300a00 */
[----:B------:R-:W4:Y:S01]  /*7e860*/  LDL.LU.64 R10, [R1+0x770] ;  /* 0x00077000010a7983 */ /* 0x000f220000300a00 */
[----:B--2---:R-:W-:Y:S02]  /*7e870*/  ISETP.LT.AND P2, PT, R5, UR5, !P1 ;  /* 0x0000000505007c0c */ /* 0x004fe4000cf41270 */
[----:B------:R-:W-:Y:S01]  /*7e880*/  PRMT R2, R3, 0x9910, RZ ;  /* 0x0000991003027816 */ /* 0x000fe200000000ff */
[----:B------:R-:W2:Y:S01]  /*7e890*/  LDL.LU R5, [R1+0x25d4] ;  /* 0x0025d40001057983 */ /* 0x000ea20000300800 */
[----:B------:R-:W0:Y:S03]  /*7e8a0*/  LDCU UR5, c[0x0][0x39c] ;  /* 0x00007380ff0577ac */ /* 0x000e260008000800 */
[----:B-1----:R-:W-:Y:S01]  /*7e8b0*/  IMAD.MOV.U32 R0, RZ, RZ, R2 ;  /* 0x000000ffff007224 */ /* 0x002fe200078e0002 */
[----:B------:R-:W-:Y:S01]  /*7e8c0*/  F2FP.SATFINITE.E4M3.F32.PACK_AB_MERGE_C R2, R9, R14, RZ ;  /* 0x0000000e0902723e */ /* 0x000fe200048070ff */
[----:B------:R-:W4:Y:S03]  /*7e8d0*/  LDL.LU R23, [R1+0x128] ;  /* 0x0001280001177983 */ /* 0x000f260000300800 */
[----:B------:R-:W-:Y:S01]  /*7e8e0*/  SHF.R.S32.HI R0, RZ, 0x8, R0 ;  /* 0x00000008ff007819 */ /* 0x000fe20000011400 */
[----:B------:R1:W-:Y:S04]  /*7e8f0*/  @P5 STG.E.U8 desc[UR20][R12.64], R3 ;  /* 0x000000030c005986 */ /* 0x0003e8000c101114 */
[----:B------:R-:W4:Y:S04]  /*7e900*/  LDL.LU R16, [R1+0x12c] ;  /* 0x00012c0001107983 */ /* 0x000f280000300800 */
[----:B------:R-:W4:Y:S01]  /*7e910*/  LDL.LU R14, [R1+0x25d8] ;  /* 0x0025d800010e7983 */ /* 0x000f220000300800 */
[----:B-1----:R-:W-:-:S03]  /*7e920*/  PRMT R3, R2, 0x9910, RZ ;  /* 0x0000991002037816 */ /* 0x002fc600000000ff */
[----:B------:R-:W4:Y:S04]  /*7e930*/  LDL.LU.64 R12, [R1+0x768] ;  /* 0x00076800010c7983 */ /* 0x000f280000300a00 */
[----:B---3--:R1:W-:Y:S04]  /*7e940*/  @P4 STG.E.U8 desc[UR20][R6.64], R0 ;  /* 0x0000000006004986 */ /* 0x0083e8000c101114 */
[----:B------:R-:W3:Y:S01]  /*7e950*/  LDL.LU.64 R20, [R1+0x760] ;  /* 0x0007600001147983 */ /* 0x000ee20000300a00 */
[----:B0-----:R-:W-:Y:S01]  /*7e960*/  ISETP.LT.AND P5, PT, R8, UR4, !P1 ;  /* 0x0000000408007c0c */ /* 0x001fe2000cfa1270 */
[----:B------:R-:W0:Y:S02]  /*7e970*/  LDCU UR4, c[0x0][0x39c] ;  /* 0x00007380ff0477ac */ /* 0x000e240008000800 */
[----:B-1----:R-:W0:Y:S01]  /*7e980*/  LDL.LU R6, [R1+0x25b4] ;  /* 0x0025b40001067983 */ /* 0x002e220000300800 */
[----:B------:R-:W-:Y:S01]  /*7e990*/  IMAD.MOV.U32 R0, RZ, RZ, R3 ;  /* 0x000000ffff007224 */ /* 0x000fe200078e0003 */
[----:B-----5:R-:W-:-:S02]  /*7e9a0*/  F2FP.SATFINITE.E4M3.F32.PACK_AB_MERGE_C R3, R4, R15, RZ ;  /* 0x0000000f0403723e */ /* 0x020fc400048070ff */
[----:B------:R-:W5:Y:S01]  /*7e9b0*/  LDL.LU R7, [R1+0x130] ;  /* 0x0001300001077983 */ /* 0x000f620000300800 */
[----:B--2---:R-:W-:-:S03]  /*7e9c0*/  ISETP.LT.AND P4, PT, R5, UR6, !P1 ;  /* 0x0000000605007c0c */ /* 0x004fc6000cf81270 */
[----:B----4-:R1:W-:Y:S01]  /*7e9d0*/  @P3 STG.E.U8 desc[UR20][R18.64], R2 ;  /* 0x0000000212003986 */ /* 0x0103e2000c101114 */
[----:B------:R-:W-:Y:S01]  /*7e9e0*/  SHF.R.S32.HI R0, RZ, 0x8, R0 ;  /* 0x00000008ff007819 */ /* 0x000fe20000011400 */
[----:B------:R-:W2:Y:S02]  /*7e9f0*/  LDCU UR6, c[0x0][0x39c] ;  /* 0x00007380ff0677ac */ /* 0x000ea40008000800 */
[----:B------:R-:W5:Y:S04]  /*7ea00*/  LDL.LU R5, [R1+0x134] ;  /* 0x0001340001057983 */ /* 0x000f680000300800 */
[----:B------:R-:W4:Y:S04]  /*7ea10*/  LDL.LU.64 R8, [R1+0x758] ;  /* 0x0007580001087983 */ /* 0x000f280000300a00 */
[----:B------:R-:W2:Y:S04]  /*7ea20*/  LDL.LU R4, [R1+0x25b8] ;  /* 0x0025b80001047983 */ /* 0x000ea80000300800 */
[----:B-1----:R-:W3:Y:S04]  /*7ea30*/  LDL.LU.64 R18, [R1+0x750] ;  /* 0x0007500001127983 */ /* 0x002ee80000300a00 */
[----:B------:R1:W-:Y:S01]  /*7ea40*/  @P0 STG.E.U8 desc[UR20][R10.64], R0 ;  /* 0x000000000a000986 */ /* 0x0003e2000c101114 */
[----:B------:R-:W-:Y:S01]  /*7ea50*/  ISETP.LT.AND P3, PT, R14, UR5, !P1 ;  /* 0x000000050e007c0c */ /* 0x000fe2000cf61270 */
[----:B------:R-:W2:Y:S02]  /*7ea60*/  LDCU UR5, c[0x0][0x39c] ;  /* 0x00007380ff0577ac */ /* 0x000ea40008000800 */
[----:B------:R0:W-:Y:S04]  /*7ea70*/  @P2 STG.E.U8 desc[UR20][R12.64], R3 ;  /* 0x000000030c002986 */ /* 0x0001e8000c101114 */
[----:B-1----:R-:W4:Y:S04]  /*7ea80*/  LDL.LU R11, [R1+0x25bc] ;  /* 0x0025bc00010b7983 */ /* 0x002f280000300800 */
[----:B------:R-:W5:Y:S01]  /*7ea90*/  LDL.LU R17, [R1+0x138] ;  /* 0x0001380001117983 */ /* 0x000f620000300800 */
[----:B0-----:R-:W-:Y:S01]  /*7eaa0*/  ISETP.LT.AND P0, PT, R6, UR4, !P1 ;  /* 0x0000000406007c0c */ /* 0x001fe2000cf01270 */
[----:B------:R-:W0:Y:S02]  /*7eab0*/  LDCU UR4, c[0x0][0x39c] ;  /* 0x00007380ff0477ac */ /* 0x000e240008000800 */
[----:B------:R-:W5:Y:S04]  /*7eac0*/  LDL.LU R10, [R1+0x13c] ;  /* 0x00013c00010a7983 */ /* 0x000f680000300800 */
[----:B------:R-:W5:Y:S04]  /*7ead0*/  LDL.LU.64 R14, [R1+0x748] ;  /* 0x00074800010e7983 */ /* 0x000f680000300a00 */
[----:B------:R-:W5:Y:S01]  /*7eae0*/  LDL.LU R6, [R1+0x25c0] ;  /* 0x0025c00001067983 */ /* 0x000f620000300800 */
[----:B--2---:R-:W-:Y:S01]  /*7eaf0*/  ISETP.LT.AND P2, PT, R4, UR8, !P1 ;  /* 0x0000000804007c0c */ /* 0x004fe2000cf41270 */
[----:B------:R-:W1:Y:S02]  /*7eb00*/  LDCU UR8, c[0x0][0x39c] ;  /* 0x00007380ff0877ac */ /* 0x000e640008000800 */
[----:B------:R-:W0:Y:S01]  /*7eb10*/  LDL.LU R4, [R1+0x25c4] ;  /* 0x0025c40001047983 */ /* 0x000e220000300800 */
[----:B------:R-:W-:-:S03]  /*7eb20*/  PRMT R2, R3, 0x9910, RZ ;  /* 0x0000991003027816 */ /* 0x000fc600000000ff */
[----:B------:R-:W2:Y:S02]  /*7eb30*/  LDL.LU.64 R12, [R1+0x740] ;  /* 0x00074000010c7983 */ /* 0x000ea40000300a00 */
[----:B------:R-:W-:Y:S01]  /*7eb40*/  IMAD.MOV.U32 R0, RZ, RZ, R2 ;  /* 0x000000ffff007224 */ /* 0x000fe200078e0002 */
[----:B------:R-:W-:-:S04]  /*7eb50*/  F2FP.SATFINITE.E4M3.F32.PACK_AB_MERGE_C R2, R16, R23, RZ ;  /* 0x000000171002723e */ /* 0x000fc800048070ff */
[----:B------:R-:W-:Y:S02]  /*7eb60*/  SHF.R.S32.HI R0, RZ, 0x8, R0 ;  /* 0x00000008ff007819 */ /* 0x000fe40000011400 */
[----:B------:R-:W-:-:S03]  /*7eb70*/  PRMT R3, R2, 0x9910, RZ ;  /* 0x0000991002037816 */ /* 0x000fc600000000ff */
[----:B---3--:R3:W-:Y:S01]  /*7eb80*/  @P5 STG.E.U8 desc[UR20][R20.64], R0 ;  /* 0x0000000014005986 */ /* 0x0087e2000c101114 */
[----:B----4-:R-:W-:Y:S01]  /*7eb90*/  ISETP.LT.AND P5, PT, R11, UR6, !P1 ;  /* 0x000000060b007c0c */ /* 0x010fe2000cfa1270 */
[----:B------:R-:W4:Y:S01]  /*7eba0*/  LDCU UR6, c[0x0][0x39c] ;  /* 0x00007380ff0677ac */ /* 0x000f220008000800 */
[----:B---3--:R-:W-:Y:S01]  /*7ebb0*/  IMAD.MOV.U32 R0, RZ, RZ, R3 ;  /* 0x000000ffff007224 */ /* 0x008fe200078e0003 */
[----:B------:R-:W3:Y:S01]  /*7ebc0*/  LDL.LU R21, [R1+0x140] ;  /* 0x0001400001157983 */ /* 0x000ee20000300800 */
[----:B-----5:R-:W-:-:S03]  /*7ebd0*/  F2FP.SATFINITE.E4M3.F32.PACK_AB_MERGE_C R3, R5, R7, RZ ;  /* 0x000000070503723e */ /* 0x020fc600048070ff */
[----:B------:R-:W-:Y:S01]  /*7ebe0*/  SHF.R.S32.HI R0, RZ, 0x8, R0 ;  /* 0x00000008ff007819 */ /* 0x000fe20000011400 */
[----:B------:R-:W3:Y:S04]  /*7ebf0*/  LDL.LU R11, [R1+0x144] ;  /* 0x00014400010b7983 */ /* 0x000ee80000300800 */
[----:B------:R-:W4:Y:S04]  /*7ec00*/  LDL.LU R5, [R1+0x25a0] ;  /* 0x0025a00001057983 */ /* 0x000f280000300800 */
[----:B------:R5:W-:Y:S01]  /*7ec10*/  @P4 STG.E.U8 desc[UR20][R8.64], R2 ;  /* 0x0000000208004986 */ /* 0x000be2000c101114 */
[----:B------:R-:W-:Y:S01]  /*7ec20*/  ISETP.LT.AND P4, PT, R6, UR5, !P1 ;  /* 0x0000000506007c0c */ /* 0x000fe2000cf81270 */
[----:B------:R-:W0:Y:S02]  /*7ec30*/  LDCU UR5, c[0x0][0x39c] ;  /* 0x00007380ff0577ac */ /* 0x000e240008000800 */
[----:B------:R0:W-:Y:S04]  /*7ec40*/  @P3 STG.E.U8 desc[UR20][R18.64], R0 ;  /* 0x0000000012003986 */ /* 0x0001e8000c101114 */
[----:B-----5:R-:W5:Y:S04]  /*7ec50*/  LDL.LU.64 R8, [R1+0x738] ;  /* 0x0007380001087983 */ /* 0x020f680000300a00 */
[----:B------:R-:W3:Y:S01]  /*7ec60*/  LDL.LU.64 R6, [R1+0x730] ;  /* 0x0007300001067983 */ /* 0x000ee20000300a00 */
[----:B0-----:R-:W-:-:S02]  /*7ec70*/  ISETP.LT.AND P3, PT, R4, UR4, !P1 ;  /* 0x0000000404007c0c */ /* 0x001fc4000cf61270 */
[----:B------:R-:W-:Y:S01]  /*7ec80*/  PRMT R2, R3, 0x9910, RZ ;  /* 0x0000991003027816 */ /* 0x000fe200000000ff */
[----:B------:R-:W3:Y:S01]  /*7ec90*/  LDL.LU R4, [R1+0x25a4] ;  /* 0x0025a40001047983 */ /* 0x000ee20000300800 */
[----:B------:R-:W0:Y:S03]  /*7eca0*/  LDCU UR4, c[0x0][0x39c] ;  /* 0x00007380ff0477ac */ /* 0x000e260008000800 */
[----:B------:R-:W-:Y:S01]  /*7ecb0*/  IMAD.MOV.U32 R0, RZ, RZ, R2 ;  /* 0x000000ffff007224 */ /* 0x000fe200078e0002 */
[----:B------:R1:W-:Y:S01]  /*7ecc0*/  @P0 STG.E.U8 desc[UR20][R14.64], R3 ;  /* 0x000000030e000986 */ /* 0x0003e2000c101114 */
[----:B------:R-:W-:-:S03]  /*7ecd0*/  F2FP.SATFINITE.E4M3.F32.PACK_AB_MERGE_C R2, R10, R17, RZ ;  /* 0x000000110a02723e */ /* 0x000fc600048070ff */
[----:B------:R-:W3:Y:S01]  /*7ece0*/  LDL.LU R23, [R1+0x148] ;  /* 0x0001480001177983 */ /* 0x000ee20000300800 */
[----:B------:R-:W-:-:S03]  /*7ecf0*/  SHF.R.S32.HI R0, RZ, 0x8, R0 ;  /* 0x00000008ff007819 */ /* 0x000fc60000011400 */
[----:B-1----:R-:W3:Y:S04]  /*7ed00*/  LDL.LU R14, [R1+0x14c] ;  /* 0x00014c00010e7983 */ /* 0x002ee80000300800 */
[----:B--2---:R1:W-:Y:S01]  /*7ed10*/  @P2 STG.E.U8 desc[UR20][R12.64], R0 ;  /* 0x000000000c002986 */ /* 0x0043e2000c101114 */
[----:B----4-:R-:W-:Y:S01]  /*7ed20*/  ISETP.LT.AND P0, PT, R5, UR6, !P1 ;  /* 0x0000000605007c0c */ /* 0x010fe2000cf01270 */
[----:B------:R-:W2:Y:S02]  /*7ed30*/  LDCU UR6, c[0x0][0x39c] ;  /* 0x00007380ff0677ac */ /* 0x000ea40008000800 */
[----:B------:R-:W0:Y:S04]  /*7ed40*/  LDL.LU R5, [R1+0x25a8] ;  /* 0x0025a80001057983 */ /* 0x000e280000300800 */
[----:B------:R-:W4:Y:S04]  /*7ed50*/  LDL.LU.64 R18, [R1+0x728] ;  /* 0x0007280001127983 */ /* 0x000f280000300a00 */
[----:B------:R-:W2:Y:S04]  /*7ed60*/  LDL.LU.64 R16, [R1+0x720] ;  /* 0x0007200001107983 */ /* 0x000ea80000300a00 */
[----:B------:R-:W2:Y:S04]  /*7ed70*/  LDL.LU R10, [R1+0x25ac] ;  /* 0x0025ac00010a7983 */ /* 0x000ea80000300800 */
[----:B------:R-:W4:Y:S04]  /*7ed80*/  LDL.LU R15, [R1+0x150] ;  /* 0x00015000010f7983 */ /* 0x000f280000300800 */
[----:B-----5:R5:W-:Y:S01]  /*7ed90*/  @P5 STG.E.U8 desc[UR20][R8.64], R2 ;  /* 0x0000000208005986 */ /* 0x020be2000c101114 */
[----:B---3--:R-:W-:Y:S01]  /*7eda0*/  ISETP.LT.AND P2, PT, R4, UR5, !P1 ;  /* 0x0000000504007c0c */ /* 0x008fe2000cf41270 */
[----:B------:R-:W3:Y:S02]  /*7edb0*/  LDCU UR5, c[0x0][0x39c] ;  /* 0x00007380ff0577ac */ /* 0x000ee40008000800 */
[----:B------:R-:W3:Y:S04]  /*7edc0*/  LDL.LU R4, [R1+0x154] ;  /* 0x0001540001047983 */ /* 0x000ee80000300800 */
[----:B-1----:R-:W3:Y:S04]  /*7edd0*/  LDL.LU.64 R12, [R1+0x718] ;  /* 0x00071800010c7983 */ /* 0x002ee80000300a00 */
[----:B-----5:R-:W5:Y:S01]  /*7ede0*/  LDL.LU R8, [R1+0x25b0] ;  /* 0x0025b00001087983 */ /* 0x020f620000300800 */
[----:B------:R-:W-:-:S05]  /*7edf0*/  PRMT R3, R2, 0x9910, RZ ;  /* 0x0000991002037816 */ /* 0x000fca00000000ff */
[----:B------:R-:W-:Y:S01]  /*7ee00*/  IMAD.MOV.U32 R0, RZ, RZ, R3 ;  /* 0x000000ffff007224 */ /* 0x000fe200078e0003 */
[----:B------:R-:W-:Y:S02]  /*7ee10*/  F2FP.SATFINITE.E4M3.F32.PACK_AB_MERGE_C R3, R11, R21, RZ ;  /* 0x000000150b03723e */ /* 0x000fe400048070ff */
[----:B------:R-:W3:Y:S02]  /*7ee20*/  LDL.LU.64 R20, [R1+0x710] ;  /* 0x0007100001147983 */ /* 0x000ee40000300a00 */
[----:B------:R-:W-:-:S05]  /*7ee30*/  SHF.R.S32.HI R0, RZ, 0x8, R0 ;  /* 0x00000008ff007819 */ /* 0x000fca0000011400 */
[----:B------:R1:W-:Y:S01]  /*7ee40*/  @P4 STG.E.U8 desc[UR20][R6.64], R0 ;  /* 0x0000000006004986 */ /* 0x0003e2000c101114 */
[----:B0-----:R-:W-:Y:S01]  /*7ee50*/  ISETP.LT.AND P5, PT, R5, UR4, !P1 ;  /* 0x0000000405007c0c */ /* 0x001fe2000cfa1270 */
[----:B------:R-:W0:Y:S02]  /*7ee60*/  LDCU UR4, c[0x0][0x39c] ;  /* 0x00007380ff0477ac */ /* 0x000e240008000800 */
[----:B------:R-:W3:Y:S04]  /*7ee70*/  LDL.LU R5, [R1+0x258c] ;  /* 0x00258c0001057983 */ /* 0x000ee80000300800 */
[----:B------:R-:W3:Y:S04]  /*7ee80*/  LDL.LU R11, [R1+0x158] ;  /* 0x00015800010b7983 */ /* 0x000ee80000300800 */
[----:B------:R-:W3:Y:S01]  /*7ee90*/  LDL.LU R9, [R1+0x15c] ;  /* 0x00015c0001097983 */ /* 0x000ee20000300800 */
[----:B--2---:R-:W-:Y:S01]  /*7eea0*/  ISETP.LT.AND P4, PT, R10, UR6, !P1 ;  /* 0x000000060a007c0c */ /* 0x004fe2000cf81270 */
[----:B------:R-:W2:Y:S02]  /*7eeb0*/  LDCU UR6, c[0x0][0x39c] ;  /* 0x00007380ff0677ac */ /* 0x000ea40008000800 */
[----:B-1----:R-:W2:Y:S04]  /*7eec0*/  LDL.LU.64 R6, [R1+0x708] ;  /* 0x0007080001067983 */ /* 0x002ea80000300a00 */
[----:B----4-:R1:W-:Y:S04]  /*7eed0*/  @P3 STG.E.U8 desc[UR20][R18.64], R3 ;  /* 0x0000000312003986 */ /* 0x0103e8000c101114 */
[----:B------:R-:W0:Y:S01]  /*7eee0*/  LDL.LU R10, [R1+0x2590] ;  /* 0x00259000010a7983 */ /* 0x000e220000300800 */
[----:B-----5:R-:W-:Y:S01]  /*7eef0*/  ISETP.LT.AND P3, PT, R8, UR8, !P1 ;  /* 0x0000000808007c0c */ /* 0x020fe2000cf61270 */
[----:B------:R-:W4:Y:S02]  /*7ef00*/  LDCU UR8, c[0x0][0x39c] ;  /* 0x00007380ff0877ac */ /* 0x000f240008000800 */
[----:B------:R-:W2:Y:S01]  /*7ef10*/  LDL.LU R8, [R1+0x2594] ;  /* 0x0025940001087983 */ /* 0x000ea20000300800 */
[----:B------:R-:W-:-:S03]  /*7ef20*/  PRMT R2, R3, 0x9910, RZ ;  /* 0x0000991003027816 */ /* 0x000fc600000000ff */
[----:B-1----:R-:W5:Y:S02]  /*7ef30*/  LDL.LU.64 R18, [R1+0x700] ;  /* 0x0007000001127983 */ /* 0x002f640000300a00 */
[----:B------:R-:W-:Y:S01]  /*7ef40*/  IMAD.MOV.U32 R0, RZ, RZ, R2 ;  /* 0x000000ffff007224 */ /* 0x000fe200078e0002 */
[----:B------:R-:W-:-:S04]  /*7ef50*/  F2FP.SATFINITE.E4M3.F32.PACK_AB_MERGE_C R2, R14, R23, RZ ;  /* 0x000000170e02723e */ /* 0x000fc800048070ff */
[----:B------:R-:W-:Y:S02]  /*7ef60*/  SHF.R.S32.HI R0, RZ, 0x8, R0 ;  /* 0x00000008ff007819 */ /* 0x000fe40000011400 */
[----:B------:R-:W-:-:S03]  /*7ef70*/  PRMT R3, R2, 0x9910, RZ ;  /* 0x0000991002037816 */ /* 0x000fc600000000ff */
[----:B------:R1:W-:Y:S02]  /*7ef80*/  @P0 STG.E.U8 desc[UR20][R16.64], R0 ;  /* 0x0000000010000986 */ /* 0x0003e4000c101114 */
[----:B-1----:R-:W-:Y:S01]  /*7ef90*/  IMAD.MOV.U32 R0, RZ, RZ, R3 ;  /* 0x000000ffff007224 */ /* 0x002fe200078e0003 */
[----:B---3--:R-:W-:Y:S01]  /*7efa0*/  ISETP.LT.AND P0, PT, R5, UR5, !P1 ;  /* 0x0000000505007c0c */ /* 0x008fe2000cf01270 */
[----:B------:R-:W3:Y:S01]  /*7efb0*/  LDL.LU R17, [R1+0x160] ;  /* 0x0001600001117983 */ /* 0x000ee20000300800 */
[----:B------:R-:W-:Y:S01]  /*7efc0*/  F2FP.SATFINITE.E4M3.F32.PACK_AB_MERGE_C R3, R4, R15, RZ ;  /* 0x0000000f0403723e */ /* 0x000fe200048070ff */
[----:B------:R-:W1:Y:S01]  /*7efd0*/  LDCU UR5, c[0x0][0x39c] ;  /* 0x00007380ff0577ac */ /* 0x000e620008000800 */
[----:B------:R-:W-:Y:S01]  /*7efe0*/  SHF.R.S32.HI R0, RZ, 0x8, R0 ;  /* 0x00000008ff007819 */ /* 0x000fe20000011400 */
[----:B------:R-:W3:Y:S04]  /*7eff0*/  LDL.LU R5, [R1+0x164] ;  /* 0x0001640001057983 */ /* 0x000ee80000300800 */
[----:B------:R0:W-:Y:S04]  /*7f000*/  @P2 STG.E.U8 desc[UR20][R12.64], R2 ;  /* 0x000000020c002986 */ /* 0x0001e8000c101114 */
[----:B------:R-:W1:Y:S04]  /*7f010*/  LDL.LU R4, [R1+0x2598] ;  /* 0x0025980001047983 */ /* 0x000e680000300800 */
[----:B------:R-:W4:Y:S04]  /*7f020*/  LDL.LU.64 R14, [R1+0x6f8] ;  /* 0x0006f800010e7983 */ /* 0x000f280000300a00 */
[----:B------:R2:W-:Y:S04]  /*7f030*/  @P5 STG.E.U8 desc[UR20][R20.64], R0 ;  /* 0x0000000014005986 */ /* 0x0005e8000c101114 */
[----:B0-----:R-:W4:Y:S01]  /*7f040*/  LDL.LU.64 R12, [R1+0x6f0] ;  /* 0x0006f000010c7983 */ /* 0x001f220000300a00 */
[----:B--2---:R-:W-:-:S02]  /*7f050*/  ISETP.LT.AND P5, PT, R8, UR6, !P1 ;  /* 0x0000000608007c0c */ /* 0x004fc4000cfa1270 */
[----:B------:R-:W-:Y:S01]  /*7f060*/  ISETP.LT.AND P2, PT, R10, UR4, !P1 ;  /* 0x000000040a007c0c */ /* 0x000fe2000cf41270 */
[----:B------:R-:W2:Y:S01]  /*7f070*/  LDL.LU R8, [R1+0x259c] ;  /* 0x00259c0001087983 */ /* 0x000ea20000300800 */
[----:B------:R-:W2:Y:S01]  /*7f080*/  LDCU UR4, c[0x0][0x39c] ;  /* 0x00007380ff0477ac */ /* 0x000ea20008000800 */
[----:B------:R-:W-:Y:S02]  /*7f090*/  PRMT R2, R3, 0x9910, RZ ;  /* 0x0000991003027816 */ /* 0x000fe400000000ff */
[----:B------:R0:W-:Y:S01]  /*7f0a0*/  @P4 STG.E.U8 desc[UR20][R6.64], R3 ;  /* 0x0000000306004986 */ /* 0x0001e2000c101114 */
[----:B------:R-:W1:Y:S02]  /*7f0b0*/  LDCU UR6, c[0x0][0x39c] ;  /* 0x00007380ff0677ac */ /* 0x000e640008000800 */
[----:B------:R-:W-:Y:S01]  /*7f0c0*/  IMAD.MOV.U32 R0, RZ, RZ, R2 ;  /* 0x000000ffff007224 */ /* 0x000fe200078e0002 */
[----:B------:R-:W-:Y:S01]  /*7f0d0*/  F2FP.SATFINITE.E4M3.F32.PACK_AB_MERGE_C R2, R9, R11, RZ ;  /* 0x0000000b0902723e */ /* 0x000fe200048070ff */
[----:B------:R-:W4:Y:S03]  /*7f0e0*/  LDL.LU R23, [R1+0x168] ;  /* 0x0001680001177983 */ /* 0x000f260000300800 */
[----:B------:R-:W-:Y:S01]  /*7f0f0*/  SHF.R.S32.HI R0, RZ, 0x8, R0 ;  /* 0x00000008ff007819 */ /* 0x000fe20000011400 */
[----:B------:R-:W4:Y:S01]  /*7f100*/  LDL.LU R11, [R1+0x16c] ;  /* 0x00016c00010b7983 */ /* 0x000f220000300800 */
[----:B0-----:R-:W-:-:S03]  /*7f110*/  PRMT R3, R2, 0x9910, RZ ;  /* 0x0000991002037816 */ /* 0x001fc600000000ff */
[----:B-----5:R0:W-:Y:S02]  /*7f120*/  @P3 STG.E.U8 desc[UR20][R18.64], R0 ;  /* 0x0000000012003986 */ /* 0x0201e4000c101114 */
[----:B0-----:R-:W-:Y:S01]  /*7f130*/  IMAD.MOV.U32 R0, RZ, RZ, R3 ;  /* 0x000000ffff007224 */ /* 0x001fe200078e0003 */
[----:B---3--:R-:W-:Y:S02]  /*7f140*/  F2FP.SATFINITE.E4M3.F32.PACK_AB_MERGE_C R3, R5, R17, RZ ;  /* 0x000000110503723e */ /* 0x008fe400048070ff */
[----:B-1----:R-:W-:Y:S01]  /*7f150*/  ISETP.LT.AND P4, PT, R4, UR5, !P1 ;  /* 0x0000000504007c0c */ /* 0x002fe2000cf81270 */
[----:B------:R-:W0:Y:S01]  /*7f160*/  LDCU UR5, c[0x0][0x39c] ;  /* 0x00007380ff0577ac */ /* 0x000e220008000800 */
[----:B------:R-:W3:Y:S04]  /*7f170*/  LDL.LU R4, [R1+0x2578] ;  /* 0x0025780001047983 */ /* 0x000ee80000300800 */
[----:B------:R-:W5:Y:S04]  /*7f180*/  LDL.LU.64 R6, [R1+0x6e8] ;  /* 0x0006e80001067983 */ /* 0x000f680000300a00 */
[----:B------:R-:W5:Y:S01]  /*7f190*/  LDL.LU.64 R20, [R1+0x6e0] ;  /* 0x0006e00001147983 */ /* 0x000f620000300a00 */
[----:B--2---:R-:W-:-:S03]  /*7f1a0*/  ISETP.LT.AND P3, PT, R8, UR4, !P1 ;  /* 0x0000000408007c0c */ /* 0x004fc6000cf61270 */
[----:B----4-:R1:W-:Y:S01]  /*7f1b0*/  @P0 STG.E.U8 desc[UR20][R14.64], R2 ;  /* 0x000000020e000986 */ /* 0x0103e2000c101114 */
[----:B------:R-:W-:Y:S01]  /*7f1c0*/  SHF.R.S32.HI R0, RZ, 0x8, R0 ;  /* 0x00000008ff007819 */ /* 0x000fe20000011400 */
[----:B------:R-:W2:Y:S02]  /*7f1d0*/  LDCU UR4, c[0x0][0x39c] ;  /* 0x00007380ff0477ac */ /* 0x000ea40008000800 */
[----:B------:R-:W0:Y:S04]  /*7f1e0*/  LDL.LU R8, [R1+0x257c] ;  /* 0x00257c0001087983 */ /* 0x000e280000300800 */
[----:B------:R-:W4:Y:S04]  /*7f1f0*/  LDL.LU R10, [R1+0x170] ;  /* 0x00017000010a7983 */ /* 0x000f280000300800 */
[----:B------:R-:W4:Y:S04]  /*7f200*/  LDL.LU R9, [R1+0x174] ;  /* 0x0001740001097983 */ /* 0x000f280000300800 */
[----:B------:R-:W2:Y:S04]  /*7f210*/  LDL.LU.64 R18, [R1+0x6d8] ;  /* 0x0006d80001127983 */ /* 0x000ea80000300a00 */
[----:B------:R-:W2:Y:S04]  /*7f220*/  LDL.LU R5, [R1+0x2580] ;  /* 0x0025800001057983 */ /* 0x000ea80000300800 */
[----:B------:R-:W4:Y:S04]  /*7f230*/  LDL.LU.64 R16, [R1+0x6d0] ;  /* 0x0006d00001107983 */ /* 0x000f280000300a00 */
[----:B------:R1:W-:Y:S01]  /*7f240*/  @P2 STG.E.U8 desc[UR20][R12.64], R0 ;  /* 0x000000000c002986 */ /* 0x0003e2000c101114 */
[----:B---3--:R-:W-:Y:S01]  /*7f250*/  ISETP.LT.AND P0, PT, R4, UR6, !P1 ;  /* 0x0000000604007c0c */ /* 0x008fe2000cf01270 */
[----:B------:R-:W3:Y:S02]  /*7f260*/  LDCU UR6, c[0x0][0x39c] ;  /* 0x00007380ff0677ac */ /* 0x000ee40008000800 */
[----:B------:R-:W3:Y:S04]  /*7f270*/  LDL.LU R4, [R1+0x2584] ;  /* 0x0025840001047983 */ /* 0x000ee80000300800 */
[----:B-1----:R-:W4:Y:S04]  /*7f280*/  LDL.LU R14, [R1+0x178] ;  /* 0x00017800010e7983 */ /* 0x002f280000300800 */
[----:B------:R-:W4:Y:S04]  /*7f290*/  LDL.LU R15, [R1+0x17c] ;  /* 0x00017c00010f7983 */ /* 0x000f280000300800 */
[----:B------:R-:W4:Y:S04]  /*7f2a0*/  LDL.LU.64 R12, [R1+0x6c8] ;  /* 0x0006c800010c7983 */ /* 0x000f280000300a00 */
[----:B-----5:R1:W-:Y:S01]  /*7f2b0*/  @P5 STG.E.U8 desc[UR20][R6.64], R3 ;  /* 0x0000000306005986 */ /* 0x0203e2000c101114 */
[----:B0-----:R-:W-:Y:S01]  /*7f2c0*/  ISETP.LT.AND P2, PT, R8, UR5, !P1 ;  /* 0x0000000508007c0c */ /* 0x001fe2000cf41270 */
[----:B------:R-:W0:Y:S02]  /*7f2d0*/  LDCU UR5, c[0x0][0x39c] ;  /* 0x00007380ff0577ac */ /* 0x000e240008000800 */
[----:B------:R-:W5:Y:S01]  /*7f2e0*/  LDL.LU R8, [R1+0x2588] ;  /* 0x0025880001087983 */ /* 0x000f620000300800 */
[----:B--2---:R-:W-:Y:S01]  /*7f2f0*/  ISETP.LT.AND P5, PT, R5, UR8, !P1 ;  /* 0x0000000805007c0c */ /* 0x004fe2000cfa1270 */
[----:B------:R-:W2:Y:S02]  /*7f300*/  LDCU UR8, c[0x0][0x39c] ;  /* 0x00007380ff0877ac */ /* 0x000ea40008000800 */
[----:B------:R-:W0:Y:S01]  /*7f310*/  LDL.LU R5, [R1+0x2564] ;  /* 0x0025640001057983 */ /* 0x000e220000300800 */
[----:B------:R-:W-:-:S03]  /*7f320*/  PRMT R2, R3, 0x9910, RZ ;  /* 0x0000991003027816 */ /* 0x000fc600000000ff */
[----:B-1----:R-:W2:Y:S02]  /*7f330*/  LDL.LU.64 R6, [R1+0x6c0] ;  /* 0x0006c00001067983 */ /* 0x002ea40000300a00 */
[----:B------:R-:W-:Y:S01]  /*7f340*/  IMAD.MOV.U32 R0, RZ, RZ, R2 ;  /* 0x000000ffff007224 */ /* 0x000fe200078e0002 */
[----:B------:R-:W-:Y:S02]  /*7f350*/  F2FP.SATFINITE.E4M3.F32.PACK_AB_MERGE_C R2, R11, R23, RZ ;  /* 0x000000170b02723e */ /* 0x000fe400048070ff */
[----:B------:R-:W2:Y:S02]  /*7f360*/  LDL.LU R11, [R1+0x180] ;  /* 0x00018000010b7983 */ /* 0x000ea40000300800 */
[----:B------:R-:W-:Y:S02]  /*7f370*/  SHF.R.S32.HI R0, RZ, 0x8, R0 ;  /* 0x00000008ff007819 */ /* 0x000fe40000011400 */
[----:B------:R-:W-:-:S03]  /*7f380*/  PRMT R3, R2, 0x9910, RZ ;  /* 0x0000991002037816 */ /* 0x000fc600000000ff */
[----:B------:R1:W-:Y:S01]  /*7f390*/  @P4 STG.E.U8 desc[UR20][R20.64], R0 ;  /* 0x0000000014004986 */ /* 0x0003e2000c101114 */
[----:B---3--:R-:W-:Y:S01]  /*7f3a0*/  ISETP.LT.AND P4, PT, R4, UR4, !P1 ;  /* 0x0000000404007c0c */ /* 0x008fe2000cf81270 */
[----:B-1----:R-:W-:Y:S02]  /*7f3b0*/  IMAD.MOV.U32 R0, RZ, RZ, R3 ;  /* 0x000000ffff007224 */ /* 0x002fe400078e0003 */
[----:B------:R-:W3:Y:S01]  /*7f3c0*/  LDL.LU R4, [R1+0x184] ;  /* 0x0001840001047983 */ /* 0x000ee20000300800 */
[----:B----4-:R-:W-:Y:S01]  /*7f3d0*/  F2FP.SATFINITE.E4M3.F32.PACK_AB_MERGE_C R3, R9, R10, RZ ;  /* 0x0000000a0903723e */ /* 0x010fe200048070ff */
[----:B------:R-:W1:Y:S01]  /*7f3e0*/  LDCU UR4, c[0x0][0x39c] ;  /* 0x00007380ff0477ac */ /* 0x000e620008000800 */
[----:B------:R-:W-:Y:S01]  /*7f3f0*/  SHF.R.S32.HI R0, RZ, 0x8, R0 ;  /* 0x00000008ff007819 */ /* 0x000fe20000011400 */
[----:B------:R-:W1:Y:S04]  /*7f400*/  LDL.LU R10, [R1+0x2568] ;  /* 0x00256800010a7983 */ /* 0x000e680000300800 */
[----:B------:R4:W-:Y:S04]  /*7f410*/  @P3 STG.E.U8 desc[UR20][R18.64], R2 ;  /* 0x0000000212003986 */ /* 0x0009e8000c101114 */
[----:B------:R0:W-:Y:S04]  /*7f420*/  @P0 STG.E.U8 desc[UR20][R16.64], R0 ;  /* 0x0000000010000986 */ /* 0x0001e8000c101114 */
[----:B----4-:R-:W4:Y:S01]  /*7f430*/  LDL.LU.64 R18, [R1+0x6b8] ;  /* 0x0006b80001127983 */ /* 0x010f220000300a00 */
[----:B-----5:R-:W-:Y:S01]  /*7f440*/  ISETP.LT.AND P3, PT, R8, UR6, !P1 ;  /* 0x0000000608007c0c */ /* 0x020fe2000cf61270 */
[----:B------:R-:W5:Y:S02]  /*7f450*/  LDCU UR6, c[0x0][0x39c] ;  /* 0x00007380ff0677ac */ /* 0x000f640008000800 */
[----:B------:R-:W4:Y:S01]  /*7f460*/  LDL.LU.64 R8, [R1+0x6b0] ;  /* 0x0006b00001087983 */ /* 0x000f220000300a00 */
[----:B0-----:R-:W-:-:S02]  /*7f470*/  ISETP.LT.AND P0, PT, R5, UR5, !P1 ;  /* 0x0000000505007c0c */ /* 0x001fc4000cf01270 */
[----:B------:R-:W-:Y:S01]  /*7f480*/  PRMT R2, R3, 0x9910, RZ ;  /* 0x0000991003027816 */ /* 0x000fe200000000ff */
[----:B------:R-:W5:Y:S01]  /*7f490*/  LDL.LU R5, [R1+0x256c] ;  /* 0x00256c0001057983 */ /* 0x000f620000300800 */
[----:B------:R-:W0:Y:S03]  /*7f4a0*/  LDCU UR5, c[0x0][0x39c] ;  /* 0x00007380ff0577ac */ /* 0x000e260008000800 */
[----:B------:R-:W-:Y:S01]  /*7f4b0*/  IMAD.MOV.U32 R0, RZ, RZ, R2 ;  /* 0x000000ffff007224 */ /* 0x000fe200078e0002 */
[----:B------:R-:W-:Y:S01]  /*7f4c0*/  F2FP.SATFINITE.E4M3.F32.PACK_AB_MERGE_C R2, R15, R14, RZ ;  /* 0x0000000e0f02723e */ /* 0x000fe200048070ff */
[----:B------:R2:W-:Y:S03]  /*7f4d0*/  @P2 STG.E.U8 desc[UR20][R12.64], R3 ;  /* 0x000000030c002986 */ /* 0x0005e6000c101114 */
[----:B------:R-:W-:Y:S01]  /*7f4e0*/  SHF.R.S32.HI R0, RZ, 0x8, R0 ;  /* 0x00000008ff007819 */ /* 0x000fe20000011400 */
[----:B------:R-:W4:Y:S04]  /*7f4f0*/  LDL.LU R23, [R1+0x188] ;  /* 0x0001880001177983 */ /* 0x000f280000300800 */
[----:B------:R-:W4:Y:S01]  /*7f500*/  LDL.LU R17, [R1+0x18c] ;  /* 0x00018c0001117983 */ /* 0x000f220000300800 */
[----:B--2---:R-:W-:-:S03]  /*7f510*/  PRMT R3, R2, 0x9910, RZ ;  /* 0x0000991002037816 */ /* 0x004fc600000000ff */
[----:B------:R2:W-:Y:S01]  /*7f520*/  @P5 STG.E.U8 desc[UR20][R6.64], R0 ;  /* 0x0000000006005986 */ /* 0x0005e2000c101114 */
[----:B-1----:R-:W-:Y:S01]  /*7f530*/  ISETP.LT.AND P2, PT, R10, UR4, !P1 ;  /* 0x000000040a007c0c */ /* 0x002fe2000cf41270 */
[----:B--2---:R-:W-:Y:S02]  /*7f540*/  IMAD.MOV.U32 R0, RZ, RZ, R3 ;  /* 0x000000ffff007224 */ /* 0x004fe400078e0003 */
[----:B------:R-:W0:Y:S01]  /*7f550*/  LDL.LU R10, [R1+0x2570] ;  /* 0x00257000010a7983 */ /* 0x000e220000300800 */
[----:B------:R-:W1:Y:S03]  /*7f560*/  LDCU UR4, c[0x0][0x39c] ;  /* 0x00007380ff0477ac */ /* 0x000e660008000800 */
[----:B------:R-:W2:Y:S04]  /*7f570*/  LDL.LU.64 R12, [R1+0x6a8] ;  /* 0x0006a800010c7983 */ /* 0x000ea80000300a00 */
[----:B------:R-:W2:Y:S01]  /*7f580*/  LDL.LU.64 R20, [R1+0x6a0] ;  /* 0x0006a00001147983 */ /* 0x000ea20000300a00 */
[----:B---3--:R-:W-:-:S03]  /*7f590*/  F2FP.SATFINITE.E4M3.F32.PACK_AB_MERGE_C R3, R4, R11, RZ ;  /* 0x0000000b0403723e */ /* 0x008fc600048070ff */
[----:B------:R-:W1:Y:S04]  /*7f5a0*/  LDL.LU R6, [R1+0x2574] ;  /* 0x0025740001067983 */ /* 0x000e680000300800 */
[----:B------:R-:W3:Y:S01]  /*7f5b0*/  LDL.LU R7, [R1+0x190] ;  /* 0x0001900001077983 */ /* 0x000ee20000300800 */
[----:B-----5:R-:W-:-:S03]  /*7f5c0*/  ISETP.LT.AND P5, PT, R5, UR6, !P1 ;  /* 0x0000000605007c0c */ /* 0x020fc6000cfa1270 */
[----:B----4-:R4:W-:Y:S01]  /*7f5d0*/  @P4 STG.E.U8 desc[UR20][R18.64], R2 ;  /* 0x0000000212004986 */ /* 0x0109e2000c101114 */
[----:B------:R-:W-:Y:S01]  /*7f5e0*/  SHF.R.S32.HI R0, RZ, 0x8, R0 ;  /* 0x00000008ff007819 */ /* 0x000fe20000011400 */
[----:B------:R-:W5:Y:S02]  /*7f5f0*/  LDCU UR6, c[0x0][0x39c] ;  /* 0x00007380ff0677ac */ /* 0x000f640008000800 */
[----:B------:R-:W3:Y:S04]  /*7f600*/  LDL.LU R5, [R1+0x194] ;  /* 0x0001940001057983 */ /* 0x000ee80000300800 */
[----:B------:R-:W3:Y:S04]  /*7f610*/  LDL.LU.64 R14, [R1+0x698] ;  /* 0x00069800010e7983 */ /* 0x000ee80000300a00 */
[----:B------:R-:W3:Y:S04]  /*7f620*/  LDL.LU R4, [R1+0x2550] ;  /* 0x0025500001047983 */ /* 0x000ee80000300800 */
[----:B----4-:R-:W4:Y:S04]  /*7f630*/  LDL.LU.64 R18, [R1+0x690] ;  /* 0x0006900001127983 */ /* 0x010f280000300a00 */
[----:B------:R0:W-:Y:S04]  /*7f640*/  @P3 STG.E.U8 desc[UR20][R8.64], R0 ;  /* 0x0000000008003986 */ /* 0x0001e8000c101114 */
[----:B0-----:R-:W5:Y:S01]  /*7f650*/  LDL.LU R8, [R1+0x2554] ;  /* 0x0025540001087983 */ /* 0x001f620000300800 */
[----:B------:R-:W-:Y:S01]  /*7f660*/  ISETP.LT.AND P4, PT, R10, UR5, !P1 ;  /* 0x000000050a007c0c */ /* 0x000fe2000cf81270 */
[----:B------:R-:W0:Y:S02]  /*7f670*/  LDCU UR5, c[0x0][0x39c] ;  /* 0x00007380ff0577ac */ /* 0x000e240008000800 */
[----:B------:R-:W4:Y:S04]  /*7f680*/  LDL.LU R16, [R1+0x198] ;  /* 0x0001980001107983 */ /* 0x000f280000300800 */
[----:B------:R-:W4:Y:S04]  /*7f690*/  LDL.LU R9, [R1+0x19c] ;  /* 0x00019c0001097983 */ /* 0x000f280000300800 */
[----:B------:R-:W4:Y:S01]  /*7f6a0*/  LDL.LU.64 R10, [R1+0x688] ;  /* 0x00068800010a7983 */ /* 0x000f220000300a00 */
[----:B-1----:R-:W-:Y:S01]  /*7f6b0*/  ISETP.LT.AND P3, PT, R6, UR4, !P1 ;  /* 0x0000000406007c0c */ /* 0x002fe2000cf61270 */
[----:B------:R-:W1:Y:S02]  /*7f6c0*/  LDCU UR4, c[0x0][0x39c] ;  /* 0x00007380ff0477ac */ /* 0x000e640008000800 */
[----:B--2---:R2:W-:Y:S04]  /*7f6d0*/  @P0 STG.E.U8 desc[UR20][R12.64], R3 ;  /* 0x000000030c000986 */ /* 0x0045e8000c101114 */
[----:B------:R-:W0:Y:S01]  /*7f6e0*/  LDL.LU R6, [R1+0x2558] ;  /* 0x0025580001067983 */ /* 0x000e220000300800 */
[----:B---3--:R-:W-:Y:S01]  /*7f6f0*/  ISETP.LT.AND P0, PT, R4, UR8, !P1 ;  /* 0x0000000804007c0c */ /* 0x008fe2000cf01270 */
[----:B------:R-:W3:Y:S02]  /*7f700*/  LDCU UR8, c[0x0][0x39c] ;  /* 0x00007380ff0877ac */ /* 0x000ee40008000800 */
[----:B------:R-:W1:Y:S01]  /*7f710*/  LDL.LU R4, [R1+0x255c] ;  /* 0x00255c0001047983 */ /* 0x000e620000300800 */
[----:B------:R-:W-:-:S03]  /*7f720*/  PRMT R2, R3, 0x9910, RZ ;  /* 0x0000991003027816 */ /* 0x000fc600000000ff */
[----:B--2---:R-:W2:Y:S02]  /*7f730*/  LDL.LU.64 R12, [R1+0x680] ;  /* 0x00068000010c7983 */ /* 0x004ea40000300a00 */
[----:B------:R-:W-:Y:S01]  /*7f740*/  IMAD.MOV.U32 R0, RZ, RZ, R2 ;  /* 0x000000ffff007224 */ /* 0x000fe200078e0002 */
[----:B------:R-:W-:Y:S02]  /*7f750*/  F2FP.SATFINITE.E4M3.F32.PACK_AB_MERGE_C R2, R17, R23, RZ ;  /* 0x000000171102723e */ /* 0x000fe400048070ff */
[----:B------:R-:W2:Y:S02]  /*7f760*/  LDL.LU R17, [R1+0x1a0] ;  /* 0x0001a00001117983 */ /* 0x000ea40000300800 */
[----:B------:R-:W-:Y:S02]  /*7f770*/  SHF.R.S32.HI R0, RZ, 0x8, R0 ;  /* 0x00000008ff007819 */ /* 0x000fe40000011400 */
[----:B------:R-:W-:-:S03]  /*7f780*/  PRMT R3, R2, 0x9910, RZ ;  /* 0x0000991002037816 */ /* 0x000fc600000000ff */
[----:B------:R3:W-:Y:S01]  /*7f790*/  @P2 STG.E.U8 desc[UR20][R20.64], R0 ;  /* 0x0000000014002986 */ /* 0x0007e2000c101114 */
[----:B-----5:R-:W-:Y:S01]  /*7f7a0*/  ISETP.LT.AND P2, PT, R8, UR6, !P1 ;  /* 0x0000000608007c0c */ /* 0x020fe2000cf41270 */
[----:B------:R-:W5:Y:S02]  /*7f7b0*/  LDCU UR6, c[0x0][0x39c] ;  /* 0x00007380ff0677ac */ /* 0x000f640008000800 */
[----:B------:R-:W2:Y:S01]  /*7f7c0*/  LDL.LU R8, [R1+0x1a4] ;  /* 0x0001a40001087983 */ /* 0x000ea20000300800 */
[----:B---3--:R-:W-:Y:S01]  /*7f7d0*/  IMAD.MOV.U32 R0, RZ, RZ, R3 ;  /* 0x000000ffff007224 */ /* 0x008fe200078e0003 */
[----:B------:R-:W-:Y:S02]  /*7f7e0*/  F2FP.SATFINITE.E4M3.F32.PACK_AB_MERGE_C R3, R5, R7, RZ ;  /* 0x000000070503723e */ /* 0x000fe400048070ff */
[----:B------:R-:W5:Y:S02]  /*7f7f0*/  LDL.LU R5, [R1+0x2560] ;  /* 0x0025600001057983 */ /* 0x000f640000300800 */
[----:B------:R-:W-:-:S02]  /*7f800*/  SHF.R.S32.HI R0, RZ, 0x8, R0 ;  /* 0x00000008ff007819 */ /* 0x000fc40000011400 */
[----:B------:R3:W-:Y:S01]  /*7f810*/  @P5 STG.E.U8 desc[UR20][R14.64], R2 ;  /* 0x000000020e005986 */ /* 0x0007e2000c101114 */
[----:B0-----:R-:W-:-:S03]  /*7f820*/  ISETP.LT.AND P5, PT, R6, UR5, !P1 ;  /* 0x0000000506007c0c */ /* 0x001fc6000cfa1270 */
[----:B----4-:R0:W-:Y:S01]  /*7f830*/  @P4 STG.E.U8 desc[UR20][R18.64], R0 ;  /* 0x0000000012004986 */ /* 0x0101e2000c101114 */
[----:B------:R-:W4:Y:S03]  /*7f840*/  LDCU UR5, c[0x0][0x39c] ;  /* 0x00007380ff0577ac */ /* 0x000f260008000800 */
[----:B---3--:R-:W3:Y:S04]  /*7f850*/  LDL.LU.64 R14, [R1+0x678] ;  /* 0x00067800010e7983 */ /* 0x008ee80000300a00 */
[----:B------:R-:W3:Y:S01]  /*7f860*/  LDL.LU.64 R6, [R1+0x670] ;  /* 0x0006700001067983 */ /* 0x000ee20000300a00 */
[----:B-1----:R-:W-:Y:S02]  /*7f870*/  ISETP.LT.AND P4, PT, R4, UR4, !P1 ;  /* 0x0000000404007c0c */ /* 0x002fe4000cf81270 */
[----:B------:R-:W-:Y:S01]  /*7f880*/  PRMT R2, R3, 0x9910, RZ ;  /* 0x0000991003027816 */ /* 0x000fe200000000ff */
[----:B------:R-:W4:Y:S01]  /*7f890*/  LDL.LU R4, [R1+0x253c] ;  /* 0x00253c0001047983 */ /* 0x000f220000300800 */
[----:B------:R-:W1:Y:S03]  /*7f8a0*/  LDCU UR4, c[0x0][0x39c] ;  /* 0x00007380ff0477ac */ /* 0x000e660008000800 */
[----:B0-----:R-:W-:Y:S01]  /*7f8b0*/  IMAD.MOV.U32 R0, RZ, RZ, R2 ;  /* 0x000000ffff007224 */ /* 0x001fe200078e0002 */
[----:B------:R-:W-:Y:S01]  /*7f8c0*/  F2FP.SATFINITE.E4M3.F32.PACK_AB_MERGE_C R2, R9, R16, RZ ;  /* 0x000000100902723e */ /* 0x000fe200048070ff */
[----:B------:R0:W-:Y:S03]  /*7f8d0*/  @P3 STG.E.U8 desc[UR20][R10.64], R3 ;  /* 0x000000030a003986 */ /* 0x0001e6000c101114 */
[----:B------:R-:W-:Y:S01]  /*7f8e0*/  SHF.R.S32.HI R0, RZ, 0x8, R0 ;  /* 0x00000008ff007819 */ /* 0x000fe20000011400 */
[----:B------:R-:W3:Y:S04]  /*7f8f0*/  LDL.LU R23, [R1+0x1a8] ;  /* 0x0001a80001177983 */ /* 0x000ee80000300800 */
[----:B------:R-:W3:Y:S01]  /*7f900*/  LDL.LU R9, [R1+0x1ac] ;  /* 0x0001ac0001097983 */ /* 0x000ee20000300800 */
[----:B0-----:R-:W-:-:S03]  /*7f910*/  PRMT R3, R2, 0x9910, RZ ;  /* 0x0000991002037816 */ /* 0x001fc600000000ff */
[----:B--2---:R0:W-:Y:S01]  /*7f920*/  @P0 STG.E.U8 desc[UR20][R12.64], R0 ;  /* 0x000000000c000986 */ /* 0x0041e2000c101114 */
[----:B-----5:R-:W-:Y:S01]  /*7f930*/  ISETP.LT.AND P3, PT, R5, UR6, !P1 ;  /* 0x0000000605007c0c */ /* 0x020fe2000cf61270 */
[----:B------:R-:W2:Y:S02]  /*7f940*/  LDCU UR6, c[0x0][0x39c] ;  /* 0x00007380ff0677ac */ /* 0x000ea40008000800 */
[----:B------:R-:W1:Y:S04]  /*7f950*/  LDL.LU R5, [R1+0x2540] ;  /* 0x0025400001057983 */ /* 0x000e680000300800 */
[----:B------:R-:W5:Y:S01]  /*7f960*/  LDL.LU.64 R10, [R1+0x668] ;  /* 0x00066800010a7983 */ /* 0x000f620000300a00 */
[----:B0-----:R-:W-:-:S03]  /*7f970*/  IMAD.MOV.U32 R0, RZ, RZ, R3 ;  /* 0x000000ffff007224 */ /* 0x001fc600078e0003 */
[----:B------:R-:W2:Y:S01]  /*7f980*/  LDL.LU.64 R20, [R1+0x660] ;  /* 0x0006600001147983 */ /* 0x000ea20000300a00 */
[----:B------:R-:W-:-:S03]  /*7f990*/  F2FP.SATFINITE.E4M3.F32.PACK_AB_MERGE_C R3, R8, R17, RZ ;  /* 0x000000110803723e */ /* 0x000fc600048070ff */
[----:B------:R-:W2:Y:S04]  /*7f9a0*/  LDL.LU R12, [R1+0x2544] ;  /* 0x00254400010c7983 */ /* 0x000ea80000300800 */
[----:B------:R-:W5:Y:S01]  /*7f9b0*/  LDL.LU R13, [R1+0x1b0] ;  /* 0x0001b000010d7983 */ /* 0x000f620000300800 */
[----:B----4-:R-:W-:-:S03]  /*7f9c0*/  ISETP.LT.AND P0, PT, R4, UR5, !P1 ;  /* 0x0000000504007c0c */ /* 0x010fc6000cf01270 */
[----:B---3--:R0:W-:Y:S01]  /*7f9d0*/  @P2 STG.E.U8 desc[UR20][R14.64], R2 ;  /* 0x000000020e002986 */ /* 0x0081e2000c101114 */
[----:B------:R-:W-:Y:S01]  /*7f9e0*/  SHF.R.S32.HI R0, RZ, 0x8, R0 ;  /* 0x00000008ff007819 */ /* 0x000fe20000011400 */
[----:B------:R-:W3:Y:S02]  /*7f9f0*/  LDCU UR5, c[0x0][0x39c] ;  /* 0x00007380ff0577ac */ /* 0x000ee40008000800 */
[----:B------:R-:W4:Y:S04]  /*7fa00*/  LDL.LU R4, [R1+0x1b4] ;  /* 0x0001b40001047983 */ /* 0x000f280000300800 */
[----:B------:R-:W3:Y:S04]  /*7fa10*/  LDL.LU.64 R18, [R1+0x658] ;  /* 0x0006580001127983 */ /* 0x000ee80000300a00 */
[----:B------:R-:W3:Y:S04]  /*7fa20*/  LDL.LU R8, [R1+0x2548] ;  /* 0x0025480001087983 */ /* 0x000ee80000300800 */
[----:B------:R-:W4:Y:S04]  /*7fa30*/  LDL.LU.64 R16, [R1+0x650] ;  /* 0x0006500001107983 */ /* 0x000f280000300a00 */
[----:B------:R0:W-:Y:S01]  /*7fa40*/  @P5 STG.E.U8 desc[UR20][R6.64], R0 ;  /* 0x0000000006005986 */ /* 0x0001e2000c101114 */
[----:B-1----:R-:W-:Y:S01]  /*7fa50*/  ISETP.LT.AND P2, PT, R5, UR4, !P1 ;  /* 0x0000000405007c0c */ /* 0x002fe2000cf41270 */
[----:B------:R-:W1:Y:S02]  /*7fa60*/  LDCU UR4, c[0x0][0x39c] ;  /* 0x00007380ff0477ac */ /* 0x000e640008000800 */
[----:B------:R-:W4:Y:S04]  /*7fa70*/  LDL.LU R5, [R1+0x254c] ;  /* 0x00254c0001057983 */ /* 0x000f280000300800 */
[----:B0-----:R-:W4:Y:S04]  /*7fa80*/  LDL.LU R14, [R1+0x1b8] ;  /* 0x0001b800010e7983 */ /* 0x001f280000300800 */
[----:B------:R-:W4:Y:S01]  /*7fa90*/  LDL.LU R15, [R1+0x1bc] ;  /* 0x0001bc00010f7983 */ /* 0x000f220000300800 */
[----:B--2---:R-:W-:Y:S01]  /*7faa0*/  ISETP.LT.AND P5, PT, R12, UR6, !P1 ;  /* 0x000000060c007c0c */ /* 0x004fe2000cfa1270 */
[----:B------:R-:W0:Y:S02]  /*7fab0*/  LDCU UR6, c[0x0][0x39c] ;  /* 0x00007380ff0677ac */ /* 0x000e240008000800 */
[----:B------:R-:W2:Y:S04]  /*7fac0*/  LDL.LU.64 R6, [R1+0x648] ;  /* 0x0006480001067983 */ /* 0x000ea80000300a00 */
[----:B-----5:R5:W-:Y:S04]  /*7fad0*/  @P4 STG.E.U8 desc[UR20][R10.64], R3 ;  /* 0x000000030a004986 */ /* 0x020be8000c101114 */
[----:B------:R-:W1:Y:S01]  /*7fae0*/  LDL.LU R12, [R1+0x2528] ;  /* 0x00252800010c7983 */ /* 0x000e620000300800 */
[----:B---3--:R-:W-:Y:S01]  /*7faf0*/  ISETP.LT.AND P4, PT, R8, UR8, !P1 ;  /* 0x0000000808007c0c */ /* 0x008fe2000cf81270 */
[----:B------:R-:W3:Y:S02]  /*7fb00*/  LDCU UR8, c[0x0][0x39c] ;  /* 0x00007380ff0877ac */ /* 0x000ee40008000800 */
[----:B------:R-:W0:Y:S01]  /*7fb10*/  LDL.LU R8, [R1+0x252c] ;  /* 0x00252c0001087983 */ /* 0x000e220000300800 */
[----:B------:R-:W-:-:S03]  /*7fb20*/  PRMT R2, R3, 0x9910, RZ ;  /* 0x0000991003027816 */ /* 0x000fc600000000ff */
[----:B-----5:R-:W5:Y:S02]  /*7fb30*/  LDL.LU.64 R10, [R1+0x640] ;  /* 0x00064000010a7983 */ /* 0x020f640000300a00 */
[----:B------:R-:W-:Y:S01]  /*7fb40*/  IMAD.MOV.U32 R0, RZ, RZ, R2 ;  /* 0x000000ffff007224 */ /* 0x000fe200078e0002 */
[----:B------:R-:W-:Y:S02]  /*7fb50*/  F2FP.SATFINITE.E4M3.F32.PACK_AB_MERGE_C R2, R9, R23, RZ ;  /* 0x000000170902723e */ /* 0x000fe400048070ff */
[----:B------:R-:W2:Y:S02]  /*7fb60*/  LDL.LU R9, [R1+0x1c0] ;  /* 0x0001c00001097983 */ /* 0x000ea40000300800 */
[----:B------:R-:W-:Y:S02]  /*7fb70*/  SHF.R.S32.HI R0, RZ, 0x8, R0 ;  /* 0x00000008ff007819 */ /* 0x000fe40000011400 */
[----:B------:R-:W-:-:S03]  /*7fb80*/  PRMT R3, R2, 0x9910, RZ ;  /* 0x0000991002037816 */ /* 0x000fc600000000ff */
[----:B------:R3:W-:Y:S01]  /*7fb90*/  @P3 STG.E.U8 desc[UR20][R20.64], R0 ;  /* 0x0000000014003986 */ /* 0x0007e2000c101114 */
[----:B----4-:R-:W-:Y:S01]  /*7fba0*/  ISETP.LT.AND P3, PT, R5, UR5, !P1 ;  /* 0x0000000505007c0c */ /* 0x010fe2000cf61270 */
[----:B------:R-:W4:Y:S02]  /*7fbb0*/  LDCU UR5, c[0x0][0x39c] ;  /* 0x00007380ff0577ac */ /* 0x000f240008000800 */
[----:B------:R-:W4:Y:S01]  /*7fbc0*/  LDL.LU R5, [R1+0x1c4] ;  /* 0x0001c40001057983 */ /* 0x000f220000300800 */
[----:B---3--:R-:W-:Y:S01]  /*7fbd0*/  IMAD.MOV.U32 R0, RZ, RZ, R3 ;  /* 0x000000ffff007224 */ /* 0x008fe200078e0003 */
[----:B------:R-:W-:Y:S02]  /*7fbe0*/  F2FP.SATFINITE.E4M3.F32.PACK_AB_MERGE_C R3, R4, R13, RZ ;  /* 0x0000000d0403723e */ /* 0x000fe400048070ff */
[----:B------:R-:W4:Y:S02]  /*7fbf0*/  LDL.LU R4, [R1+0x2530] ;  /* 0x0025300001047983 */ /* 0x000f240000300800 */
[----:B------:R-:W-:-:S02]  /*7fc00*/  SHF.R.S32.HI R0, RZ, 0x8, R0 ;  /* 0x00000008ff007819 */ /* 0x000fc40000011400 */
[----:B------:R3:W-:Y:S01]  /*7fc10*/  @P0 STG.E.U8 desc[UR20][R18.64], R2 ;  /* 0x0000000212000986 */ /* 0x0007e2000c101114 */
[----:B-1----:R-:W-:Y:S01]  /*7fc20*/  ISETP.LT.AND P0, PT, R12, UR4, !P1 ;  /* 0x000000040c007c0c */ /* 0x002fe2000cf01270 */
[----:B------:R-:W1:Y:S02]  /*7fc30*/  LDCU UR4, c[0x0][0x39c] ;  /* 0x00007380ff0477ac */ /* 0x000e640008000800 */
[----:B------:R-:W4:Y:S04]  /*7fc40*/  LDL.LU.64 R20, [R1+0x638] ;  /* 0x0006380001147983 */ /* 0x000f280000300a00 */
[----:B------:R0:W-:Y:S04]  /*7fc50*/  @P2 STG.E.U8 desc[UR20][R16.64], R0 ;  /* 0x0000000010002986 */ /* 0x0001e8000c101114 */
[----:B------:R-:W4:Y:S01]  /*7fc60*/  LDL.LU.64 R12, [R1+0x630] ;  /* 0x00063000010c7983 */ /* 0x000f220000300a00 */
[----:B0-----:R-:W-:-:S02]  /*7fc70*/  ISETP.LT.AND P2, PT, R8, UR6, !P1 ;  /* 0x0000000608007c0c */ /* 0x001fc4000cf41270 */
[----:B---3--:R-:W-:Y:S01]  /*7fc80*/  PRMT R2, R3, 0x9910, RZ ;  /* 0x0000991003027816 */ /* 0x008fe200000000ff */
[----:B------:R-:W1:Y:S01]  /*7fc90*/  LDL.LU R8, [R1+0x2534] ;  /* 0x0025340001087983 */ /* 0x000e620000300800 */
[----:B------:R-:W0:Y:S03]  /*7fca0*/  LDCU UR6, c[0x0][0x39c] ;  /* 0x00007380ff0677ac */ /* 0x000e260008000800 */
[----:B------:R-:W-:Y:S01]  /*7fcb0*/  IMAD.MOV.U32 R0, RZ, RZ, R2 ;  /* 0x000000ffff007224 */ /* 0x000fe200078e0002 */
[----:B------:R-:W-:Y:S01]  /*7fcc0*/  F2FP.SATFINITE.E4M3.F32.PACK_AB_MERGE_C R2, R15, R14, RZ ;  /* 0x0000000e0f02723e */ /* 0x000fe200048070ff */
[----:B--2---:R2:W-:Y:S03]  /*7fcd0*/  @P5 STG.E.U8 desc[UR20][R6.64], R3 ;  /* 0x0000000306005986 */ /* 0x0045e6000c101114 */
[----:B------:R-:W-:Y:S01]  /*7fce0*/  SHF.R.S32.HI R0, RZ, 0x8, R0 ;  /* 0x00000008ff007819 */ /* 0x000fe20000011400 */
[----:B------:R-:W3:Y:S04]  /*7fcf0*/  LDL.LU R23, [R1+0x1c8] ;  /* 0x0001c80001177983 */ /* 0x000ee80000300800 */
[----:B------:R-:W3:Y:S01]  /*7fd00*/  LDL.LU R14, [R1+0x1cc] ;  /* 0x0001cc00010e7983 */ /* 0x000ee20000300800 */
[----:B--2---:R-:W-:-:S03]  /*7fd10*/  PRMT R3, R2, 0x9910, RZ ;  /* 0x0000991002037816 */ /* 0x004fc600000000ff */
[----:B-----5:R2:W-:Y:S01]  /*7fd20*/  @P4 STG.E.U8 desc[UR20][R10.64], R0 ;  /* 0x000000000a004986 */ /* 0x0205e2000c101114 */
[----:B----4-:R-:W-:Y:S01]  /*7fd30*/  ISETP.LT.AND P5, PT, R4, UR5, !P1 ;  /* 0x0000000504007c0c */ /* 0x010fe2000cfa1270 */
[----:B------:R-:W4:Y:S02]  /*7fd40*/  LDCU UR5, c[0x0][0x39c] ;  /* 0x00007380ff0577ac */ /* 0x000f240008000800 */
[----:B------:R-:W0:Y:S04]  /*7fd50*/  LDL.LU R4, [R1+0x2538] ;  /* 0x0025380001047983 */ /* 0x000e280000300800 */
[----:B------:R-:W5:Y:S01]  /*7fd60*/  LDL.LU.64 R6, [R1+0x628] ;  /* 0x0006280001067983 */ /* 0x000f620000300a00 */
[----:B--2---:R-:W-:-:S03]  /*7fd70*/  IMAD.MOV.U32 R0, RZ, RZ, R3 ;  /* 0x000000ffff007224 */ /* 0x004fc600078e0003 */
[----:B------:R-:W2:Y:S01]  /*7fd80*/  LDL.LU.64 R18, [R1+0x620] ;  /* 0x0006200001127983 */ /* 0x000ea20000300a00 */
[----:B------:R-:W-:-:S03]  /*7fd90*/  F2FP.SATFINITE.E4M3.F32.PACK_AB_MERGE_C R3, R5, R9, RZ ;  /* 0x000000090503723e */ /* 0x000fc600048070ff */
[----:B------:R-:W4:Y:S04]  /*7fda0*/  LDL.LU R10, [R1+0x2514] ;  /* 0x00251400010a7983 */ /* 0x000f280000300800 */
[----:B------:R-:W2:Y:S01]  /*7fdb0*/  LDL.LU R11, [R1+0x1d0] ;  /* 0x0001d000010b7983 */ /* 0x000ea20000300800 */
[----:B-1----:R-:W-:-:S03]  /*7fdc0*/  ISETP.LT.AND P4, PT, R8, UR4, !P1 ;  /* 0x0000000408007c0c */ /* 0x002fc6000cf81270 */
[----:B------:R1:W-:Y:S01]  /*7fdd0*/  @P3 STG.E.U8 desc[UR20][R20.64], R2 ;  /* 0x0000000214003986 */ /* 0x0003e2000c101114 */
[----:B------:R-:W-:Y:S01]  /*7fde0*/  SHF.R.S32.HI R0, RZ, 0x8, R0 ;  /* 0x00000008ff007819 */ /* 0x000fe20000011400 */
[----:B------:R-:W0:Y:S02]  /*7fdf0*/  LDCU UR4, c[0x0][0x39c] ;  /* 0x00007380ff0477ac */ /* 0x000e240008000800 */
[----:B------:R-:W2:Y:S04]  /*7fe00*/  LDL.LU R8, [R1+0x1d4] ;  /* 0x0001d40001087983 */ /* 0x000ea80000300800 */
[----:B------:R-:W2:Y:S04]  /*7fe10*/  LDL.LU.64 R16, [R1+0x618] ;  /* 0x0006180001107983 */ /* 0x000ea80000300a00 */
[----:B------:R-:W2:Y:S04]  /*7fe20*/  LDL.LU R5, [R1+0x2518] ;  /* 0x0025180001057983 */ /* 0x000ea80000300800 */
[----:B-1----:R-:W3:Y:S04]  /*7fe30*/  LDL.LU.64 R20, [R1+0x610] ;  /* 0x0006100001147983 */ /* 0x002ee80000300a00 */
[----:B------:R1:W-:Y:S01]  /*7fe40*/  @P0 STG.E.U8 desc[UR20][R12.64], R0 ;  /* 0x000000000c000986 */ /* 0x0003e2000c101114 */
[----:B0-----:R-:W-:Y:S01]  /*7fe50*/  ISETP.LT.AND P3, PT, R4, UR6, !P1 ;  /* 0x0000000604007c0c */ /* 0x001fe2000cf61270 */
[----:B------:R-:W0:Y:S02]  /*7fe60*/  LDCU UR6, c[0x0][0x39c] ;  /* 0x00007380ff0677ac */ /* 0x000e240008000800 */
[----:B------:R-:W3:Y:S04]  /*7fe70*/  LDL.LU R4, [R1+0x251c] ;  /* 0x00251c0001047983 */ /* 0x000ee80000300800 */
[----:B------:R-:W3:Y:S04]  /*7fe80*/  LDL.LU R15, [R1+0x1d8] ;  /* 0x0001d800010f7983 */ /* 0x000ee80000300800 */
[----:B------:R-:W3:Y:S01]  /*7fe90*/  LDL.LU R9, [R1+0x1dc] ;  /* 0x0001dc0001097983 */ /* 0x000ee20000300800 */
[----:B----4-:R-:W-:Y:S01]  /*7fea0*/  ISETP.LT.AND P0, PT, R10, UR5, !P1 ;  /* 0x000000050a007c0c */ /* 0x010fe2000cf01270 */
[----:B------:R-:W4:Y:S02]  /*7feb0*/  LDCU UR5, c[0x0][0x39c] ;  /* 0x00007380ff0577ac */ /* 0x000f240008000800 */
[----:B-1----:R-:W4:Y:S04]  /*7fec0*/  LDL.LU.64 R12, [R1+0x608] ;  /* 0x00060800010c7983 */ /* 0x002f280000300a00 */
[----:B-----5:R1:W-:Y:S04]  /*7fed0*/  @P2 STG.E.U8 desc[UR20][R6.64], R3 ;  /* 0x0000000306002986 */ /* 0x0203e8000c101114 */
[----:B------:R-:W0:Y:S01]  /*7fee0*/  LDL.LU R10, [R1+0x2520] ;  /* 0x00252000010a7983 */ /* 0x000e220000300800 */
[----:B--2---:R-:W-:Y:S01]  /*7fef0*/  ISETP.LT.AND P2, PT, R5, UR8, !P1 ;  /* 0x0000000805007c0c */ /* 0x004fe2000cf41270 */
[----:B------:R-:W2:Y:S02]  /*7ff00*/  LDCU UR8, c[0x0][0x39c] ;  /* 0x00007380ff0877ac */ /* 0x000ea40008000800 */
[----:B------:R-:W4:Y:S01]  /*7ff10*/  LDL.LU R5, [R1+0x2524] ;  /* 0x0025240001057983 */ /* 0x000f220000300800 */
[----:B------:R-:W-:-:S03]  /*7ff20*/  PRMT R2, R3, 0x9910, RZ ;  /* 0x0000991003027816 */ /* 0x000fc600000000ff */
[----:B-1----:R-:W5:Y:S02]  /*7ff30*/  LDL.LU.64 R6, [R1+0x600] ;  /* 0x0006000001067983 */ /* 0x002f640000300a00 */
[----:B------:R-:W-:Y:S01]  /*7ff40*/  IMAD.MOV.U32 R0, RZ, RZ, R2 ;  /* 0x000000ffff007224 */ /* 0x000fe200078e0002 */
[----:B---3--:R-:W-:-:S04]  /*7ff50*/  F2FP.SATFINITE.E4M3.F32.PACK_AB_MERGE_C R2, R14, R23, RZ ;  /* 0x000000170e02723e */ /* 0x008fc800048070ff */
[----:B------:R-:W-:Y:S02]  /*7ff60*/  SHF.R.S32.HI R0, RZ, 0x8, R0 ;  /* 0x00000008ff007819 */ /* 0x000fe40000011400 */
[----:B------:R-:W-:-:S03]  /*7ff70*/  PRMT R3, R2, 0x9910, RZ ;  /* 0x0000991002037816 */ /* 0x000fc600000000ff */
[----:B------:R1:W-:Y:S01]  /*7ff80*/  @P5 STG.E.U8 desc[UR20][R18.64], R0 ;  /* 0x0000000012005986 */ /* 0x0003e2000c101114 */
[----:B------:R-:W-:Y:S01]  /*7ff90*/  ISETP.LT.AND P5, PT, R4, UR4, !P1 ;  /* 0x0000000404007c0c */ /* 0x000fe2000cfa1270 */
[----:B------:R-:W3:Y:S01]  /*7ffa0*/  LDCU UR4, c[0x0][0x39c] ;  /* 0x00007380ff0477ac */ /* 0x000ee20008000800 */
[----:B-1----:R-:W-:Y:S01]  /*7ffb0*/  IMAD.MOV.U32 R0, RZ, RZ, R3 ;  /* 0x000000ffff007224 */ /* 0x002fe200078e0003 */
[----:B------:R-:W2:Y:S01]  /*7ffc0*/  LDL.LU R19, [R1+0x1e0] ;  /* 0x0001e00001137983 */ /* 0x000ea20000300800 */
[----:B------:R-:W-:-:S03]  /*7ffd0*/  F2FP.SATFINITE.E4M3.F32.PACK_AB_MERGE_C R3, R8, R11, RZ ;  /* 0x0000000b0803723e */ /* 0x000fc600048070ff */
[----:B------:R-:W-:Y:S01]  /*7ffe0*/  SHF.R.S32.HI R0, RZ, 0x8, R0 ;  /* 0x00000008ff007819 */ /* 0x000fe20000011400 */
[----:B------:R-:W2:Y:S04]  /*7fff0*/  LDL.LU R4, [R1+0x1e4] ;  /* 0x0001e40001047983 */ /* 0x000ea80000300800 */
[----:B------:R1:W-:Y:S01]  /*80000*/  @P4 STG.E.U8 desc[UR20][R16.64], R2 ;  /* 0x0000000210004986 */ /* 0x0003e2000c101114 */
[----:B0-----:R-:W-:Y:S01]  /*80010*/  ISETP.LT.AND P4, PT, R10, UR6, !P1 ;  /* 0x000000060a007c0c */ /* 0x001fe2000cf81270 */
[----:B------:R-:W0:Y:S02]  /*80020*/  LDCU UR6, c[0x0][0x39c] ;  /* 0x00007380ff0677ac */ /* 0x000e240008000800 */
[----:B------:R-:W3:Y:S04]  /*80030*/  LDL.LU R8, [R1+0x2500] ;  /* 0x0025000001087983 */ /* 0x000ee80000300800 */
[----:B------:R0:W-:Y:S04]  /*80040*/  @P3 STG.E.U8 desc[UR20][R20.64], R0 ;  /* 0x0000000014003986 */ /* 0x0001e8000c101114 */
[----:B-1----:R-:W2:Y:S04]  /*80050*/  LDL.LU.64 R16, [R1+0x5f8] ;  /* 0x0005f80001107983 */ /* 0x002ea80000300a00 */
[----:B------:R-:W2:Y:S01]  /*80060*/  LDL.LU.64 R10, [R1+0x5f0] ;  /* 0x0005f000010a7983 */ /* 0x000ea20000300a00 */
[----:B----4-:R-:W-:-:S02]  /*80070*/  ISETP.LT.AND P3, PT, R5, UR5, !P1 ;  /* 0x0000000505007c0c */ /* 0x010fc4000cf61270 */
[----:B------:R-:W-:Y:S01]  /*80080*/  PRMT R2, R3, 0x9910, RZ ;  /* 0x0000991003027816 */ /* 0x000fe200000000ff */
[----:B------:R-:W4:Y:S01]  /*80090*/  LDL.LU R5, [R1+0x2504] ;  /* 0x0025040001057983 */ /* 0x000f220000300800 */
[----:B------:R-:W1:Y:S03]  /*800a0*/  LDCU UR5, c[0x0][0x39c] ;  /* 0x00007380ff0577ac */ /* 0x000e660008000800 */
[----:B0-----:R-:W-:Y:S01]  /*800b0*/  IMAD.MOV.U32 R0, RZ, RZ, R2 ;  /* 0x000000ffff007224 */ /* 0x001fe200078e0002 */
[----:B------:R-:W-:Y:S01]  /*800c0*/  F2FP.SATFINITE.E4M3.F32.PACK_AB_MERGE_C R2, R9, R15, RZ ;  /* 0x0000000f0902723e */ /* 0x000fe200048070ff */
[----:B------:R-:W4:Y:S03]  /*800d0*/  LDL.LU R23, [R1+0x1e8] ;  /* 0x0001e80001177983 */ /* 0x000f260000300800 */
[----:B------:R-:W-:Y:S01]  /*800e0*/  SHF.R.S32.HI R0, RZ, 0x8, R0 ;  /* 0x00000008ff007819 */ /* 0x000fe20000011400 */
[----:B------:R0:W-:Y:S04]  /*800f0*/  @P0 STG.E.U8 desc[UR20][R12.64], R3 ;  /* 0x000000030c000986 */ /* 0x0001e8000c101114 */
[----:B------:R-:W4:Y:S04]  /*80100*/  LDL.LU R15, [R1+0x1ec] ;  /* 0x0001ec00010f7983 */ /* 0x000f280000300800 */
[----:B------:R-:W1:Y:S01]  /*80110*/  LDL.LU R14, [R1+0x2508] ;  /* 0x00250800010e7983 */ /* 0x000e620000300800 */
[----:B0-----:R-:W-:-:S03]  /*80120*/  PRMT R3, R2, 0x9910, RZ ;  /* 0x0000991002037816 */ /* 0x001fc600000000ff */
[----:B------:R-:W4:Y:S04]  /*80130*/  LDL.LU.64 R12, [R1+0x5e8] ;  /* 0x0005e800010c7983 */ /* 0x000f280000300a00 */
[----:B-----5:R0:W-:Y:S04]  /*80140*/  @P2 STG.E.U8 desc[UR20][R6.64], R0 ;  /* 0x0000000006002986 */ /* 0x0201e8000c101114 */
[----:B------:R-:W5:Y:S04]  /*80150*/  LDL.LU.64 R20, [R1+0x5e0] ;  /* 0x0005e00001147983 */ /* 0x000f680000300a00 */
[----:B0-----:R-:W5:Y:S01]  /*80160*/  LDL.LU R6, [R1+0x250c] ;  /* 0x00250c0001067983 */ /* 0x001f620000300800 */
[----:B---3--:R-:W-:Y:S01]  /*80170*/  ISETP.LT.AND P0, PT, R8, UR4, !P1 ;  /* 0x0000000408007c0c */ /* 0x008fe2000cf01270 */
[----:B------:R-:W-:-:S02]  /*80180*/  IMAD.MOV.U32 R0, RZ, RZ, R3 ;  /* 0x000000ffff007224 */ /* 0x000fc400078e0003 */
[----:B------:R-:W3:Y:S01]  /*80190*/  LDL.LU R7, [R1+0x1f0] ;  /* 0x0001f00001077983 */ /* 0x000ee20000300800 */
[----:B--2---:R-:W-:Y:S01]  /*801a0*/  F2FP.SATFINITE.E4M3.F32.PACK_AB_MERGE_C R3, R4, R19, RZ ;  /* 0x000000130403723e */ /* 0x004fe200048070ff */
[----:B------:R-:W5:Y:S01]  /*801b0*/  LDCU UR4, c[0x0][0x39c] ;  /* 0x00007380ff0477ac */ /* 0x000f620008000800 */
[----:B----4-:R-:W-:Y:S01]  /*801c0*/  ISETP.LT.AND P2, PT, R5, UR6, !P1 ;  /* 0x0000000605007c0c */ /* 0x010fe2000cf41270 */
[----:B------:R-:W-:Y:S01]  /*801d0*/  @P5 STG.E.U8 desc[UR20][R16.64], R2 ;  /* 0x0000000210005986 */ /* 0x000fe2000c101114 */
[----:B------:R-:W-:Y:S01]  /*801e0*/  SHF.R.S32.HI R0, RZ, 0x8, R0 ;  /* 0x00000008ff007819 */ /* 0x000fe20000011400 */
[----:B------:R-:W0:Y:S02]  /*801f0*/  LDCU UR6, c[0x0][0x39c] ;  /* 0x00007380ff0677ac */ /* 0x000e240008000800 */
[----:B------:R-:W3:Y:S04]  /*80200*/  LDL.LU R5, [R1+0x1f4] ;  /* 0x0001f40001057983 */ /* 0x000ee80000300800 */
[----:B------:R-:W2:Y:S04]  /*80210*/  LDL.LU.64 R8, [R1+0x5d8] ;  /* 0x0005d80001087983 */ /* 0x000ea80000300a00 */
[----:B------:R-:W4:Y:S04]  /*80220*/  LDL.LU R4, [R1+0x2510] ;  /* 0x0025100001047983 */ /* 0x000f280000300800 */
[----:B------:R-:W2:Y:S01]  /*80230*/  LDL.LU.64 R18, [R1+0x5d0] ;  /* 0x0005d00001127983 */ /* 0x000ea20000300a00 */
[----:B-1----:R-:W-:Y:S01]  /*80240*/  ISETP.LT.AND P5, PT, R14, UR5, !P1 ;  /* 0x000000050e007c0c */ /* 0x002fe2000cfa1270 */
[----:B------:R-:W1:Y:S02]  /*80250*/  LDCU UR5, c[0x0][0x39c] ;  /* 0x00007380ff0577ac */ /* 0x000e640008000800 */
[----:B------:R0:W-:Y:S04]  /*80260*/  @P4 STG.E.U8 desc[UR20][R10.64], R0 ;  /* 0x000000000a004986 */ /* 0x0001e8000c101114 */
[----:B------:R1:W-:Y:S04]  /*80270*/  @P3 STG.E.U8 desc[UR20][R12.64], R3 ;  /* 0x000000030c003986 */ /* 0x0003e8000c101114 */
[----:B0-----:R-:W2:Y:S04]  /*80280*/  LDL.LU R10, [R1+0x24f0] ;  /* 0x0024f000010a7983 */ /* 0x001ea80000300800 */
[----:B------:R-:W3:Y:S01]  /*80290*/  LDL.LU R14, [R1+0x1f8] ;  /* 0x0001f800010e7983 */ /* 0x000ee20000300800 */
[----:B-----5:R-:W-:Y:S01]  /*802a0*/  ISETP.LT.AND P4, PT, R6, UR4, !P1 ;  /* 0x0000000406007c0c */ /* 0x020fe2000cf81270 */
[----:B------:R-:W0:Y:S02]  /*802b0*/  LDCU UR4, c[0x0][0x39c] ;  /* 0x00007380ff0477ac */ /* 0x000e240008000800 */
[----:B------:R-:W5:Y:S04]  /*802c0*/  LDL.LU R11, [R1+0x1fc] ;  /* 0x0001fc00010b7983 */ /* 0x000f680000300800 */
[----:B------:R-:W5:Y:S04]  /*802d0*/  LDL.LU.64 R16, [R1+0x5c8] ;  /* 0x0005c80001107983 */ /* 0x000f680000300a00 */
[----:B------:R-:W5:Y:S01]  /*802e0*/  LDL.LU R6, [R1+0x24f4] ;  /* 0x0024f40001067983 */ /* 0x000f620000300800 */
[----:B----4-:R-:W-:Y:S01]  /*802f0*/  ISETP.LT.AND P3, PT, R4, UR8, !P1 ;  /* 0x0000000804007c0c */ /* 0x010fe2000cf61270 */
[----:B------:R-:W4:Y:S02]  /*80300*/  LDCU UR8, c[0x0][0x39c] ;  /* 0x00007380ff0877ac */ /* 0x000f240008000800 */
[----:B------:R-:W0:Y:S01]  /*80310*/  LDL.LU R4, [R1+0x24f8] ;  /* 0x0024f80001047983 */ /* 0x000e220000300800 */
[----:B------:R-:W-:-:S03]  /*80320*/  PRMT R2, R3, 0x9910, RZ ;  /* 0x0000991003027816 */ /* 0x000fc600000000ff */
[----:B-1----:R-:W4:Y:S02]  /*80330*/  LDL.LU.64 R12, [R1+0x5c0] ;  /* 0x0005c000010c7983 */ /* 0x002f240000300a00 */
[----:B------:R-:W-:Y:S01]  /*80340*/  IMAD.MOV.U32 R0, RZ, RZ, R2 ;  /* 0x000000ffff007224 */ /* 0x000fe200078e0002 */
[----:B------:R-:W-:Y:S02]  /*80350*/  F2FP.SATFINITE.E4M3.F32.PACK_AB_MERGE_C R2, R15, R23, RZ ;  /* 0x000000170f02723e */ /* 0x000fe400048070ff */
[----:B------:R-:W4:Y:S02]  /*80360*/  LDL.LU R15, [R1] ;  /* 0x00000000010f7983 */ /* 0x000f240000300800 */
[----:B------:R-:W-:Y:S02]  /*80370*/  SHF.R.S32.HI R0, RZ, 0x8, R0 ;  /* 0x00000008ff007819 */ /* 0x000fe40000011400 */
[----:B------:R-:W-:-:S03]  /*80380*/  PRMT R3, R2, 0x9910, RZ ;  /* 0x0000991002037816 */ /* 0x000fc600000000ff */
[----:B------:R1:W-:Y:S01]  /*80390*/  @P0 STG.E.U8 desc[UR20][R20.64], R0 ;  /* 0x0000000014000986 */ /* 0x0003e2000c101114 */
[----:B--2---:R-:W-:Y:S01]  /*803a0*/  ISETP.LT.AND P0, PT, R10, UR6, !P1 ;  /* 0x000000060a007c0c */ /* 0x004fe2000cf01270 */
[----:B------:R-:W2:Y:S02]  /*803b0*/  LDCU UR6, c[0x0][0x39c] ;  /* 0x00007380ff0677ac */ /* 0x000ea40008000800 */
[----:B------:R-:W2:Y:S01]  /*803c0*/  LDL.LU R10, [R1+0x4] ;  /* 0x00000400010a7983 */ /* 0x000ea20000300800 */
[----:B-1----:R-:W-:Y:S01]  /*803d0*/  IMAD.MOV.U32 R0, RZ, RZ, R3 ;  /* 0x000000ffff007224 */ /* 0x002fe200078e0003 */
[----:B---3--:R-:W-:Y:S02]  /*803e0*/  F2FP.SATFINITE.E4M3.F32.PACK_AB_MERGE_C R3, R5, R7, RZ ;  /* 0x000000070503723e */ /* 0x008fe400048070ff */
[----:B------:R-:W2:Y:S02]  /*803f0*/  LDL.LU R5, [R1+0x24fc] ;  /* 0x0024fc0001057983 */ /* 0x000ea40000300800 */
[----:B------:R-:W-:-:S02]  /*80400*/  SHF.R.S32.HI R0, RZ, 0x8, R0 ;  /* 0x00000008ff007819 */ /* 0x000fc40000011400 */
[----:B------:R1:W-:Y:S01]  /*80410*/  @P2 STG.E.U8 desc[UR20][R8.64], R2 ;  /* 0x0000000208002986 */ /* 0x0003e2000c101114 */
[----:B-----5:R-:W-:Y:S01]  /*80420*/  ISETP.LT.AND P2, PT, R6, UR5, !P1 ;  /* 0x0000000506007c0c */ /* 0x020fe2000cf41270 */
[----:B------:R-:W3:Y:S02]  /*80430*/  LDCU UR5, c[0x0][0x39c] ;  /* 0x00007380ff0577ac */ /* 0x000ee40008000800 */
[----:B------:R5:W-:Y:S04]  /*80440*/  @P5 STG.E.U8 desc[UR20][R18.64], R0 ;  /* 0x0000000012005986 */ /* 0x000be8000c101114 */
[----:B-1----:R-:W3:Y:S04]  /*80450*/  LDL.LU.64 R8, [R1+0x5b8] ;  /* 0x0005b80001087983 */ /* 0x002ee80000300a00 */
[----:B------:R-:W3:Y:S01]  /*80460*/  LDL.LU.64 R6, [R1+0x5b0] ;  /* 0x0005b00001067983 */ /* 0x000ee20000300a00 */
[----:B0-----:R-:W-:-:S02]  /*80470*/  ISETP.LT.AND P5, PT, R4, UR4, !P1 ;  /* 0x0000000404007c0c */ /* 0x001fc4000cfa1270 */
[----:B------:R-:W-:Y:S01]  /*80480*/  PRMT R2, R3, 0x9910, RZ ;  /* 0x0000991003027816 */ /* 0x000fe200000000ff */
[----:B------:R-:W3:Y:S01]  /*80490*/  LDL.LU R4, [R1+0x24e4] ;  /* 0x0024e40001047983 */ /* 0x000ee20000300800 */
[----:B------:R-:W0:Y:S03]  /*804a0*/  LDCU UR4, c[0x0][0x39c] ;  /* 0x00007380ff0477ac */ /* 0x000e260008000800 */
[----:B-----5:R-:W-:Y:S01]  /*804b0*/  IMAD.MOV.U32 R0, RZ, RZ, R2 ;  /* 0x000000ffff007224 */ /* 0x020fe200078e0002 */
[----:B------:R-:W-:Y:S01]  /*804c0*/  F2FP.SATFINITE.E4M3.F32.PACK_AB_MERGE_C R2, R11, R14, RZ ;  /* 0x0000000e0b02723e */ /* 0x000fe200048070ff */
[----:B------:R-:W-:Y:S03]  /*804d0*/  @P4 STG.E.U8 desc[UR20][R16.64], R3 ;  /* 0x0000000310004986 */ /* 0x000fe6000c101114 */
[----:B------:R-:W-:Y:S01]  /*804e0*/  SHF.R.S32.HI R0, RZ, 0x8, R0 ;  /* 0x00000008ff007819 */ /* 0x000fe20000011400 */
[----:B------:R-:W5:Y:S04]  /*804f0*/  LDL.LU R23, [R1+0x8] ;  /* 0x0000080001177983 */ /* 0x000f680000300800 */
[----:B------:R-:W5:Y:S04]  /*80500*/  LDL.LU R11, [R1+0xc] ;  /* 0x00000c00010b7983 */ /* 0x000f680000300800 */
[----:B----4-:R1:W-:Y:S01]  /*80510*/  @P3 STG.E.U8 desc[UR20][R12.64], R0 ;  /* 0x000000000c003986 */ /* 0x0103e2000c101114 */
[----:B--2---:R-:W-:Y:S01]  /*80520*/  ISETP.LT.AND P4, PT, R5, UR6, !P1 ;  /* 0x0000000605007c0c */ /* 0x004fe2000cf81270 */
[----:B------:R-:W2:Y:S02]  /*80530*/  LDCU UR6, c[0x0][0x39c] ;  /* 0x00007380ff0677ac */ /* 0x000ea40008000800 */
[----:B------:R-:W0:Y:S04]  /*80540*/  LDL.LU R5, [R1+0x24e0] ;  /* 0x0024e00001057983 */ /* 0x000e280000300800 */
[----:B------:R-:W4:Y:S04]  /*80550*/  LDL.LU.64 R18, [R1+0x5a8] ;  /* 0x0005a80001127983 */ /* 0x000f280000300a00 */
[----:B------:R-:W2:Y:S04]  /*80560*/  LDL.LU.64 R20, [R1+0x5a0] ;  /* 0x0005a00001147983 */ /* 0x000ea80000300a00 */
[----:B-1----:R-:W2:Y:S04]  /*80570*/  LDL.LU R12, [R1+0x24ec] ;  /* 0x0024ec00010c7983 */ /* 0x002ea80000300800 */
[----:B------:R-:W4:Y:S04]  /*80580*/  LDL.LU R13, [R1+0x10] ;  /* 0x00001000010d7983 */ /* 0x000f280000300800 */
[----:B---3--:R1:W-:Y:S01]  /*80590*/  @P0 STG.E.U8 desc[UR20][R8.64], R2 ;  /* 0x0000000208000986 */ /* 0x0083e2000c101114 */
[----:B------:R-:W-:Y:S01]  /*805a0*/  ISETP.LT.AND P3, PT, R4, UR5, !P1 ;  /* 0x0000000504007c0c */ /* 0x000fe2000cf61270 */
[----:B------:R-:W3:Y:S02]  /*805b0*/  LDCU UR5, c[0x0][0x39c] ;  /* 0x00007380ff0577ac */ /* 0x000ee40008000800 */
[----:B------:R-:W3:Y:S04]  /*805c0*/  LDL.LU R4, [R1+0x14] ;  /* 0x0000140001047983 */ /* 0x000ee80000300800 */
[----:B------:R-:W3:Y:S04]  /*805d0*/  LDL.LU.64 R16, [R1+0x598] ;  /* 0x0005980001107983 */ /* 0x000ee80000300a00 */
[----:B-1----:R-:W3:Y:S01]  /*805e0*/  LDL.LU R8, [R1+0x24e8] ;  /* 0x0024e80001087983 */ /* 0x002ee20000300800 */
[----:B------:R-:W-:-:S05]  /*805f0*/  PRMT R3, R2, 0x9910, RZ ;  /* 0x0000991002037816 */ /* 0x000fca00000000ff */
[----:B------:R-:W-:Y:S01]  /*80600*/  IMAD.MOV.U32 R0, RZ, RZ, R3 ;  /* 0x000000ffff007224 */ /* 0x000fe200078e0003 */
[----:B------:R-:W-:Y:S02]  /*80610*/  F2FP.SATFINITE.E4M3.F32.PACK_AB_MERGE_C R3, R10, R15, RZ ;  /* 0x0000000f0a03723e */ /* 0x000fe400048070ff */
[----:B------:R-:W5:Y:S02]  /*80620*/  LDL.LU.64 R14, [R1+0x590] ;  /* 0x00059000010e7983 */ /* 0x000f640000300a00 */
[----:B------:R-:W-:-:S05]  /*80630*/  SHF.R.S32.HI R0, RZ, 0x8, R0 ;  /* 0x00000008ff007819 */ /* 0x000fca0000011400 */
[----:B------:R1:W-:Y:S01]  /*80640*/  @P2 STG.E.U8 desc[UR20][R6.64], R0 ;  /* 0x0000000006002986 */ /* 0x0003e2000c101114 */
[----:B0-----:R-:W-:Y:S01]  /*80650*/  ISETP.LT.AND P0, PT, R5, UR4, !P1 ;  /* 0x0000000405007c0c */ /* 0x001fe2000cf01270 */
[----:B------:R-:W0:Y:S02]  /*80660*/  LDCU UR4, c[0x0][0x39c] ;  /* 0x00007380ff0477ac */ /* 0x000e240008000800 */
[----:B------:R-:W5:Y:S04]  /*80670*/  LDL.LU R5, [R1+0x24d4] ;  /* 0x0024d40001057983 */ /* 0x000f680000300800 */
[----:B------:R-:W5:Y:S04]  /*80680*/  LDL.LU R10, [R1+0x18] ;  /* 0x00001800010a7983 */ /* 0x000f680000300800 */
[----:B------:R-:W5:Y:S01]  /*80690*/  LDL.LU R9, [R1+0x1c] ;  /* 0x00001c0001097983 */ /* 0x000f620000300800 */
[----:B--2---:R-:W-:Y:S01]  /*806a0*/  ISETP.LT.AND P2, PT, R12, UR6, !P1 ;  /* 0x000000060c007c0c */ /* 0x004fe2000cf41270 */
[----:B------:R-:W2:Y:S02]  /*806b0*/  LDCU UR6, c[0x0][0x39c] ;  /* 0x00007380ff0677ac */ /* 0x000ea40008000800 */
[----:B-1----:R-:W2:Y:S04]  /*806c0*/  LDL.LU.64 R6, [R1+0x588] ;  /* 0x0005880001067983 */ /* 0x002ea80000300a00 */
[----:B----4-:R1:W-:Y:S04]  /*806d0*/  @P5 STG.E.U8 desc[UR20][R18.64], R3 ;  /* 0x0000000312005986 */ /* 0x0103e8000c101114 */
[----:B------:R-:W0:Y:S01]  /*806e0*/  LDL.LU R12, [R1+0x24d8] ;  /* 0x0024d800010c7983 */ /* 0x000e220000300800 */
[----:B---3--:R-:W-:Y:S01]  /*806f0*/  ISETP.LT.AND P5, PT, R8, UR8, !P1 ;  /* 0x0000000808007c0c */ /* 0x008fe2000cfa1270 */
[----:B------:R-:W3:Y:S02]  /*80700*/  LDCU UR8, c[0x0][0x39c] ;  /* 0x00007380ff0877ac */ /* 0x000ee40008000800 */
[----:B------:R-:W2:Y:S01]  /*80710*/  LDL.LU R8, [R1+0x24dc] ;  /* 0x0024dc0001087983 */ /* 0x000ea20000300800 */
[----:B------:R-:W-:-:S03]  /*80720*/  PRMT R2, R3, 0x9910, RZ ;  /* 0x0000991003027816 */ /* 0x000fc600000000ff */
[----:B-1----:R-:W4:Y:S02]  /*80730*/  LDL.LU.64 R18, [R1+0x580] ;  /* 0x0005800001127983 */ /* 0x002f240000300a00 */
[----:B------:R-:W-:Y:S01]  /*80740*/  IMAD.MOV.U32 R0, RZ, RZ, R2 ;  /* 0x000000ffff007224 */ /* 0x000fe200078e0002 */
[----:B-----5:R-:W-:Y:S02]  /*80750*/  F2FP.SATFINITE.E4M3.F32.PACK_AB_MERGE_C R2, R11, R23, RZ ;  /* 0x000000170b02723e */ /* 0x020fe400048070ff */
[----:B------:R-:W5:Y:S02]  /*80760*/  LDL.LU R11, [R1+0x20] ;  /* 0x00002000010b7983 */ /* 0x000f640000300800 */
[----:B------:R-:W-:Y:S02]  /*80770*/  SHF.R.S32.HI R0, RZ, 0x8, R0 ;  /* 0x00000008ff007819 */ /* 0x000fe40000011400 */
[----:B------:R-:W-:-:S03]  /*80780*/  PRMT R3, R2, 0x9910, RZ ;  /* 0x0000991002037816 */ /* 0x000fc600000000ff */
[----:B------:R1:W-:Y:S01]  /*80790*/  @P4 STG.E.U8 desc[UR20][R20.64], R0 ;  /* 0x0000000014004986 */ /* 0x0003e2000c101114 */
[----:B------:R-:W-:Y:S01]  /*807a0*/  ISETP.LT.AND P4, PT, R5, UR5, !P1 ;  /* 0x0000000505007c0c */ /* 0x000fe2000cf81270 */
[----:B-1----:R-:W-:Y:S02]  /*807b0*/  IMAD.MOV.U32 R0, RZ, RZ, R3 ;  /* 0x000000ffff007224 */ /* 0x002fe400078e0003 */
[----:B------:R-:W5:Y:S01]  /*807c0*/  LDL.LU R5, [R1+0x24] ;  /* 0x0000240001057983 */ /* 0x000f620000300800 */
[----:B------:R-:W-:Y:S01]  /*807d0*/  F2FP.SATFINITE.E4M3.F32.PACK_AB_MERGE_C R3, R4, R13, RZ ;  /* 0x0000000d0403723e */ /* 0x000fe200048070ff */
[----:B------:R-:W1:Y:S01]  /*807e0*/  LDCU UR5, c[0x0][0x39c] ;  /* 0x00007380ff0577ac */ /* 0x000e620008000800 */
[----:B------:R-:W-:Y:S01]  /*807f0*/  SHF.R.S32.HI R0, RZ, 0x8, R0 ;  /* 0x00000008ff007819 */ /* 0x000fe20000011400 */
[----:B------:R3:W-:Y:S04]  /*80800*/  @P3 STG.E.U8 desc[UR20][R16.64], R2 ;  /* 0x0000000210003986 */ /* 0x0007e8000c101114 */
[----:B------:R-:W1:Y:S01]  /*80810*/  LDL.LU R4, [R1+0x24c8] ;  /* 0x0024c80001047983 */ /* 0x000e620000300800 */
[----:B0-----:R-:W-:Y:S01]  /*80820*/  ISETP.LT.AND P3, PT, R12, UR4, !P1 ;  /* 0x000000040c007c0c */ /* 0x001fe2000cf61270 */
[----:B------:R-:W0:Y:S02]  /*80830*/  LDCU UR4, c[0x0][0x39c] ;  /* 0x00007380ff0477ac */ /* 0x000e240008000800 */
[----:B------:R0:W-:Y:S04]  /*80840*/  @P0 STG.E.U8 desc[UR20][R14.64], R0 ;  /* 0x000000000e000986 */ /* 0x0001e8000c101114 */
[----:B---3--:R-:W3:Y:S04]  /*80850*/  LDL.LU.64 R16, [R1+0x578] ;  /* 0x0005780001107983 */ /* 0x008ee80000300a00 */
[----:B------:R-:W3:Y:S01]  /*80860*/  LDL.LU.64 R12, [R1+0x570] ;  /* 0x00057000010c7983 */ /* 0x000ee20000300a00 */
[----:B--2---:R-:W-:-:S02]  /*80870*/  ISETP.LT.AND P0, PT, R8, UR6, !P1 ;  /* 0x0000000608007c0c */ /* 0x004fc4000cf01270 */
[----:B------:R-:W-:Y:S01]  /*80880*/  PRMT R2, R3, 0x9910, RZ ;  /* 0x0000991003027816 */ /* 0x000fe200000000ff */
[----:B------:R-:W2:Y:S01]  /*80890*/  LDL.LU R8, [R1+0x24d0] ;  /* 0x0024d00001087983 */ /* 0x000ea20000300800 */
        /* <DEDUP_REMOVED lines=8> */
[----:B----4-:R0:W-:Y:S01]  /*80920*/  @P5 STG.E.U8 desc[UR20][R18.64], R0 ;  /* 0x0000000012005986 */ /* 0x0101e2000c101114 */
[----:B-1----:R-:W-:Y:S01]  /*80930*/  ISETP.LT.AND P2, PT, R4, UR5, !P1 ;  /* 0x0000000504007c0c */ /* 0x002fe2000cf41270 */
[----:B0-----:R-:W-:Y:S02]  /*80940*/  IMAD.MOV.U32 R0, RZ, RZ, R3 ;  /* 0x000000ffff007224 */ /* 0x001fe400078e0003 */
[----:B------:R-:W4:Y:S01]  /*80950*/  LDL.LU R4, [R1+0x24cc] ;  /* 0x0024cc0001047983 */ /* 0x000f220000300800 */
[----:B------:R-:W0:Y:S03]  /*80960*/  LDCU UR5, c[0x0][0x39c] ;  /* 0x00007380ff0577ac */ /* 0x000e260008000800 */
[----:B------:R-:W4:Y:S04]  /*80970*/  LDL.LU.64 R6, [R1+0x540] ;  /* 0x0005400001067983 */ /* 0x000f280000300a00 */
[----:B------:R-:W4:Y:S01]  /*80980*/  LDL.LU.64 R20, [R1+0x538] ;  /* 0x0005380001147983 */ /* 0x000f220000300a00 */
[----:B-----5:R-:W-:-:S02]  /*80990*/  F2FP.SATFINITE.E4M3.F32.PACK_AB_MERGE_C R3, R5, R11, RZ ;  /* 0x0000000b0503723e */ /* 0x020fc400048070ff */
[----:B--2---:R-:W-:Y:S01]  /*809a0*/  ISETP.LT.AND P5, PT, R8, UR4, !P1 ;  /* 0x0000000408007c0c */ /* 0x004fe2000cfa1270 */
[----:B---3--:R1:W-:Y:S01]  /*809b0*/  @P4 STG.E.U8 desc[UR20][R16.64], R2 ;  /* 0x0000000210004986 */ /* 0x0083e2000c101114 */
[----:B------:R-:W-:Y:S01]  /*809c0*/  SHF.R.S32.HI R0, RZ, 0x8, R0 ;  /* 0x00000008ff007819 */ /* 0x000fe20000011400 */
[----:B------:R-:W2:Y:S02]  /*809d0*/  LDCU UR4, c[0x0][0x39c] ;  /* 0x00007380ff0477ac */ /* 0x000ea40008000800 */
[----:B------:R-:W0:Y:S04]  /*809e0*/  LDL.LU R8, [R1+0x24bc] ;  /* 0x0024bc0001087983 */ /* 0x000e280000300800 */
[----:B------:R-:W3:Y:S04]  /*809f0*/  LDL.LU R10, [R1+0x30] ;  /* 0x00003000010a7983 */ /* 0x000ee80000300800 */
[----:B------:R-:W3:Y:S04]  /*80a00*/  LDL.LU R9, [R1+0x34] ;  /* 0x0000340001097983 */ /* 0x000ee80000300800 */
[----:B------:R-:W5:Y:S04]  /*80a10*/  LDL.LU.64 R18, [R1+0x530] ;  /* 0x0005300001127983 */ /* 0x000f680000300a00 */
[----:B------:R-:W2:Y:S04]  /*80a20*/  LDL.LU R5, [R1+0x24c0] ;  /* 0x0024c00001057983 */ /* 0x000ea80000300800 */
[----:B-1----:R-:W3:Y:S04]  /*80a30*/  LDL.LU.64 R16, [R1+0x528] ;  /* 0x0005280001107983 */ /* 0x002ee80000300a00 */
[----:B------:R1:W-:Y:S01]  /*80a40*/  @P3 STG.E.U8 desc[UR20][R12.64], R0 ;  /* 0x000000000c003986 */ /* 0x0003e2000c101114 */
[----:B----4-:R-:W-:Y:S01]  /*80a50*/  ISETP.LT.AND P4, PT, R4, UR6, !P1 ;  /* 0x0000000604007c0c */ /* 0x010fe2000cf81270 */
[----:B------:R-:W4:Y:S02]  /*80a60*/  LDCU UR6, c[0x0][0x39c] ;  /* 0x00007380ff0677ac */ /* 0x000f240008000800 */
[----:B------:R-:W3:Y:S04]  /*80a70*/  LDL.LU R4, [R1+0x24c4] ;  /* 0x0024c40001047983 */ /* 0x000ee80000300800 */
[----:B------:R-:W4:Y:S04]  /*80a80*/  LDL.LU R14, [R1+0x38] ;  /* 0x00003800010e7983 */ /* 0x000f280000300800 */
[----:B------:R-:W4:Y:S04]  /*80a90*/  LDL.LU R11, [R1+0x3c] ;  /* 0x00003c00010b7983 */ /* 0x000f280000300800 */
[----:B-1----:R-:W4:Y:S04]  /*80aa0*/  LDL.LU.64 R12, [R1+0x520] ;  /* 0x00052000010c7983 */ /* 0x002f280000300a00 */
[----:B------:R1:W-:Y:S01]  /*80ab0*/  @P0 STG.E.U8 desc[UR20][R6.64], R3 ;  /* 0x0000000306000986 */ /* 0x0003e2000c101114 */
[----:B0-----:R-:W-:Y:S01]  /*80ac0*/  ISETP.LT.AND P3, PT, R8, UR5, !P1 ;  /* 0x0000000508007c0c */ /* 0x001fe2000cf61270 */
[----:B------:R-:W0:Y:S02]  /*80ad0*/  LDCU UR5, c[0x0][0x39c] ;  /* 0x00007380ff0577ac */ /* 0x000e240008000800 */
[----:B------:R-:W4:Y:S01]  /*80ae0*/  LDL.LU R8, [R1+0x24b4] ;  /* 0x0024b40001087983 */ /* 0x000f220000300800 */
        /* <DEDUP_REMOVED lines=12> */
[----:B------:R-:W3:Y:S02]  /*80bb0*/  LDCU UR4, c[0x0][0x39c] ;  /* 0x00007380ff0477ac */ /* 0x000ee40008000800 */
[----:B------:R-:W2:Y:S01]  /*80bc0*/  LDL.LU R4, [R1+0x44] ;  /* 0x0000440001047983 */ /* 0x000ea20000300800 */
[----:B-1----:R-:W-:Y:S01]  /*80bd0*/  IMAD.MOV.U32 R0, RZ, RZ, R3 ;  /* 0x000000ffff007224 */ /* 0x002fe200078e0003 */
[----:B------:R-:W-:Y:S02]  /*80be0*/  F2FP.SATFINITE.E4M3.F32.PACK_AB_MERGE_C R3, R9, R10, RZ ;  /* 0x0000000a0903723e */ /* 0x000fe400048070ff */
[----:B-----5:R1:W-:Y:S02]  /*80bf0*/  @P5 STG.E.U8 desc[UR20][R18.64], R2 ;  /* 0x0000000212005986 */ /* 0x0203e4000c101114 */
[----:B------:R-:W-:-:S02]  /*80c00*/  SHF.R.S32.HI R0, RZ, 0x8, R0 ;  /* 0x00000008ff007819 */ /* 0x000fc40000011400 */
[----:B------:R-:W3:Y:S04]  /*80c10*/  LDL.LU R10, [R1+0x24b8] ;  /* 0x0024b800010a7983 */ /* 0x000ee80000300800 */
[----:B------:R5:W-:Y:S04]  /*80c20*/  @P4 STG.E.U8 desc[UR20][R16.64], R0 ;  /* 0x0000000010004986 */ /* 0x000be8000c101114 */
[----:B-1----:R-:W2:Y:S01]  /*80c30*/  LDL.LU.64 R18, [R1+0x510] ;  /* 0x0005100001127983 */ /* 0x002ea20000300a00 */
[----:B----4-:R-:W-:Y:S01]  /*80c40*/  ISETP.LT.AND P5, PT, R8, UR6, !P1 ;  /* 0x0000000608007c0c */ /* 0x010fe2000cfa1270 */
[----:B------:R-:W1:Y:S02]  /*80c50*/  LDCU UR6, c[0x0][0x39c] ;  /* 0x00007380ff0677ac */ /* 0x000e640008000800 */
[----:B------:R-:W4:Y:S01]  /*80c60*/  LDL.LU.64 R8, [R1+0x508] ;  /* 0x0005080001087983 */ /* 0x000f220000300a00 */
[----:B0-----:R-:W-:-:S02]  /*80c70*/  ISETP.LT.AND P4, PT, R5, UR5, !P1 ;  /* 0x0000000505007c0c */ /* 0x001fc4000cf81270 */
[----:B------:R-:W-:Y:S01]  /*80c80*/  PRMT R2, R3, 0x9910, RZ ;  /* 0x0000991003027816 */ /* 0x000fe200000000ff */
[----:B------:R-:W1:Y:S01]  /*80c90*/  LDL.LU R5, [R1+0x24a4] ;  /* 0x0024a40001057983 */ /* 0x000e620000300800 */
[----:B------:R-:W0:Y:S03]  /*80ca0*/  LDCU UR5, c[0x0][0x39c] ;  /* 0x00007380ff0577ac */ /* 0x000e260008000800 */
[----:B-----5:R-:W-:Y:S01]  /*80cb0*/  IMAD.MOV.U32 R0, RZ, RZ, R2 ;  /* 0x000000ffff007224 */ /* 0x020fe200078e0002 */
[----:B------:R-:W-:Y:S01]  /*80cc0*/  F2FP.SATFINITE.E4M3.F32.PACK_AB_MERGE_C R2, R11, R14, RZ ;  /* 0x0000000e0b02723e */ /* 0x000fe200048070ff */
[----:B------:R-:W5:Y:S03]  /*80cd0*/  LDL.LU R23, [R1+0x48] ;  /* 0x0000480001177983 */ /* 0x000f660000300800 */
[----:B------:R-:W-:Y:S01]  /*80ce0*/  SHF.R.S32.HI R0, RZ, 0x8, R0 ;  /* 0x00000008ff007819 */ /* 0x000fe20000011400 */
[----:B------:R0:W-:Y:S04]  /*80cf0*/  @P3 STG.E.U8 desc[UR20][R12.64], R3 ;  /* 0x000000030c003986 */ /* 0x0001e8000c101114 */
[----:B------:R-:W5:Y:S04]  /*80d00*/  LDL.LU R17, [R1+0x4c] ;  /* 0x00004c0001117983 */ /* 0x000f680000300800 */
[----:B------:R-:W4:Y:S01]  /*80d10*/  LDL.LU R14, [R1+0x24a8] ;  /* 0x0024a800010e7983 */ /* 0x000f220000300800 */
[----:B0-----:R-:W-:-:S03]  /*80d20*/  PRMT R3, R2, 0x9910, RZ ;  /* 0x0000991002037816 */ /* 0x001fc600000000ff */
[----:B------:R-:W5:Y:S04]  /*80d30*/  LDL.LU.64 R12, [R1+0x500] ;  /* 0x00050000010c7983 */ /* 0x000f680000300a00 */
[----:B------:R-:W5:Y:S01]  /*80d40*/  LDL.LU.64 R20, [R1+0x4f8] ;  /* 0x0004f80001147983 */ /* 0x000f620000300a00 */
[----:B---3--:R-:W-:-:S03]  /*80d50*/  ISETP.LT.AND P3, PT, R10, UR4, !P1 ;  /* 0x000000040a007c0c */ /* 0x008fc6000cf61270 */
[----:B--2---:R0:W-:Y:S01]  /*80d60*/  @P0 STG.E.U8 desc[UR20][R6.64], R0 ;  /* 0x0000000006000986 */ /* 0x0041e2000c101114 */
[----:B------:R-:W2:Y:S03]  /*80d70*/  LDCU UR4, c[0x0][0x39c] ;  /* 0x00007380ff0477ac */ /* 0x000ea60008000800 */
[----:B------:R-:W2:Y:S04]  /*80d80*/  LDL.LU R10, [R1+0x24ac] ;  /* 0x0024ac00010a7983 */ /* 0x000ea80000300800 */
[----:B------:R-:W3:Y:S01]  /*80d90*/  LDL.LU R11, [R1+0x50] ;  /* 0x00005000010b7983 */ /* 0x000ee20000300800 */
[----:B0-----:R-:W-:Y:S01]  /*80da0*/  IMAD.MOV.U32 R0, RZ, RZ, R3 ;  /* 0x000000ffff007224 */ /* 0x001fe200078e0003 */
[----:B------:R-:W-:-:S02]  /*80db0*/  F2FP.SATFINITE.E4M3.F32.PACK_AB_MERGE_C R3, R4, R15, RZ ;  /* 0x0000000f0403723e */ /* 0x000fc400048070ff */
[----:B-1----:R-:W-:Y:S01]  /*80dc0*/  ISETP.LT.AND P0, PT, R5, UR6, !P1 ;  /* 0x0000000605007c0c */ /* 0x002fe2000cf01270 */
[----:B------:R0:W-:Y:S01]  /*80dd0*/  @P2 STG.E.U8 desc[UR20][R18.64], R2 ;  /* 0x0000000212002986 */ /* 0x0001e2000c101114 */
[----:B------:R-:W-:Y:S01]  /*80de0*/  SHF.R.S32.HI R0, RZ, 0x8, R0 ;  /* 0x00000008ff007819 */ /* 0x000fe20000011400 */
[----:B------:R-:W1:Y:S02]  /*80df0*/  LDCU UR6, c[0x0][0x39c] ;  /* 0x00007380ff0677ac */ /* 0x000e640008000800 */
[----:B------:R-:W3:Y:S04]  /*80e00*/  LDL.LU R5, [R1+0x54] ;  /* 0x0000540001057983 */ /* 0x000ee80000300800 */
[----:B------:R-:W3:Y:S04]  /*80e10*/  LDL.LU.64 R6, [R1+0x4f0] ;  /* 0x0004f00001067983 */ /* 0x000ee80000300a00 */
[----:B------:R-:W3:Y:S04]  /*80e20*/  LDL.LU R4, [R1+0x249c] ;  /* 0x00249c0001047983 */ /* 0x000ee80000300800 */
[----:B0-----:R-:W3:Y:S04]  /*80e30*/  LDL.LU.64 R18, [R1+0x4e8] ;  /* 0x0004e80001127983 */ /* 0x001ee80000300a00 */
[----:B----4-:R0:W-:Y:S01]  /*80e40*/  @P5 STG.E.U8 desc[UR20][R8.64], R0 ;  /* 0x0000000008005986 */ /* 0x0101e2000c101114 */
[----:B------:R-:W-:Y:S01]  /*80e50*/  ISETP.LT.AND P2, PT, R14, UR5, !P1 ;  /* 0x000000050e007c0c */ /* 0x000fe2000cf41270 */
[----:B------:R-:W4:Y:S02]  /*80e60*/  LDCU UR5, c[0x0][0x39c] ;  /* 0x00007380ff0577ac */ /* 0x000f240008000800 */
[----:B-----5:R5:W-:Y:S04]  /*80e70*/  @P4 STG.E.U8 desc[UR20][R12.64], R3 ;  /* 0x000000030c004986 */ /* 0x020be8000c101114 */
[----:B0-----:R-:W1:Y:S04]  /*80e80*/  LDL.LU R8, [R1+0x2498] ;  /* 0x0024980001087983 */ /* 0x001e680000300800 */
[----:B------:R-:W4:Y:S01]  /*80e90*/  LDL.LU R16, [R1+0x58] ;  /* 0x0000580001107983 */ /* 0x000f220000300800 */
[----:B--2---:R-:W-:Y:S01]  /*80ea0*/  ISETP.LT.AND P5, PT, R10, UR4, !P1 ;  /* 0x000000040a007c0c */ /* 0x004fe2000cfa1270 */
[----:B------:R-:W0:Y:S02]  /*80eb0*/  LDCU UR4, c[0x0][0x39c] ;  /* 0x00007380ff0477ac */ /* 0x000e240008000800 */
[----:B------:R-:W2:Y:S04]  /*80ec0*/  LDL.LU R9, [R1+0x5c] ;  /* 0x00005c0001097983 */ /* 0x000ea80000300800 */
[----:B------:R-:W2:Y:S04]  /*80ed0*/  LDL.LU.64 R14, [R1+0x4e0] ;  /* 0x0004e000010e7983 */ /* 0x000ea80000300a00 */
[----:B------:R-:W4:Y:S01]  /*80ee0*/  LDL.LU R10, [R1+0x24a0] ;  /* 0x0024a000010a7983 */ /* 0x000f220000300800 */
[----:B---3--:R-:W-:Y:S01]  /*80ef0*/  ISETP.LT.AND P4, PT, R4, UR8, !P1 ;  /* 0x0000000804007c0c */ /* 0x008fe2000cf81270 */
[----:B------:R-:W3:Y:S02]  /*80f00*/  LDCU UR8, c[0x0][0x39c] ;  /* 0x00007380ff0877ac */ /* 0x000ee40008000800 */
[----:B------:R-:W0:Y:S01]  /*80f10*/  LDL.LU R4, [R1+0x248c] ;  /* 0x00248c0001047983 */ /* 0x000e220000300800 */
[----:B------:R-:W-:-:S03]  /*80f20*/  PRMT R2, R3, 0x9910, RZ ;  /* 0x0000991003027816 */ /* 0x000fc600000000ff */
[----:B-----5:R-:W5:Y:S02]  /*80f30*/  LDL.LU.64 R12, [R1+0x4d8] ;  /* 0x0004d800010c7983 */ /* 0x020f640000300a00 */
[----:B------:R-:W-:Y:S01]  /*80f40*/  IMAD.MOV.U32 R0, RZ, RZ, R2 ;  /* 0x000000ffff007224 */ /* 0x000fe200078e0002 */
[----:B------:R-:W-:Y:S02]  /*80f50*/  F2FP.SATFINITE.E4M3.F32.PACK_AB_MERGE_C R2, R17, R23, RZ ;  /* 0x000000171102723e */ /* 0x000fe400048070ff */
[----:B------:R-:W3:Y:S02]  /*80f60*/  LDL.LU R17, [R1+0x60] ;  /* 0x0000600001117983 */ /* 0x000ee40000300800 */
[----:B------:R-:W-:Y:S02]  /*80f70*/  SHF.R.S32.HI R0, RZ, 0x8, R0 ;  /* 0x00000008ff007819 */ /* 0x000fe40000011400 */
[----:B------:R-:W-:-:S03]  /*80f80*/  PRMT R3, R2, 0x9910, RZ ;  /* 0x0000991002037816 */ /* 0x000fc600000000ff */
[----:B------:R2:W-:Y:S01]  /*80f90*/  @P3 STG.E.U8 desc[UR20][R20.64], R0 ;  /* 0x0000000014003986 */ /* 0x0005e2000c101114 */
[----:B-1----:R-:W-:Y:S01]  /*80fa0*/  ISETP.LT.AND P3, PT, R8, UR6, !P1 ;  /* 0x0000000608007c0c */ /* 0x002fe2000cf61270 */
[----:B------:R-:W1:Y:S02]  /*80fb0*/  LDCU UR6, c[0x0][0x39c] ;  /* 0x00007380ff0677ac */ /* 0x000e640008000800 */
[----:B------:R-:W3:Y:S01]  /*80fc0*/  LDL.LU R8, [R1+0x64] ;  /* 0x0000640001087983 */ /* 0x000ee20000300800 */
[----:B--2---:R-:W-:Y:S01]  /*80fd0*/  IMAD.MOV.U32 R0, RZ, RZ, R3 ;  /* 0x000000ffff007224 */ /* 0x004fe200078e0003 */
[----:B------:R-:W-:Y:S02]  /*80fe0*/  F2FP.SATFINITE.E4M3.F32.PACK_AB_MERGE_C R3, R5, R11, RZ ;  /* 0x0000000b0503723e */ /* 0x000fe400048070ff */
[----:B------:R-:W1:Y:S02]  /*80ff0*/  LDL.LU R5, [R1+0x2490] ;  /* 0x0024900001057983 */ /* 0x000e640000300800 */
[----:B------:R-:W-:-:S02]  /*81000*/  SHF.R.S32.HI R0, RZ, 0x8, R0 ;  /* 0x00000008ff007819 */ /* 0x000fc40000011400 */
[----:B------:R2:W-:Y:S01]  /*81010*/  @P0 STG.E.U8 desc[UR20][R6.64], R2 ;  /* 0x0000000206000986 */ /* 0x0005e2000c101114 */
[----:B----4-:R-:W-:Y:S01]  /*81020*/  ISETP.LT.AND P0, PT, R10, UR5, !P1 ;  /* 0x000000050a007c0c */ /* 0x010fe2000cf01270 */
[----:B------:R-:W4:Y:S02]  /*81030*/  LDCU UR5, c[0x0][0x39c] ;  /* 0x00007380ff0577ac */ /* 0x000f240008000800 */
[----:B------:R0:W-:Y:S04]  /*81040*/  @P2 STG.E.U8 desc[UR20][R18.64], R0 ;  /* 0x0000000012002986 */ /* 0x0001e8000c101114 */
[----:B--2---:R-:W2:Y:S04]  /*81050*/  LDL.LU.64 R6, [R1+0x4d0] ;  /* 0x0004d00001067983 */ /* 0x004ea80000300a00 */
[----:B------:R-:W2:Y:S01]  /*81060*/  LDL.LU.64 R10, [R1+0x4c8] ;  /* 0x0004c800010a7983 */ /* 0x000ea20000300a00 */
[----:B0-----:R-:W-:-:S02]  /*81070*/  ISETP.LT.AND P2, PT, R4, UR4, !P1 ;  /* 0x0000000404007c0c */ /* 0x001fc4000cf41270 */
[----:B------:R-:W-:Y:S01]  /*81080*/  PRMT R2, R3, 0x9910, RZ ;  /* 0x0000991003027816 */ /* 0x000fe200000000ff */
[----:B------:R-:W4:Y:S01]  /*81090*/  LDL.LU R4, [R1+0x2494] ;  /* 0x0024940001047983 */ /* 0x000f220000300800 */
[----:B------:R-:W0:Y:S03]  /*810a0*/  LDCU UR4, c[0x0][0x39c] ;  /* 0x00007380ff0477ac */ /* 0x000e260008000800 */
[----:B------:R-:W-:Y:S01]  /*810b0*/  IMAD.MOV.U32 R0, RZ, RZ, R2 ;  /* 0x000000ffff007224 */ /* 0x000fe200078e0002 */
[----:B------:R3:W-:Y:S01]  /*810c0*/  @P5 STG.E.U8 desc[UR20][R14.64], R3 ;  /* 0x000000030e005986 */ /* 0x0007e2000c101114 */
[----:B------:R-:W-:-:S03]  /*810d0*/  F2FP.SATFINITE.E4M3.F32.PACK_AB_MERGE_C R2, R9, R16, RZ ;  /* 0x000000100902723e */ /* 0x000fc600048070ff */
[----:B------:R-:W-:Y:S01]  /*810e0*/  SHF.R.S32.HI R0, RZ, 0x8, R0 ;  /* 0x00000008ff007819 */ /* 0x000fe20000011400 */
[----:B---3--:R-:W3:Y:S04]  /*810f0*/  LDL.LU R14, [R1+0x68] ;  /* 0x00006800010e7983 */ /* 0x008ee80000300800 */
[----:B------:R-:W3:Y:S01]  /*81100*/  LDL.LU R9, [R1+0x6c] ;  /* 0x00006c0001097983 */ /* 0x000ee20000300800 */
[----:B-1----:R-:W-:-:S03]  /*81110*/  ISETP.LT.AND P5, PT, R5, UR6, !P1 ;  /* 0x0000000605007c0c */ /* 0x002fc6000cfa1270 */
[----:B-----5:R1:W-:Y:S01]  /*81120*/  @P4 STG.E.U8 desc[UR20][R12.64], R0 ;  /* 0x000000000c004986 */ /* 0x0203e2000c101114 */
[----:B------:R-:W5:Y:S03]  /*81130*/  LDCU UR6, c[0x0][0x39c] ;  /* 0x00007380ff0677ac */ /* 0x000f660008000800 */
[----:B------:R-:W0:Y:S04]  /*81140*/  LDL.LU R5, [R1+0x2484] ;  /* 0x0024840001057983 */ /* 0x000e280000300800 */
[----:B------:R-:W3:Y:S04]  /*81150*/  LDL.LU.64 R20, [R1+0x4c0] ;  /* 0x0004c00001147983 */ /* 0x000ee80000300a00 */
[----:B------:R-:W3:Y:S01]  /*81160*/  LDL.LU.64 R22, [R1+0x4b8] ;  /* 0x0004b80001167983 */ /* 0x000ee20000300a00 */
[----:B----4-:R-:W-:-:S02]  /*81170*/  ISETP.LT.AND P4, PT, R4, UR5, !P1 ;  /* 0x0000000504007c0c */ /* 0x010fc4000cf81270 */
[----:B------:R-:W-:Y:S01]  /*81180*/  PRMT R3, R2, 0x9910, RZ ;  /* 0x0000991002037816 */ /* 0x000fe200000000ff */
[----:B------:R-:W5:Y:S01]  /*81190*/  LDL.LU R4, [R1+0x2488] ;  /* 0x0024880001047983 */ /* 0x000f620000300800 */
[----:B------:R-:W4:Y:S03]  /*811a0*/  LDCU UR5, c[0x0][0x39c] ;  /* 0x00007380ff0577ac */ /* 0x000f260008000800 */
[----:B-1----:R-:W-:Y:S01]  /*811b0*/  IMAD.MOV.U32 R0, RZ, RZ, R3 ;  /* 0x000000ffff007224 */ /* 0x002fe200078e0003 */
[----:B------:R-:W3:Y:S01]  /*811c0*/  LDL.LU R19, [R1+0x70] ;  /* 0x0000700001137983 */ /* 0x000ee20000300800 */
[----:B------:R-:W-:-:S03]  /*811d0*/  F2FP.SATFINITE.E4M3.F32.PACK_AB_MERGE_C R3, R8, R17, RZ ;  /* 0x000000110803723e */ /* 0x000fc600048070ff */
[----:B------:R-:W4:Y:S01]  /*811e0*/  LDL.LU R15, [R1+0x74] ;  /* 0x00007400010f7983 */ /* 0x000f220000300800 */
[----:B------:R-:W-:-:S03]  /*811f0*/  SHF.R.S32.HI R0, RZ, 0x8, R0 ;  /* 0x00000008ff007819 */ /* 0x000fc60000011400 */
[----:B------:R-:W4:Y:S04]  /*81200*/  LDL.LU.64 R12, [R1+0x4b0] ;  /* 0x0004b000010c7983 */ /* 0x000f280000300a00 */
[----:B--2---:R1:W-:Y:S04]  /*81210*/  @P3 STG.E.U8 desc[UR20][R6.64], R2 ;  /* 0x0000000206003986 */ /* 0x0043e8000c101114 */
[----:B------:R2:W-:Y:S04]  /*81220*/  @P0 STG.E.U8 desc[UR20][R10.64], R0 ;  /* 0x000000000a000986 */ /* 0x0005e8000c101114 */
[----:B-1----:R-:W4:Y:S01]  /*81230*/  LDL.LU R7, [R1+0x2480] ;  /* 0x0024800001077983 */ /* 0x002f220000300800 */
[----:B0-----:R-:W-:Y:S01]  /*81240*/  ISETP.LT.AND P3, PT, R5, UR4, !P1 ;  /* 0x0000000405007c0c */ /* 0x001fe2000cf61270 */
[----:B------:R-:W0:Y:S02]  /*81250*/  LDCU UR4, c[0x0][0x39c] ;  /* 0x00007380ff0477ac */ /* 0x000e240008000800 */
[----:B------:R-:W4:Y:S04]  /*81260*/  LDL.LU.64 R16, [R1+0x4a8] ;  /* 0x0004a80001107983 */ /* 0x000f280000300a00 */
[----:B------:R-:W4:Y:S04]  /*81270*/  LDL.LU R5, [R1+0x2478] ;  /* 0x0024780001057983 */ /* 0x000f280000300800 */
[----:B------:R-:W4:Y:S04]  /*81280*/  LDL.LU R8, [R1+0x78] ;  /* 0x0000780001087983 */ /* 0x000f280000300800 */
[----:B------:R-:W4:Y:S04]  /*81290*/  LDL.LU R6, [R1+0x7c] ;  /* 0x00007c0001067983 */ /* 0x000f280000300800 */
[----:B--2---:R-:W2:Y:S01]  /*812a0*/  LDL.LU.64 R10, [R1+0x4a0] ;  /* 0x0004a000010a7983 */ /* 0x004ea20000300a00 */
[----:B-----5:R-:W-:-:S02]  /*812b0*/  ISETP.LT.AND P0, PT, R4, UR6, !P1 ;  /* 0x0000000604007c0c */ /* 0x020fc4000cf01270 */
[----:B------:R-:W-:Y:S01]  /*812c0*/  PRMT R2, R3, 0x9910, RZ ;  /* 0x0000991003027816 */ /* 0x000fe200000000ff */
[----:B------:R-:W0:Y:S01]  /*812d0*/  LDL.LU R4, [R1+0x247c] ;  /* 0x00247c0001047983 */ /* 0x000e220000300800 */
[----:B------:R-:W1:Y:S03]  /*812e0*/  LDCU UR6, c[0x0][0x39c] ;  /* 0x00007380ff0677ac */ /* 0x000e660008000800 */
[----:B------:R-:W-:Y:S01]  /*812f0*/  IMAD.MOV.U32 R0, RZ, RZ, R2 ;  /* 0x000000ffff007224 */ /* 0x000fe200078e0002 */
[----:B---3--:R-:W-:Y:S01]  /*81300*/  F2FP.SATFINITE.E4M3.F32.PACK_AB_MERGE_C R2, R9, R14, RZ ;  /* 0x0000000e0902723e */ /* 0x008fe200048070ff */
[----:B------:R3:W-:Y:S03]  /*81310*/  @P2 STG.E.U8 desc[UR20][R20.64], R3 ;  /* 0x0000000314002986 */ /* 0x0007e6000c101114 */
[----:B------:R-:W-:-:S05]  /*81320*/  SHF.R.S32.HI R0, RZ, 0x8, R0 ;  /* 0x00000008ff007819 */ /* 0x000fca0000011400 */
[----:B------:R5:W-:Y:S01]  /*81330*/  @P5 STG.E.U8 desc[UR20][R22.64], R0 ;  /* 0x0000000016005986 */ /* 0x000be2000c101114 */
[----:B---3--:R-:W-:-:S03]  /*81340*/  PRMT R3, R2, 0x9910, RZ ;  /* 0x0000991002037816 */ /* 0x008fc600000000ff */
[----:B------:R-:W3:Y:S04]  /*81350*/  LDL.LU.64 R20, [R1+0x498] ;  /* 0x0004980001147983 */ /* 0x000ee80000300a00 */
[----:B-----5:R-:W5:Y:S01]  /*81360*/  LDL.LU.64 R22, [R1+0x2768] ;  /* 0x0027680001167983 */ /* 0x020f620000300a00 */
[----:B----4-:R-:W-:Y:S01]  /*81370*/  ISETP.LT.AND P2, PT, R7, UR8, !P1 ;  /* 0x0000000807007c0c */ /* 0x010fe2000cf41270 */
[----:B------:R-:W-:Y:S02]  /*81380*/  IMAD.MOV.U32 R0, RZ, RZ, R3 ;  /* 0x000000ffff007224 */ /* 0x000fe400078e0003 */
[----:B------:R-:W1:Y:S01]  /*81390*/  LDL.LU R14, [R1+0x246c] ;  /* 0x00246c00010e7983 */ /* 0x000e620000300800 */
[----:B------:R-:W-:Y:S01]  /*813a0*/  F2FP.SATFINITE.E4M3.F32.PACK_AB_MERGE_C R3, R15, R19, RZ ;  /* 0x000000130f03723e */ /* 0x000fe200048070ff */
[----:B------:R-:W4:Y:S01]  /*813b0*/  LDCU UR8, c[0x0][0x39c] ;  /* 0x00007380ff0877ac */ /* 0x000f220008000800 */
[----:B------:R-:W-:-:S02]  /*813c0*/  ISETP.LT.AND P5, PT, R5, UR5, !P1 ;  /* 0x0000000505007c0c */ /* 0x000fc4000cfa1270 */
[----:B------:R-:W4:Y:S04]  /*813d0*/  LDL.LU R5, [R1+0x2470] ;  /* 0x0024700001057983 */ /* 0x000f280000300800 */
[----:B------:R2:W-:Y:S01]  /*813e0*/  @P4 STG.E.U8 desc[UR20][R12.64], R2 ;  /* 0x000000020c004986 */ /* 0x0005e2000c101114 */
[----:B------:R-:W-:Y:S01]  /*813f0*/  SHF.R.S32.HI R0, RZ, 0x8, R0 ;  /* 0x00000008ff007819 */ /* 0x000fe20000011400 */
[----:B------:R-:W4:Y:S02]  /*81400*/  LDCU UR5, c[0x0][0x39c] ;  /* 0x00007380ff0577ac */ /* 0x000f240008000800 */
[----:B------:R-:W4:Y:S04]  /*81410*/  LDL.LU R9, [R1+0x80] ;  /* 0x0000800001097983 */ /* 0x000f280000300800 */
[----:B------:R-:W4:Y:S04]  /*81420*/  LDL.LU R7, [R1+0x84] ;  /* 0x0000840001077983 */ /* 0x000f280000300800 */
[----:B------:R-:W4:Y:S04]  /*81430*/  LDL.LU.64 R18, [R1+0x490] ;  /* 0x0004900001127983 */ /* 0x000f280000300a00 */
[----:B--2---:R-:W2:Y:S01]  /*81440*/  LDL.LU.64 R12, [R1+0x488] ;  /* 0x00048800010c7983 */ /* 0x004ea20000300a00 */
[----:B0-----:R-:W-:-:S02]  /*81450*/  ISETP.LT.AND P4, PT, R4, UR4, !P1 ;  /* 0x0000000404007c0c */ /* 0x001fc4000cf81270 */
[----:B------:R-:W-:Y:S01]  /*81460*/  PRMT R2, R3, 0x9910, RZ ;  /* 0x0000991003027816 */ /* 0x000fe200000000ff */
[----:B------:R-:W2:Y:S01]  /*81470*/  LDL.LU R4, [R1+0x2474] ;  /* 0x0024740001047983 */ /* 0x000ea20000300800 */
[----:B------:R-:W2:Y:S03]  /*81480*/  LDCU UR4, c[0x0][0x39c] ;  /* 0x00007380ff0477ac */ /* 0x000ea60008000800 */
[----:B------:R0:W-:Y:S04]  /*81490*/  @P3 STG.E.U8 desc[UR20][R16.64], R0 ;  /* 0x0000000010003986 */ /* 0x0001e8000c101114 */
[----:B------:R3:W-:Y:S01]  /*814a0*/  @P0 STG.E.U8 desc[UR20][R10.64], R3 ;  /* 0x000000030a000986 */ /* 0x0007e2000c101114 */
[----:B0-----:R-:W-:Y:S01]  /*814b0*/  IMAD.MOV.U32 R0, RZ, RZ, R2 ;  /* 0x000000ffff007224 */ /* 0x001fe200078e0002 */
[----:B------:R-:W-:-:S02]  /*814c0*/  F2FP.SATFINITE.E4M3.F32.PACK_AB_MERGE_C R2, R6, R8, RZ ;  /* 0x000000080602723e */ /* 0x000fc400048070ff */
[----:B---3--:R-:W3:Y:S04]  /*814d0*/  LDL.LU R10, [R1+0x8c] ;  /* 0x00008c00010a7983 */ /* 0x008ee80000300800 */
[----:B------:R-:W3:Y:S01]  /*814e0*/  LDL.LU R6, [R1+0x245c] ;  /* 0x00245c0001067983 */ /* 0x000ee20000300800 */
[----:B------:R-:W-:Y:S02]  /*814f0*/  SHF.R.S32.HI R0, RZ, 0x8, R0 ;  /* 0x00000008ff007819 */ /* 0x000fe40000011400 */
[----:B-1----:R-:W-:Y:S01]  /*81500*/  ISETP.LT.AND P3, PT, R14, UR6, !P1 ;  /* 0x000000060e007c0c */ /* 0x002fe2000cf61270 */
[----:B------:R-:W3:Y:S01]  /*81510*/  LDCU UR6, c[0x0][0x39c] ;  /* 0x00007380ff0677ac */ /* 0x000ee20008000800 */
[----:B------:R-:W5:Y:S04]  /*81520*/  LDL.LU.64 R14, [R1+0x480] ;  /* 0x00048000010e7983 */ /* 0x000f680000300a00 */
[----:B------:R0:W-:Y:S04]  /*81530*/  @P2 STG.E.U8 desc[UR20][R20.64], R0 ;  /* 0x0000000014002986 */ /* 0x0001e8000c101114 */
[----:B------:R-:W5:Y:S01]  /*81540*/  LDL.LU.64 R16, [R1+0x478] ;  /* 0x0004780001107983 */ /* 0x000f620000300a00 */
[----:B--2---:R-:W-:-:S02]  /*81550*/  ISETP.LT.AND P2, PT, R4, UR4, !P1 ;  /* 0x0000000404007c0c */ /* 0x004fc4000cf41270 */
[----:B------:R-:W-:Y:S01]  /*81560*/  PRMT R3, R2, 0x9910, RZ ;  /* 0x0000991002037816 */ /* 0x000fe200000000ff */
[----:B------:R-:W2:Y:S01]  /*81570*/  LDL.LU R4, [R1+0x2460] ;  /* 0x0024600001047983 */ /* 0x000ea20000300800 */
[----:B----4-:R-:W-:Y:S01]  /*81580*/  ISETP.LT.AND P0, PT, R5, UR5, !P1 ;  /* 0x0000000505007c0c */ /* 0x010fe2000cf01270 */
[----:B------:R-:W2:Y:S02]  /*81590*/  LDCU UR5, c[0x0][0x39c] ;  /* 0x00007380ff0577ac */ /* 0x000ea40008000800 */
[----:B------:R-:W4:Y:S01]  /*815a0*/  LDL.LU R8, [R1+0x90] ;  /* 0x0000900001087983 */ /* 0x000f220000300800 */
[----:B0-----:R-:W-:Y:S01]  /*815b0*/  IMAD.MOV.U32 R0, RZ, RZ, R3 ;  /* 0x000000ffff007224 */ /* 0x001fe200078e0003 */
[----:B------:R-:W-:Y:S01]  /*815c0*/  F2FP.SATFINITE.E4M3.F32.PACK_AB_MERGE_C R3, R7, R9, RZ ;  /* 0x000000090703723e */ /* 0x000fe200048070ff */
[----:B------:R-:W0:Y:S01]  /*815d0*/  LDCU UR4, c[0x0][0x39c] ;  /* 0x00007380ff0477ac */ /* 0x000e220008000800 */
[----:B------:R-:W4:Y:S04]  /*815e0*/  LDL.LU R5, [R1+0x94] ;  /* 0x0000940001057983 */ /* 0x000f280000300800 */
[----:B------:R-:W4:Y:S04]  /*815f0*/  LDL.LU.64 R20, [R1+0x470] ;  /* 0x0004700001147983 */ /* 0x000f280000300a00 */
[----:B------:R1:W-:Y:S04]  /*81600*/  @P5 STG.E.U8 desc[UR20][R18.64], R2 ;  /* 0x0000000212005986 */ /* 0x0003e8000c101114 */
[----:B------:R-:W4:Y:S01]  /*81610*/  LDL.LU R7, [R1+0x2468] ;  /* 0x0024680001077983 */ /* 0x000f220000300800 */
[----:B---3--:R-:W-:Y:S01]  /*81620*/  ISETP.LT.AND P5, PT, R6, UR6, !P1 ;  /* 0x0000000606007c0c */ /* 0x008fe2000cfa1270 */
[----:B------:R-:W3:Y:S01]  /*81630*/  LDCU UR6, c[0x0][0x39c] ;  /* 0x00007380ff0677ac */ /* 0x000ee20008000800 */
[----:B------:R-:W-:Y:S01]  /*81640*/  SHF.R.S32.HI R0, RZ, 0x8, R0 ;  /* 0x00000008ff007819 */ /* 0x000fe20000011400 */
[----:B-1----:R-:W3:Y:S01]  /*81650*/  LDL.LU.64 R18, [R1+0x468] ;  /* 0x0004680001127983 */ /* 0x002ee20000300a00 */
[----:B------:R-:W-:-:S03]  /*81660*/  PRMT R2, R3, 0x9910, RZ ;  /* 0x0000991003027816 */ /* 0x000fc600000000ff */
[----:B------:R-:W0:Y:S04]  /*81670*/  LDL.LU R6, [R1+0x2464] ;  /* 0x0024640001067983 */ /* 0x000e280000300800 */
[----:B------:R-:W3:Y:S04]  /*81680*/  LDL.LU R11, [R1+0x98] ;  /* 0x00009800010b7983 */ /* 0x000ee80000300800 */
[----:B------:R1:W-:Y:S04]  /*81690*/  @P4 STG.E.U8 desc[UR20][R12.64], R0 ;  /* 0x000000000c004986 */ /* 0x0003e8000c101114 */
[----:B------:R-:W3:Y:S04]  /*816a0*/  LDL.LU R9, [R1+0x9c] ;  /* 0x00009c0001097983 */ /* 0x000ee80000300800 */
[----:B-1----:R-:W3:Y:S01]  /*816b0*/  LDL.LU.64 R12, [R1+0x460] ;  /* 0x00046000010c7983 */ /* 0x002ee20000300a00 */
[----:B------:R-:W-:-:S03]  /*816c0*/  IMAD.MOV.U32 R0, RZ, RZ, R2 ;  /* 0x000000ffff007224 */ /* 0x000fc600078e0002 */
[----:B------:R-:W3:Y:S01]  /*816d0*/  LDL.LU R2, [R1+0x88] ;  /* 0x0000880001027983 */ /* 0x000ee20000300800 */
[----:B--2---:R-:W-:-:S03]  /*816e0*/  ISETP.LT.AND P4, PT, R4, UR5, !P1 ;  /* 0x0000000504007c0c */ /* 0x004fc6000cf81270 */
[----:B-----5:R1:W-:Y:S01]  /*816f0*/  @P3 STG.E.U8 desc[UR20][R14.64], R3 ;  /* 0x000000030e003986 */ /* 0x0203e2000c101114 */
[----:B------:R-:W-:Y:S01]  /*81700*/  SHF.R.S32.HI R0, RZ, 0x8, R0 ;  /* 0x00000008ff007819 */ /* 0x000fe20000011400 */
[----:B------:R-:W2:Y:S02]  /*81710*/  LDCU UR5, c[0x0][0x39c] ;  /* 0x00007380ff0577ac */ /* 0x000ea40008000800 */
[----:B------:R-:W5:Y:S04]  /*81720*/  LDL.LU R4, [R1+0x2448] ;  /* 0x0024480001047983 */ /* 0x000f680000300800 */
[----:B------:R2:W-:Y:S04]  /*81730*/  @P0 STG.E.U8 desc[UR20][R16.64], R0 ;  /* 0x0000000010000986 */ /* 0x0005e8000c101114 */
[----:B-1----:R-:W5:Y:S04]  /*81740*/  LDL.LU.64 R14, [R1+0x458] ;  /* 0x00045800010e7983 */ /* 0x002f680000300a00 */
[----:B--2---:R-:W2:Y:S01]  /*81750*/  LDL.LU R16, [R1+0x244c] ;  /* 0x00244c0001107983 */ /* 0x004ea20000300800 */
[----:B0-----:R-:W-:Y:S01]  /*81760*/  ISETP.LT.AND P0, PT, R6, UR4, !P1 ;  /* 0x0000000406007c0c */ /* 0x001fe2000cf01270 */
[----:B------:R-:W0:Y:S02]  /*81770*/  LDCU UR4, c[0x0][0x39c] ;  /* 0x00007380ff0477ac */ /* 0x000e240008000800 */
[----:B------:R-:W0:Y:S01]  /*81780*/  LDL.LU R6, [R1+0x2450] ;  /* 0x0024500001067983 */ /* 0x000e220000300800 */
[----:B----4-:R-:W-:Y:S01]  /*81790*/  ISETP.LT.AND P3, PT, R7, UR8, !P1 ;  /* 0x0000000807007c0c */ /* 0x010fe2000cf61270 */
[----:B------:R-:W1:Y:S01]  /*817a0*/  LDCU UR8, c[0x0][0x39c] ;  /* 0x00007380ff0877ac */ /* 0x000e620008000800 */
[----:B---3--:R-:W-:-:S02]  /*817b0*/  F2FP.SATFINITE.E4M3.F32.PACK_AB_MERGE_C R2, R10, R2, RZ ;  /* 0x000000020a02723e */ /* 0x008fc400048070ff */
[----:B------:R-:W3:Y:S02]  /*817c0*/  LDL.LU R10, [R1+0xa0] ;  /* 0x0000a000010a7983 */ /* 0x000ee40000300800 */
[----:B------:R-:W-:Y:S02]  /*817d0*/  PRMT R3, R2, 0x9910, RZ ;  /* 0x0000991002037816 */ /* 0x000fe400000000ff */
[----:B------:R-:W3:Y:S03]  /*817e0*/  LDL.LU R7, [R1+0xa4] ;  /* 0x0000a40001077983 */ /* 0x000ee60000300800 */
[----:B------:R-:W-:Y:S01]  /*817f0*/  IMAD.MOV.U32 R0, RZ, RZ, R3 ;  /* 0x000000ffff007224 */ /* 0x000fe200078e0003 */
[----:B------:R4:W-:Y:S01]  /*81800*/  @P2 STG.E.U8 desc[UR20][R20.64], R2 ;  /* 0x0000000214002986 */ /* 0x0009e2000c101114 */
[----:B------:R-:W-:-:S03]  /*81810*/  F2FP.SATFINITE.E4M3.F32.PACK_AB_MERGE_C R3, R5, R8, RZ ;  /* 0x000000080503723e */ /* 0x000fc600048070ff */
[----:B----4-:R-:W4:Y:S01]  /*81820*/  LDL.LU.64 R20, [R1+0x450] ;  /* 0x0004500001147983 */ /* 0x010f220000300a00 */
[----:B-----5:R-:W-:Y:S01]  /*81830*/  ISETP.LT.AND P2, PT, R4, UR6, !P1 ;  /* 0x0000000604007c0c */ /* 0x020fe2000cf41270 */
[----:B------:R-:W5:Y:S02]  /*81840*/  LDCU UR6, c[0x0][0x39c] ;  /* 0x00007380ff0677ac */ /* 0x000f640008000800 */
[----:B------:R-:W4:Y:S04]  /*81850*/  LDL.LU.64 R4, [R1+0x448] ;  /* 0x0004480001047983 */ /* 0x000f280000300a00 */
[----:B------:R-:W5:Y:S01]  /*81860*/  LDL.LU R8, [R1+0x2458] ;  /* 0x0024580001087983 */ /* 0x000f620000300800 */
[----:B------:R-:W-:Y:S02]  /*81870*/  SHF.R.S32.HI R0, RZ, 0x8, R0 ;  /* 0x00000008ff007819 */ /* 0x000fe40000011400 */
[----:B------:R-:W-:-:S03]  /*81880*/  PRMT R2, R3, 0x9910, RZ ;  /* 0x0000991003027816 */ /* 0x000fc600000000ff */
[----:B------:R1:W-:Y:S04]  /*81890*/  @P5 STG.E.U8 desc[UR20][R18.64], R0 ;  /* 0x0000000012005986 */ /* 0x0003e8000c101114 */
[----:B------:R0:W-:Y:S01]  /*818a0*/  @P4 STG.E.U8 desc[UR20][R12.64], R3 ;  /* 0x000000030c004986 */ /* 0x0001e2000c101114 */
[----:B-1----:R-:W-:Y:S01]  /*818b0*/  IMAD.MOV.U32 R0, RZ, RZ, R2 ;  /* 0x000000ffff007224 */ /* 0x002fe200078e0002 */
[----:B------:R-:W-:Y:S02]  /*818c0*/  F2FP.SATFINITE.E4M3.F32.PACK_AB_MERGE_C R2, R9, R11, RZ ;  /* 0x0000000b0902723e */ /* 0x000fe400048070ff */
[----:B------:R-:W4:Y:S01]  /*818d0*/  LDL.LU R11, [R1+0xac] ;  /* 0x0000ac00010b7983 */ /* 0x000f220000300800 */
[----:B0-----:R-:W-:Y:S01]  /*818e0*/  ISETP.LT.AND P4, PT, R6, UR4, !P1 ;  /* 0x0000000406007c0c */ /* 0x001fe2000cf81270 */
[----:B------:R-:W0:Y:S02]  /*818f0*/  LDCU UR4, c[0x0][0x39c] ;  /* 0x00007380ff0477ac */ /* 0x000e240008000800 */
[----:B------:R-:W4:Y:S01]  /*81900*/  LDL.LU R6, [R1+0x2454] ;  /* 0x0024540001067983 */ /* 0x000f220000300800 */
[----:B------:R-:W-:-:S02]  /*81910*/  SHF.R.S32.HI R0, RZ, 0x8, R0 ;  /* 0x00000008ff007819 */ /* 0x000fc40000011400 */
[----:B------:R-:W-:Y:S01]  /*81920*/  PRMT R3, R2, 0x9910, RZ ;  /* 0x0000991002037816 */ /* 0x000fe200000000ff */
[----:B------:R-:W4:Y:S01]  /*81930*/  LDL.LU.64 R12, [R1+0x440] ;  /* 0x00044000010c7983 */ /* 0x000f220000300a00 */
[----:B--2---:R-:W-:Y:S01]  /*81940*/  ISETP.LT.AND P5, PT, R16, UR5, !P1 ;  /* 0x0000000510007c0c */ /* 0x004fe2000cfa1270 */
[----:B------:R-:W1:Y:S02]  /*81950*/  LDCU UR5, c[0x0][0x39c] ;  /* 0x00007380ff0577ac */ /* 0x000e640008000800 */
[----:B------:R2:W-:Y:S04]  /*81960*/  @P3 STG.E.U8 desc[UR20][R14.64], R0 ;  /* 0x000000000e003986 */ /* 0x0005e8000c101114 */
[----:B------:R-:W4:Y:S04]  /*81970*/  LDL.LU.64 R18, [R1+0x438] ;  /* 0x0004380001127983 */ /* 0x000f280000300a00 */
[----:B--2---:R-:W0:Y:S01]  /*81980*/  LDL.LU R14, [R1+0x243c] ;  /* 0x00243c00010e7983 */ /* 0x004e220000300800 */
[----:B------:R-:W-:-:S03]  /*81990*/  IMAD.MOV.U32 R0, RZ, RZ, R3 ;  /* 0x000000ffff007224 */ /* 0x000fc600078e0003 */
[----:B------:R-:W2:Y:S01]  /*819a0*/  LDL.LU R16, [R1+0xb0] ;  /* 0x0000b00001107983 */ /* 0x000ea20000300800 */
[----:B---3--:R-:W-:-:S03]  /*819b0*/  F2FP.SATFINITE.E4M3.F32.PACK_AB_MERGE_C R3, R7, R10, RZ ;  /* 0x0000000a0703723e */ /* 0x008fc600048070ff */
[----:B------:R-:W2:Y:S01]  /*819c0*/  LDL.LU R17, [R1+0xb4] ;  /* 0x0000b40001117983 */ /* 0x000ea20000300800 */
[----:B-----5:R-:W-:-:S03]  /*819d0*/  ISETP.LT.AND P3, PT, R8, UR6, !P1 ;  /* 0x0000000608007c0c */ /* 0x020fc6000cf61270 */
[----:B----4-:R3:W-:Y:S01]  /*819e0*/  @P0 STG.E.U8 desc[UR20][R20.64], R2 ;  /* 0x0000000214000986 */ /* 0x0107e2000c101114 */
[----:B------:R-:W-:Y:S01]  /*819f0*/  SHF.R.S32.HI R0, RZ, 0x8, R0 ;  /* 0x00000008ff007819 */ /* 0x000fe20000011400 */
[----:B------:R-:W4:Y:S02]  /*81a00*/  LDCU UR6, c[0x0][0x39c] ;  /* 0x00007380ff0677ac */ /* 0x000f240008000800 */
[----:B------:R-:W5:Y:S04]  /*81a10*/  LDL.LU.64 R8, [R1+0x430] ;  /* 0x0004300001087983 */ /* 0x000f680000300a00 */
[----:B------:R-:W2:Y:S01]  /*81a20*/  LDL.LU R10, [R1+0x2444] ;  /* 0x00244400010a7983 */ /* 0x000ea20000300800 */
[----:B---3--:R-:W-:-:S03]  /*81a30*/  PRMT R2, R3, 0x9910, RZ ;  /* 0x0000991003027816 */ /* 0x008fc600000000ff */
[----:B------:R-:W3:Y:S04]  /*81a40*/  LDL.LU.64 R20, [R1+0x428] ;  /* 0x0004280001147983 */ /* 0x000ee80000300a00 */
[----:B------:R4:W-:Y:S01]  /*81a50*/  @P2 STG.E.U8 desc[UR20][R4.64], R0 ;  /* 0x0000000004002986 */ /* 0x0009e2000c101114 */
[----:B-1----:R-:W-:Y:S01]  /*81a60*/  ISETP.LT.AND P0, PT, R6, UR5, !P1 ;  /* 0x0000000506007c0c */ /* 0x002fe2000cf01270 */
[----:B------:R-:W1:Y:S02]  /*81a70*/  LDCU UR5, c[0x0][0x39c] ;  /* 0x00007380ff0577ac */ /* 0x000e640008000800 */
[----:B----4-:R-:W4:Y:S01]  /*81a80*/  LDL.LU R4, [R1+0x2440] ;  /* 0x0024400001047983 */ /* 0x010f220000300800 */
[----:B------:R-:W-:-:S03]  /*81a90*/  IMAD.MOV.U32 R0, RZ, RZ, R2 ;  /* 0x000000ffff007224 */ /* 0x000fc600078e0002 */
[----:B------:R-:W3:Y:S04]  /*81aa0*/  LDL.LU R15, [R1+0xb8] ;  /* 0x0000b800010f7983 */ /* 0x000ee80000300800 */
[----:B------:R-:W3:Y:S04]  /*81ab0*/  LDL.LU R5, [R1+0xbc] ;  /* 0x0000bc0001057983 */ /* 0x000ee80000300800 */
[----:B------:R-:W3:Y:S04]  /*81ac0*/  LDL.LU.64 R6, [R1+0x420] ;  /* 0x0004200001067983 */ /* 0x000ee80000300a00 */
[----:B------:R-:W3:Y:S01]  /*81ad0*/  LDL.LU R2, [R1+0xa8] ;  /* 0x0000a80001027983 */ /* 0x000ee20000300800 */
[----:B0-----:R-:W-:Y:S01]  /*81ae0*/  ISETP.LT.AND P2, PT, R14, UR4, !P1 ;  /* 0x000000040e007c0c */ /* 0x001fe2000cf41270 */
[----:B------:R-:W0:Y:S02]  /*81af0*/  LDCU UR4, c[0x0][0x39c] ;  /* 0x00007380ff0477ac */ /* 0x000e240008000800 */
[----:B------:R0:W-:Y:S04]  /*81b00*/  @P5 STG.E.U8 desc[UR20][R12.64], R3 ;  /* 0x000000030c005986 */ /* 0x0001e8000c101114 */
[----:B------:R-:W1:Y:S01]  /*81b10*/  LDL.LU R14, [R1+0x2430] ;  /* 0x00243000010e7983 */ /* 0x000e620000300800 */
[----:B--2---:R-:W-:Y:S01]  /*81b20*/  ISETP.LT.AND P5, PT, R10, UR8, !P1 ;  /* 0x000000080a007c0c */ /* 0x004fe2000cfa1270 */
[----:B------:R-:W2:Y:S02]  /*81b30*/  LDCU UR8, c[0x0][0x39c] ;  /* 0x00007380ff0877ac */ /* 0x000ea40008000800 */
[----:B------:R-:W2:Y:S01]  /*81b40*/  LDL.LU R10, [R1+0x2434] ;  /* 0x00243400010a7983 */ /* 0x000ea20000300800 */
[----:B------:R-:W-:-:S03]  /*81b50*/  SHF.R.S32.HI R0, RZ, 0x8, R0 ;  /* 0x00000008ff007819 */ /* 0x000fc60000011400 */
[----:B0-----:R-:W2:Y:S04]  /*81b60*/  LDL.LU.64 R12, [R1+0x418] ;  /* 0x00041800010c7983 */ /* 0x001ea80000300a00 */
[----:B------:R0:W-:Y:S01]  /*81b70*/  @P4 STG.E.U8 desc[UR20][R18.64], R0 ;  /* 0x0000000012004986 */ /* 0x0001e2000c101114 */
[----:B----4-:R-:W-:Y:S01]  /*81b80*/  ISETP.LT.AND P4, PT, R4, UR6, !P1 ;  /* 0x0000000604007c0c */ /* 0x010fe2000cf81270 */
[----:B------:R-:W4:Y:S02]  /*81b90*/  LDCU UR6, c[0x0][0x39c] ;  /* 0x00007380ff0677ac */ /* 0x000f240008000800 */
[----:B------:R-:W4:Y:S04]  /*81ba0*/  LDL.LU R4, [R1+0x2438] ;  /* 0x0024380001047983 */ /* 0x000f280000300800 */
[----:B0-----:R-:W4:Y:S01]  /*81bb0*/  LDL.LU R19, [R1+0xc0] ;  /* 0x0000c00001137983 */ /* 0x001f220000300800 */
[----:B---3--:R-:W-:-:S03]  /*81bc0*/  F2FP.SATFINITE.E4M3.F32.PACK_AB_MERGE_C R2, R11, R2, RZ ;  /* 0x000000020b02723e */ /* 0x008fc600048070ff */
[----:B------:R-:W3:Y:S01]  /*81bd0*/  LDL.LU R11, [R1+0xc4] ;  /* 0x0000c400010b7983 */ /* 0x000ee20000300800 */
[----:B------:R-:W-:-:S05]  /*81be0*/  PRMT R3, R2, 0x9910, RZ ;  /* 0x0000991002037816 */ /* 0x000fca00000000ff */
[----:B------:R-:W-:Y:S01]  /*81bf0*/  IMAD.MOV.U32 R0, RZ, RZ, R3 ;  /* 0x000000ffff007224 */ /* 0x000fe200078e0003 */
[----:B-----5:R0:W-:Y:S04]  /*81c00*/  @P3 STG.E.U8 desc[UR20][R8.64], R2 ;  /* 0x0000000208003986 */ /* 0x0201e8000c101114 */
[----:B------:R-:W-:Y:S02]  /*81c10*/  SHF.R.S32.HI R0, RZ, 0x8, R0 ;  /* 0x00000008ff007819 */ /* 0x000fe40000011400 */
[----:B------:R-:W-:-:S03]  /*81c20*/  F2FP.SATFINITE.E4M3.F32.PACK_AB_MERGE_C R3, R17, R16, RZ ;  /* 0x000000101103723e */ /* 0x000fc600048070ff */
[----:B------:R-:W-:Y:S04]  /*81c30*/  @P0 STG.E.U8 desc[UR20][R20.64], R0 ;  /* 0x0000000014000986 */ /* 0x000fe8000c101114 */
[----:B0-----:R-:W5:Y:S04]  /*81c40*/  LDL.LU.64 R8, [R1+0x410] ;  /* 0x0004100001087983 */ /* 0x001f680000300a00 */
[----:B------:R-:W5:Y:S01]  /*81c50*/  LDL.LU.64 R16, [R1+0x408] ;  /* 0x0004080001107983 */ /* 0x000f620000300a00 */
[----:B-1----:R-:W-:Y:S01]  /*81c60*/  ISETP.LT.AND P3, PT, R14, UR5, !P1 ;  /* 0x000000050e007c0c */ /* 0x002fe2000cf61270 */
[----:B------:R-:W0:Y:S02]  /*81c70*/  LDCU UR5, c[0x0][0x39c] ;  /* 0x00007380ff0577ac */ /* 0x000e240008000800 */
[----:B------:R1:W-:Y:S01]  /*81c80*/  @P2 STG.E.U8 desc[UR20][R6.64], R3 ;  /* 0x0000000306002986 */ /* 0x0003e2000c101114 */
[----:B--2---:R-:W-:Y:S01]  /*81c90*/  ISETP.LT.AND P0, PT, R10, UR4, !P1 ;  /* 0x000000040a007c0c */ /* 0x004fe2000cf01270 */
[----:B------:R-:W2:Y:S02]  /*81ca0*/  LDCU UR4, c[0x0][0x39c] ;  /* 0x00007380ff0477ac */ /* 0x000ea40008000800 */
[----:B------:R-:W0:Y:S04]  /*81cb0*/  LDL.LU R10, [R1+0x2424] ;  /* 0x00242400010a7983 */ /* 0x000e280000300800 */
[----:B------:R-:W2:Y:S04]  /*81cc0*/  LDL.LU R14, [R1+0xcc] ;  /* 0x0000cc00010e7983 */ /* 0x000ea80000300800 */
[----:B-1----:R-:W2:Y:S01]  /*81cd0*/  LDL.LU R7, [R1+0x2428] ;  /* 0x0024280001077983 */ /* 0x002ea20000300800 */
[----:B------:R-:W-:-:S03]  /*81ce0*/  PRMT R2, R3, 0x9910, RZ ;  /* 0x0000991003027816 */ /* 0x000fc600000000ff */
[----:B------:R-:W2:Y:S02]  /*81cf0*/  LDL.LU.64 R20, [R1+0x400] ;  /* 0x0004000001147983 */ /* 0x000ea40000300a00 */
[----:B------:R-:W-:Y:S01]  /*81d00*/  IMAD.MOV.U32 R0, RZ, RZ, R2 ;  /* 0x000000ffff007224 */ /* 0x000fe200078e0002 */
[----:B------:R-:W-:-:S04]  /*81d10*/  F2FP.SATFINITE.E4M3.F32.PACK_AB_MERGE_C R2, R5, R15, RZ ;  /* 0x0000000f0502723e */ /* 0x000fc800048070ff */
[----:B------:R-:W-:Y:S02]  /*81d20*/  SHF.R.S32.HI R0, RZ, 0x8, R0 ;  /* 0x00000008ff007819 */ /* 0x000fe40000011400 */
[----:B------:R-:W-:Y:S02]  /*81d30*/  PRMT R3, R2, 0x9910, RZ ;  /* 0x0000991002037816 */ /* 0x000fe400000000ff */
[----:B----4-:R-:W-:Y:S01]  /*81d40*/  ISETP.LT.AND P2, PT, R4, UR6, !P1 ;  /* 0x0000000604007c0c */ /* 0x010fe2000cf41270 */
[----:B------:R1:W-:Y:S01]  /*81d50*/  @P5 STG.E.U8 desc[UR20][R12.64], R0 ;  /* 0x000000000c005986 */ /* 0x0003e2000c101114 */
[----:B------:R-:W4:Y:S03]  /*81d60*/  LDCU UR6, c[0x0][0x39c] ;  /* 0x00007380ff0677ac */ /* 0x000f260008000800 */
[----:B------:R-:W4:Y:S04]  /*81d70*/  LDL.LU.64 R4, [R1+0x3f8] ;  /* 0x0003f80001047983 */ /* 0x000f280000300a00 */
[----:B------:R-:W4:Y:S01]  /*81d80*/  LDL.LU R15, [R1+0xd0] ;  /* 0x0000d000010f7983 */ /* 0x000f220000300800 */
[----:B-1----:R-:W-:Y:S01]  /*81d90*/  IMAD.MOV.U32 R0, RZ, RZ, R3 ;  /* 0x000000ffff007224 */ /* 0x002fe200078e0003 */
[----:B---3--:R-:W-:-:S02]  /*81da0*/  F2FP.SATFINITE.E4M3.F32.PACK_AB_MERGE_C R3, R11, R19, RZ ;  /* 0x000000130b03723e */ /* 0x008fc400048070ff */
[----:B------:R-:W3:Y:S02]  /*81db0*/  LDL.LU R6, [R1+0xd4] ;  /* 0x0000d40001067983 */ /* 0x000ee40000300800 */
[----:B------:R-:W-:Y:S02]  /*81dc0*/  SHF.R.S32.HI R0, RZ, 0x8, R0 ;  /* 0x00000008ff007819 */ /* 0x000fe40000011400 */
[----:B------:R-:W3:Y:S04]  /*81dd0*/  LDL.LU.64 R12, [R1+0x3f0] ;  /* 0x0003f000010c7983 */ /* 0x000ee80000300a00 */
[----:B-----5:R1:W-:Y:S04]  /*81de0*/  @P4 STG.E.U8 desc[UR20][R8.64], R2 ;  /* 0x0000000208004986 */ /* 0x0203e8000c101114 */
[----:B------:R5:W-:Y:S01]  /*81df0*/  @P3 STG.E.U8 desc[UR20][R16.64], R0 ;  /* 0x0000000010003986 */ /* 0x000be2000c101114 */
[----:B-1----:R-:W-:-:S05]  /*81e00*/  PRMT R2, R3, 0x9910, RZ ;  /* 0x0000991003027816 */ /* 0x002fca00000000ff */
[----:B-----5:R-:W-:Y:S01]  /*81e10*/  IMAD.MOV.U32 R0, RZ, RZ, R2 ;  /* 0x000000ffff007224 */ /* 0x020fe200078e0002 */
[----:B0-----:R-:W-:Y:S01]  /*81e20*/  ISETP.LT.AND P5, PT, R10, UR5, !P1 ;  /* 0x000000050a007c0c */ /* 0x001fe2000cfa1270 */
[----:B------:R-:W0:Y:S01]  /*81e30*/  LDCU UR5, c[0x0][0x39c] ;  /* 0x00007380ff0577ac */ /* 0x000e220008000800 */
[----:B------:R-:W5:Y:S04]  /*81e40*/  LDL.LU R10, [R1+0x242c] ;  /* 0x00242c00010a7983 */ /* 0x000f680000300800 */
[----:B------:R-:W3:Y:S01]  /*81e50*/  LDL.LU R8, [R1+0x2418] ;  /* 0x0024180001087983 */ /* 0x000ee20000300800 */
[----:B--2---:R-:W-:Y:S01]  /*81e60*/  ISETP.LT.AND P4, PT, R7, UR4, !P1 ;  /* 0x0000000407007c0c */ /* 0x004fe2000cf81270 */
[----:B------:R-:W1:Y:S02]  /*81e70*/  LDCU UR4, c[0x0][0x39c] ;  /* 0x00007380ff0477ac */ /* 0x000e640008000800 */
[----:B------:R-:W2:Y:S04]  /*81e80*/  LDL.LU.64 R18, [R1+0x3e8] ;  /* 0x0003e80001127983 */ /* 0x000ea80000300a00 */
[----:B------:R-:W0:Y:S04]  /*81e90*/  LDL.LU R11, [R1+0x241c] ;  /* 0x00241c00010b7983 */ /* 0x000e280000300800 */
[----:B------:R-:W2:Y:S04]  /*81ea0*/  LDL.LU R9, [R1+0xd8] ;  /* 0x0000d80001097983 */ /* 0x000ea80000300800 */
[----:B------:R-:W2:Y:S04]  /*81eb0*/  LDL.LU R7, [R1+0xdc] ;  /* 0x0000dc0001077983 */ /* 0x000ea80000300800 */
[----:B------:R-:W2:Y:S04]  /*81ec0*/  LDL.LU.64 R16, [R1+0x3e0] ;  /* 0x0003e00001107983 */ /* 0x000ea80000300a00 */
[----:B------:R-:W2:Y:S01]  /*81ed0*/  LDL.LU R2, [R1+0xc8] ;  /* 0x0000c80001027983 */ /* 0x000ea20000300800 */
[----:B------:R-:W-:-:S03]  /*81ee0*/  SHF.R.S32.HI R0, RZ, 0x8, R0 ;  /* 0x00000008ff007819 */ /* 0x000fc60000011400 */
[----:B------:R1:W-:Y:S04]  /*81ef0*/  @P0 STG.E.U8 desc[UR20][R20.64], R3 ;  /* 0x0000000314000986 */ /* 0x0003e8000c101114 */
[----:B----4-:R4:W-:Y:S01]  /*81f00*/  @P2 STG.E.U8 desc[UR20][R4.64], R0 ;  /* 0x0000000004002986 */ /* 0x0109e2000c101114 */
[----:B-----5:R-:W-:Y:S01]  /*81f10*/  ISETP.LT.AND P3, PT, R10, UR6, !P1 ;  /* 0x000000060a007c0c */ /* 0x020fe2000cf61270 */
[----:B------:R-:W5:Y:S02]  /*81f20*/  LDCU UR6, c[0x0][0x39c] ;  /* 0x00007380ff0677ac */ /* 0x000f640008000800 */
[----:B------:R-:W5:Y:S01]  /*81f30*/  LDL.LU R10, [R1+0x2420] ;  /* 0x00242000010a7983 */ /* 0x000f620000300800 */
[----:B---3--:R-:W-:Y:S01]  /*81f40*/  ISETP.LT.AND P0, PT, R8, UR8, !P1 ;  /* 0x0000000808007c0c */ /* 0x008fe2000cf01270 */
[----:B------:R-:W3:Y:S02]  /*81f50*/  LDCU UR8, c[0x0][0x39c] ;  /* 0x00007380ff0877ac */ /* 0x000ee40008000800 */
[----:B-1----:R-:W3:Y:S04]  /*81f60*/  LDL.LU R20, [R1+0x2760] ;  /* 0x0027600001147983 */ /* 0x002ee80000300800 */
[----:B------:R-:W3:Y:S01]  /*81f70*/  LDL.LU R8, [R1+0x2408] ;  /* 0x0024080001087983 */ /* 0x000ee20000300800 */
[----:B0-----:R-:W-:Y:S01]  /*81f80*/  ISETP.LT.AND P2, PT, R11, UR5, !P1 ;  /* 0x000000050b007c0c */ /* 0x001fe2000cf41270 */
[----:B------:R-:W0:Y:S02]  /*81f90*/  LDCU UR5, c[0x0][0x39c] ;  /* 0x00007380ff0577ac */ /* 0x000e240008000800 */
[----:B----4-:R-:W4:Y:S04]  /*81fa0*/  LDL.LU.64 R4, [R1+0x2758] ;  /* 0x0027580001047983 */ /* 0x010f280000300a00 */
[----:B------:R-:W4:Y:S01]  /*81fb0*/  LDL.LU R11, [R1+0xe4] ;  /* 0x0000e400010b7983 */ /* 0x000f220000300800 */
[----:B--2---:R-:W-:-:S04]  /*81fc0*/  F2FP.SATFINITE.E4M3.F32.PACK_AB_MERGE_C R2, R14, R2, RZ ;  /* 0x000000020e02723e */ /* 0x004fc800048070ff */
[----:B------:R-:W-:-:S05]  /*81fd0*/  PRMT R3, R2, 0x9910, RZ ;  /* 0x0000991002037816 */ /* 0x000fca00000000ff */
[----:B------:R-:W-:Y:S01]  /*81fe0*/  IMAD.MOV.U32 R0, RZ, RZ, R3 ;  /* 0x000000ffff007224 */ /* 0x000fe200078e0003 */
[----:B------:R-:W-:Y:S02]  /*81ff0*/  F2FP.SATFINITE.E4M3.F32.PACK_AB_MERGE_C R3, R6, R15, RZ ;  /* 0x0000000f0603723e */ /* 0x000fe400048070ff */
[----:B------:R-:W0:Y:S02]  /*82000*/  LDL.LU R6, [R1+0x240c] ;  /* 0x00240c0001067983 */ /* 0x000e240000300800 */
[----:B------:R-:W-:Y:S02]  /*82010*/  SHF.R.S32.HI R0, RZ, 0x8, R0 ;  /* 0x00000008ff007819 */ /* 0x000fe40000011400 */
[----:B------:R1:W-:Y:S04]  /*82020*/  @P5 STG.E.U8 desc[UR20][R12.64], R2 ;  /* 0x000000020c005986 */ /* 0x0003e8000c101114 */
[----:B------:R2:W-:Y:S04]  /*82030*/  @P4 STG.E.U8 desc[UR20][R18.64], R0 ;  /* 0x0000000012004986 */ /* 0x0005e8000c101114 */
[----:B------:R-:W4:Y:S01]  /*82040*/  LDL.LU.64 R14, [R1+0x3d0] ;  /* 0x0003d000010e7983 */ /* 0x000f220000300a00 */
[----:B-1----:R-:W-:-:S03]  /*82050*/  PRMT R2, R3, 0x9910, RZ ;  /* 0x0000991003027816 */ /* 0x002fc600000000ff */
[----:B------:R-:W4:Y:S02]  /*82060*/  LDL.LU.64 R12, [R1+0x3c8] ;  /* 0x0003c800010c7983 */ /* 0x000f240000300a00 */
[----:B--2---:R-:W-:Y:S01]  /*82070*/  IMAD.MOV.U32 R0, RZ, RZ, R2 ;  /* 0x000000ffff007224 */ /* 0x004fe200078e0002 */
[----:B------:R-:W-:Y:S01]  /*82080*/  F2FP.SATFINITE.E4M3.F32.PACK_AB_MERGE_C R2, R7, R9, RZ ;  /* 0x000000090702723e */ /* 0x000fe200048070ff */
[----:B------:R1:W-:Y:S03]  /*82090*/  @P3 STG.E.U8 desc[UR20][R16.64], R3 ;  /* 0x0000000310003986 */ /* 0x0003e6000c101114 */
[----:B------:R-:W-:Y:S02]  /*820a0*/  SHF.R.S32.HI R0, RZ, 0x8, R0 ;  /* 0x00000008ff007819 */ /* 0x000fe40000011400 */
[----:B-1----:R-:W-:Y:S02]  /*820b0*/  PRMT R3, R2, 0x9910, RZ ;  /* 0x0000991002037816 */ /* 0x002fe400000000ff */
[----:B-----5:R-:W-:Y:S01]  /*820c0*/  ISETP.LT.AND P5, PT, R10, UR4, !P1 ;  /* 0x000000040a007c0c */ /* 0x020fe2000cfa1270 */
[----:B------:R-:W1:Y:S01]  /*820d0*/  LDCU UR4, c[0x0][0x39c] ;  /* 0x00007380ff0477ac */ /* 0x000e620008000800 */
[----:B---3--:R-:W-:Y:S01]  /*820e0*/  ISETP.LT.AND P4, PT, R8, UR6, !P1 ;  /* 0x0000000608007c0c */ /* 0x008fe2000cf81270 */
[----:B------:R-:W2:Y:S01]  /*820f0*/  LDCU UR6, c[0x0][0x39c] ;  /* 0x00007380ff0677ac */ /* 0x000ea20008000800 */
[----:B------:R-:W1:Y:S04]  /*82100*/  LDL.LU R8, [R1+0x2410] ;  /* 0x0024100001087983 */ /* 0x000e680000300800 */
[----:B------:R-:W3:Y:S04]  /*82110*/  LDL.LU R21, [R1+0xe8] ;  /* 0x0000e80001157983 */ /* 0x000ee80000300800 */
[----:B------:R-:W2:Y:S04]  /*82120*/  LDL.LU R10, [R1+0x2414] ;  /* 0x00241400010a7983 */ /* 0x000ea80000300800 */
[----:B------:R-:W5:Y:S04]  /*82130*/  LDL.LU.64 R18, [R1+0x3c0] ;  /* 0x0003c00001127983 */ /* 0x000f680000300a00 */
[----:B----4-:R4:W-:Y:S01]  /*82140*/  @P0 STG.E.U8 desc[UR20][R4.64], R0 ;  /* 0x0000000004000986 */ /* 0x0109e2000c101114 */
[----:B0-----:R-:W-:Y:S01]  /*82150*/  ISETP.LT.AND P3, PT, R6, UR5, !P1 ;  /* 0x0000000506007c0c */ /* 0x001fe2000cf61270 */
[----:B----4-:R-:W-:-:S02]  /*82160*/  IMAD.MOV.U32 R0, RZ, RZ, R3 ;  /* 0x000000ffff007224 */ /* 0x010fc400078e0003 */
[----:B------:R-:W4:Y:S01]  /*82170*/  LDL.LU.64 R6, [R1+0x3b8] ;  /* 0x0003b80001067983 */ /* 0x000f220000300a00 */
[----:B------:R-:W0:Y:S03]  /*82180*/  LDCU UR5, c[0x0][0x39c] ;  /* 0x00007380ff0577ac */ /* 0x000e260008000800 */
[----:B------:R-:W0:Y:S04]  /*82190*/  LDL.LU R5, [R1+0x23fc] ;  /* 0x0023fc0001057983 */ /* 0x000e280000300800 */
[----:B------:R-:W3:Y:S04]  /*821a0*/  LDL.LU R4, [R1+0xf0] ;  /* 0x0000f00001047983 */ /* 0x000ee80000300800 */
[----:B------:R-:W3:Y:S04]  /*821b0*/  LDL.LU.64 R16, [R1+0x3b0] ;  /* 0x0003b00001107983 */ /* 0x000ee80000300a00 */
[----:B------:R-:W3:Y:S01]  /*821c0*/  LDL.LU R3, [R1+0xe0] ;  /* 0x0000e00001037983 */ /* 0x000ee20000300800 */
[----:B------:R-:W-:-:S03]  /*821d0*/  SHF.R.S32.HI R0, RZ, 0x8, R0 ;  /* 0x00000008ff007819 */ /* 0x000fc60000011400 */
[----:B------:R0:W-:Y:S04]  /*821e0*/  @P2 STG.E.U8 desc[UR20][R14.64], R2 ;  /* 0x000000020e002986 */ /* 0x0001e8000c101114 */
[----:B------:R0:W-:Y:S01]  /*821f0*/  @P5 STG.E.U8 desc[UR20][R12.64], R0 ;  /* 0x000000000c005986 */ /* 0x0001e2000c101114 */
[----:B-1----:R-:W-:Y:S01]  /*82200*/  ISETP.LT.AND P0, PT, R8, UR4, !P1 ;  /* 0x0000000408007c0c */ /* 0x002fe2000cf01270 */
[----:B------:R-:W1:Y:S02]  /*82210*/  LDCU UR4, c[0x0][0x39c] ;  /* 0x00007380ff0477ac */ /* 0x000e640008000800 */
[----:B------:R-:W4:Y:S01]  /*82220*/  LDL.LU.64 R8, [R1+0x3a8] ;  /* 0x0003a80001087983 */ /* 0x000f220000300a00 */
[----:B--2---:R-:W-:Y:S01]  /*82230*/  ISETP.LT.AND P2, PT, R10, UR6, !P1 ;  /* 0x000000060a007c0c */ /* 0x004fe2000cf41270 */
[----:B------:R-:W2:Y:S02]  /*82240*/  LDCU UR6, c[0x0][0x39c] ;  /* 0x00007380ff0677ac */ /* 0x000ea40008000800 */
[----:B------:R-:W1:Y:S01]  /*82250*/  LDL.LU R10, [R1+0x2404] ;  /* 0x00240400010a7983 */ /* 0x000e620000300800 */
[----:B---3--:R-:W-:-:S03]  /*82260*/  F2FP.SATFINITE.E4M3.F32.PACK_AB_MERGE_C R3, R11, R3, RZ ;  /* 0x000000030b03723e */ /* 0x008fc600048070ff */
[----:B------:R-:W3:Y:S01]  /*82270*/  LDL.LU R11, [R1+0xfc] ;  /* 0x0000fc00010b7983 */ /* 0x000ee20000300800 */
[----:B0-----:R-:W-:-:S03]  /*82280*/  PRMT R2, R3, 0x9910, RZ ;  /* 0x0000991003027816 */ /* 0x001fc600000000ff */
[----:B------:R-:W2:Y:S02]  /*82290*/  LDL.LU.64 R14, [R1+0x3a0] ;  /* 0x0003a000010e7983 */ /* 0x000ea40000300a00 */
[----:B------:R-:W-:Y:S02]  /*822a0*/  IMAD.MOV.U32 R0, RZ, RZ, R2 ;  /* 0x000000ffff007224 */ /* 0x000fe400078e0002 */
[----:B------:R-:W2:Y:S01]  /*822b0*/  LDL.LU R2, [R1+0xec] ;  /* 0x0000ec0001027983 */ /* 0x000ea20000300800 */
[----:B------:R-:W-:Y:S01]  /*822c0*/  ISETP.LT.AND P5, PT, R5, UR5, !P1 ;  /* 0x0000000505007c0c */ /* 0x000fe2000cfa1270 */
[----:B------:R-:W0:Y:S02]  /*822d0*/  LDCU UR5, c[0x0][0x39c] ;  /* 0x00007380ff0577ac */ /* 0x000e240008000800 */
[----:B------:R-:W3:Y:S04]  /*822e0*/  LDL.LU R5, [R1+0x23f8] ;  /* 0x0023f80001057983 */ /* 0x000ee80000300800 */
[----:B------:R-:W3:Y:S04]  /*822f0*/  LDL.LU.64 R12, [R1+0x398] ;  /* 0x00039800010c7983 */ /* 0x000ee80000300a00 */
[----:B-----5:R5:W-:Y:S01]  /*82300*/  @P4 STG.E.U8 desc[UR20][R18.64], R3 ;  /* 0x0000000312004986 */ /* 0x020be2000c101114 */
[----:B--2---:R-:W-:-:S03]  /*82310*/  F2FP.SATFINITE.E4M3.F32.PACK_AB_MERGE_C R2, R2, R21, RZ ;  /* 0x000000150202723e */ /* 0x004fc600048070ff */
[----:B------:R-:W2:Y:S04]  /*82320*/  LDL.LU R21, [R1+0x2750] ;  /* 0x0027500001157983 */ /* 0x000ea80000300800 */
[----:B-----5:R-:W5:Y:S04]  /*82330*/  LDL.LU.64 R18, [R1+0x2748] ;  /* 0x0027480001127983 */ /* 0x020f680000300a00 */
[----:B------:R-:W2:Y:S01]  /*82340*/  LDL.LU R3, [R1+0x2400] ;  /* 0x0024000001037983 */ /* 0x000ea20000300800 */
[----:B------:R-:W-:-:S05]  /*82350*/  SHF.R.S32.HI R0, RZ, 0x8, R0 ;  /* 0x00000008ff007819 */ /* 0x000fca0000011400 */
[----:B----4-:R4:W-:Y:S01]  /*82360*/  @P3 STG.E.U8 desc[UR20][R6.64], R0 ;  /* 0x0000000006003986 */ /* 0x0109e2000c101114 */
[----:B-1----:R-:W-:Y:S01]  /*82370*/  ISETP.LT.AND P3, PT, R10, UR4, !P1 ;  /* 0x000000040a007c0c */ /* 0x002fe2000cf61270 */
[----:B------:R-:W1:Y:S02]  /*82380*/  LDCU UR4, c[0x0][0x39c] ;  /* 0x00007380ff0477ac */ /* 0x000e640008000800 */
[----:B----4-:R-:W4:Y:S04]  /*82390*/  LDL.LU.64 R6, [R1+0x390] ;  /* 0x0003900001067983 */ /* 0x010f280000300a00 */
[----:B------:R-:W1:Y:S01]  /*823a0*/  LDL.LU R10, [R1+0x23f0] ;  /* 0x0023f000010a7983 */ /* 0x000e620000300800 */
[----:B--2---:R-:W-:-:S03]  /*823b0*/  ISETP.LT.AND P4, PT, R3, UR8, !P1 ;  /* 0x0000000803007c0c */ /* 0x004fc6000cf81270 */
[----:B------:R2:W-:Y:S01]  /*823c0*/  @P0 STG.E.U8 desc[UR20][R16.64], R2 ;  /* 0x0000000210000986 */ /* 0x0005e2000c101114 */
[----:B------:R-:W-:Y:S01]  /*823d0*/  PRMT R3, R2, 0x9910, RZ ;  /* 0x0000991002037816 */ /* 0x000fe200000000ff */
[----:B------:R-:W0:Y:S04]  /*823e0*/  LDCU UR8, c[0x0][0x39c] ;  /* 0x00007380ff0877ac */ /* 0x000e280008000800 */
[----:B------:R-:W-:Y:S02]  /*823f0*/  IMAD.MOV.U32 R0, RZ, RZ, R3 ;  /* 0x000000ffff007224 */ /* 0x000fe400078e0003 */
[----:B------:R-:W2:Y:S03]  /*82400*/  LDL.LU R3, [R1+0xf4] ;  /* 0x0000f40001037983 */ /* 0x000ea60000300800 */
[----:B------:R-:W-:-:S02]  /*82410*/  SHF.R.S32.HI R0, RZ, 0x8, R0 ;  /* 0x00000008ff007819 */ /* 0x000fc40000011400 */
[----:B---3--:R-:W-:Y:S01]  /*82420*/  ISETP.LT.AND P0, PT, R5, UR6, !P1 ;  /* 0x0000000605007c0c */ /* 0x008fe2000cf01270 */
[----:B------:R-:W3:Y:S02]  /*82430*/  LDCU UR6, c[0x0][0x39c] ;  /* 0x00007380ff0677ac */ /* 0x000ee40008000800 */
[----:B------:R0:W-:Y:S01]  /*82440*/  @P2 STG.E.U8 desc[UR20][R8.64], R0 ;  /* 0x0000000008002986 */ /* 0x0001e2000c101114 */
[----:B--2---:R-:W-:-:S03]  /*82450*/  F2FP.SATFINITE.E4M3.F32.PACK_AB_MERGE_C R3, R3, R4, RZ ;  /* 0x000000040303723e */ /* 0x004fc600048070ff */
[----:B------:R-:W2:Y:S04]  /*82460*/  LDL.LU R4, [R1+0x2740] ;  /* 0x0027400001047983 */ /* 0x000ea80000300800 */
[----:B------:R-:W2:Y:S04]  /*82470*/  LDL.LU.64 R16, [R1+0x2738] ;  /* 0x0027380001107983 */ /* 0x000ea80000300a00 */
[----:B------:R-:W3:Y:S04]  /*82480*/  LDL.LU R5, [R1+0x23e4] ;  /* 0x0023e40001057983 */ /* 0x000ee80000300800 */
[----:B0-----:R-:W2:Y:S01]  /*82490*/  LDL.LU R0, [R1+0x23f4] ;  /* 0x0023f40001007983 */ /* 0x001ea20000300800 */
[----:B------:R-:W-:-:S03]  /*824a0*/  PRMT R2, R3, 0x9910, RZ ;  /* 0x0000991003027816 */ /* 0x000fc600000000ff */
[----:B------:R-:W3:Y:S01]  /*824b0*/  LDL.LU.64 R8, [R1+0x380] ;  /* 0x0003800001087983 */ /* 0x000ee20000300a00 */
[----:B--2---:R-:W-:Y:S01]  /*824c0*/  ISETP.LT.AND P2, PT, R0, UR5, !P1 ;  /* 0x0000000500007c0c */ /* 0x004fe2000cf41270 */
[----:B------:R-:W-:Y:S02]  /*824d0*/  IMAD.MOV.U32 R0, RZ, RZ, R2 ;  /* 0x000000ffff007224 */ /* 0x000fe400078e0002 */
[----:B------:R0:W-:Y:S01]  /*824e0*/  @P5 STG.E.U8 desc[UR20][R14.64], R3 ;  /* 0x000000030e005986 */ /* 0x0001e2000c101114 */
[----:B------:R-:W2:Y:S03]  /*824f0*/  LDCU UR5, c[0x0][0x39c] ;  /* 0x00007380ff0577ac */ /* 0x000ea60008000800 */
[----:B------:R-:W2:Y:S01]  /*82500*/  LDL.LU R2, [R1+0xf8] ;  /* 0x0000f80001027983 */ /* 0x000ea20000300800 */
[----:B------:R-:W-:Y:S02]  /*82510*/  SHF.R.S32.HI R0, RZ, 0x8, R0 ;  /* 0x00000008ff007819 */ /* 0x000fe40000011400 */
[----:B-1----:R-:W-:Y:S01]  /*82520*/  ISETP.LT.AND P5, PT, R10, UR4, !P1 ;  /* 0x000000040a007c0c */ /* 0x002fe2000cfa1270 */
[----:B------:R-:W1:Y:S02]  /*82530*/  LDCU UR4, c[0x0][0x39c] ;  /* 0x00007380ff0477ac */ /* 0x000e640008000800 */
[----:B------:R1:W-:Y:S01]  /*82540*/  @P4 STG.E.U8 desc[UR20][R12.64], R0 ;  /* 0x000000000c004986 */ /* 0x0003e2000c101114 */
[----:B---3--:R-:W-:Y:S01]  /*82550*/  ISETP.LT.AND P4, PT, R5, UR6, !P1 ;  /* 0x0000000605007c0c */ /* 0x008fe2000cf81270 */
[----:B------:R-:W3:Y:S02]  /*82560*/  LDCU UR6, c[0x0][0x39c] ;  /* 0x00007380ff0677ac */ /* 0x000ee40008000800 */
[----:B0-----:R-:W3:Y:S01]  /*82570*/  LDL.LU.64 R14, [R1+0x2730] ;  /* 0x00273000010e7983 */ /* 0x001ee20000300a00 */
[----:B--2---:R-:W-:-:S03]  /*82580*/  F2FP.SATFINITE.E4M3.F32.PACK_AB_MERGE_C R2, R11, R2, RZ ;  /* 0x000000020b02723e */ /* 0x004fc600048070ff */
[----:B------:R-:W2:Y:S01]  /*82590*/  LDL.LU.64 R10, [R1+0x370] ;  /* 0x00037000010a7983 */ /* 0x000ea20000300a00 */
[----:B------:R-:W-:-:S03]  /*825a0*/  PRMT R3, R2, 0x9910, RZ ;  /* 0x0000991002037816 */ /* 0x000fc600000000ff */
[----:B-1----:R-:W2:Y:S02]  /*825b0*/  LDL.LU.64 R12, [R1+0x2728] ;  /* 0x00272800010c7983 */ /* 0x002ea40000300a00 */
[----:B------:R-:W-:Y:S02]  /*825c0*/  IMAD.MOV.U32 R0, RZ, RZ, R3 ;  /* 0x000000ffff007224 */ /* 0x000fe400078e0003 */
[----:B------:R-:W2:Y:S04]  /*825d0*/  LDL.LU R3, [R1+0x23ec] ;  /* 0x0023ec0001037983 */ /* 0x000ea80000300800 */
[----:B------:R-:W2:Y:S04]  /*825e0*/  LDL.LU R5, [R1+0x2720] ;  /* 0x0027200001057983 */ /* 0x000ea80000300800 */
[----:B----4-:R0:W-:Y:S01]  /*825f0*/  @P3 STG.E.U8 desc[UR20][R6.64], R2 ;  /* 0x0000000206003986 */ /* 0x0101e2000c101114 */
[----:B--2---:R-:W-:-:S03]  /*82600*/  F2FP.SATFINITE.E4M3.F32.PACK_AB_MERGE_C R4, R5, R4, RZ ;  /* 0x000000040504723e */ /* 0x004fc600048070ff */
[----:B------:R-:W2:Y:S04]  /*82610*/  LDL.LU R5, [R1+0x23e8] ;  /* 0x0023e80001057983 */ /* 0x000ea80000300800 */
[----:B0-----:R-:W4:Y:S01]  /*82620*/  LDL.LU.64 R6, [R1+0x2718] ;  /* 0x0027180001067983 */ /* 0x001f220000300a00 */
[----:B------:R-:W-:Y:S02]  /*82630*/  SHF.R.S32.HI R0, RZ, 0x8, R0 ;  /* 0x00000008ff007819 */ /* 0x000fe40000011400 */
[----:B------:R-:W-:-:S03]  /*82640*/  PRMT R2, R4, 0x9910, RZ ;  /* 0x0000991004027816 */ /* 0x000fc600000000ff */
[----:B----4-:R0:W-:Y:S04]  /*82650*/  @P0 STG.E.U8 desc[UR20][R6.64], R0 ;  /* 0x0000000006000986 */ /* 0x0101e8000c101114 */
[----:B0-----:R-:W4:Y:S01]  /*82660*/  LDL.LU.64 R6, [R1+0x2710] ;  /* 0x0027100001067983 */ /* 0x001f220000300a00 */
[----:B------:R-:W-:Y:S01]  /*82670*/  IMAD.MOV.U32 R0, RZ, RZ, R2 ;  /* 0x000000ffff007224 */ /* 0x000fe200078e0002 */
[----:B--2---:R-:W-:Y:S01]  /*82680*/  ISETP.LT.AND P3, PT, R5, UR5, !P1 ;  /* 0x0000000505007c0c */ /* 0x004fe2000cf61270 */
[----:B------:R-:W0:Y:S01]  /*82690*/  LDCU UR5, c[0x0][0x39c] ;  /* 0x00007380ff0577ac */ /* 0x000e220008000800 */
[----:B------:R-:W2:Y:S04]  /*826a0*/  LDL.LU R2, [R1+0x1ed4] ;  /* 0x001ed40001027983 */ /* 0x000ea80000300800 */
[----:B------:R-:W0:Y:S04]  /*826b0*/  LDL.LU R5, [R1+0x1edc] ;  /* 0x001edc0001057983 */ /* 0x000e280000300800 */
[----:B------:R1:W-:Y:S01]  /*826c0*/  @P2 STG.E.U8 desc[UR20][R8.64], R4 ;  /* 0x0000000408002986 */ /* 0x0003e2000c101114 */
[----:B----4-:R-:W-:-:S03]  /*826d0*/  F2FP.SATFINITE.E4M3.F32.PACK_AB_MERGE_C R6, R7, R6, RZ ;  /* 0x000000060706723e */ /* 0x010fc600048070ff */
[----:B------:R-:W3:Y:S04]  /*826e0*/  LDL.LU R7, [R1+0x1ed8] ;  /* 0x001ed80001077983 */ /* 0x000ee80000300800 */
[----:B-1----:R-:W4:Y:S01]  /*826f0*/  LDL.LU.64 R8, [R1+0x2708] ;  /* 0x0027080001087983 */ /* 0x002f220000300a00 */
[----:B------:R-:W-:Y:S02]  /*82700*/  SHF.R.S32.HI R0, RZ, 0x8, R0 ;  /* 0x00000008ff007819 */ /* 0x000fe40000011400 */
[----:B------:R-:W-:Y:S01]  /*82710*/  ISETP.LT.AND P0, PT, R3, UR4, !P1 ;  /* 0x0000000403007c0c */ /* 0x000fe2000cf01270 */
[----:B------:R-:W1:Y:S01]  /*82720*/  LDCU UR4, c[0x0][0x39c] ;  /* 0x00007380ff0477ac */ /* 0x000e620008000800 */
[----:B------:R-:W1:Y:S01]  /*82730*/  LDL.LU R3, [R1+0x1ec4] ;  /* 0x001ec40001037983 */ /* 0x000e620000300800 */
[----:B--2---:R-:W-:-:S02]  /*82740*/  ISETP.LT.AND P2, PT, R2, UR8, !P1 ;  /* 0x0000000802007c0c */ /* 0x004fc4000cf41270 */
[----:B------:R-:W-:Y:S01]  /*82750*/  PRMT R2, R6, 0x9910, RZ ;  /* 0x0000991006027816 */ /* 0x000fe200000000ff */
[----:B------:R-:W2:Y:S01]  /*82760*/  LDCU UR8, c[0x0][0x39c] ;  /* 0x00007380ff0877ac */ /* 0x000ea20008000800 */
[----:B----4-:R4:W-:Y:S04]  /*82770*/  @P5 STG.E.U8 desc[UR20][R8.64], R0 ;  /* 0x0000000008005986 */ /* 0x0109e8000c101114 */
[----:B------:R0:W-:Y:S04]  /*82780*/  @P4 STG.E.U8 desc[UR20][R10.64], R6 ;  /* 0x000000060a004986 */ /* 0x0001e8000c101114 */
[----:B----4-:R-:W4:Y:S04]  /*82790*/  LDL.LU.64 R8, [R1+0x2700] ;  /* 0x0027000001087983 */ /* 0x010f280000300a00 */
[----:B------:R-:W2:Y:S04]  /*827a0*/  LDL.LU R4, [R1+0x1ec8] ;  /* 0x001ec80001047983 */ /* 0x000ea80000300800 */
[----:B0-----:R-:W2:Y:S01]  /*827b0*/  LDL.LU.64 R10, [R1+0x26f8] ;  /* 0x0026f800010a7983 */ /* 0x001ea20000300a00 */
[----:B------:R-:W-:Y:S01]  /*827c0*/  IMAD.MOV.U32 R0, RZ, RZ, R2 ;  /* 0x000000ffff007224 */ /* 0x000fe200078e0002 */
[----:B---3--:R-:W-:Y:S01]  /*827d0*/  ISETP.LT.AND P5, PT, R7, UR6, !P1 ;  /* 0x0000000607007c0c */ /* 0x008fe2000cfa1270 */
[----:B------:R-:W0:Y:S01]  /*827e0*/  LDCU UR6, c[0x0][0x39c] ;  /* 0x00007380ff0677ac */ /* 0x000e220008000800 */
[----:B------:R-:W3:Y:S02]  /*827f0*/  LDL.LU.64 R6, [R1+0x358] ;  /* 0x0003580001067983 */ /* 0x000ee40000300a00 */
[----:B------:R-:W-:-:S02]  /*82800*/  SHF.R.S32.HI R0, RZ, 0x8, R0 ;  /* 0x00000008ff007819 */ /* 0x000fc40000011400 */
[----:B------:R-:W-:Y:S01]  /*82810*/  ISETP.LT.AND P4, PT, R5, UR5, !P1 ;  /* 0x0000000505007c0c */ /* 0x000fe2000cf81270 */
[----:B------:R-:W0:Y:S01]  /*82820*/  LDCU UR5, c[0x0][0x39c] ;  /* 0x00007380ff0577ac */ /* 0x000e220008000800 */
[----:B----4-:R-:W-:Y:S01]  /*82830*/  F2FP.SATFINITE.E4M3.F32.PACK_AB_MERGE_C R8, R9, R8, RZ ;  /* 0x000000080908723e */ /* 0x010fe200048070ff */
[----:B--2---:R2:W-:Y:S04]  /*82840*/  @P3 STG.E.U8 desc[UR20][R10.64], R0 ;  /* 0x000000000a003986 */ /* 0x0045e8000c101114 */
[----:B--2---:R-:W2:Y:S04]  /*82850*/  LDL.LU.64 R10, [R1+0x26f0] ;  /* 0x0026f000010a7983 */ /* 0x004ea80000300a00 */
[----:B------:R-:W4:Y:S04]  /*82860*/  LDL.LU R5, [R1+0x1ecc] ;  /* 0x001ecc0001057983 */ /* 0x000f280000300800 */
[----:B------:R0:W-:Y:S01]  /*82870*/  @P0 STG.E.U8 desc[UR20][R12.64], R8 ;  /* 0x000000080c000986 */ /* 0x0001e2000c101114 */
[----:B-1----:R-:W-:Y:S01]  /*82880*/  ISETP.LT.AND P3, PT, R3, UR4, !P1 ;  /* 0x0000000403007c0c */ /* 0x002fe2000cf61270 */
[----:B------:R-:W1:Y:S02]  /*82890*/  LDCU UR4, c[0x0][0x39c] ;  /* 0x00007380ff0477ac */ /* 0x000e640008000800 */
[----:B0-----:R-:W5:Y:S04]  /*828a0*/  LDL.LU.64 R12, [R1+0x26e8] ;  /* 0x0026e800010c7983 */ /* 0x001f680000300a00 */
[----:B------:R-:W1:Y:S01]  /*828b0*/  LDL.LU R3, [R1+0x1eb0] ;  /* 0x001eb00001037983 */ /* 0x000e620000300800 */
[----:B------:R-:W-:-:S02]  /*828c0*/  PRMT R2, R8, 0x9910, RZ ;  /* 0x0000991008027816 */ /* 0x000fc400000000ff */
[----:B------:R-:W-:Y:S01]  /*828d0*/  ISETP.LT.AND P0, PT, R4, UR6, !P1 ;  /* 0x0000000604007c0c */ /* 0x000fe2000cf01270 */
[----:B------:R-:W5:Y:S01]  /*828e0*/  LDL.LU.64 R8, [R1+0x338] ;  /* 0x0003380001087983 */ /* 0x000f620000300a00 */
[----:B------:R-:W0:Y:S03]  /*828f0*/  LDCU UR6, c[0x0][0x39c] ;  /* 0x00007380ff0677ac */ /* 0x000e260008000800 */
[----:B------:R-:W0:Y:S01]  /*82900*/  LDL.LU R4, [R1+0x1eb8] ;  /* 0x001eb80001047983 */ /* 0x000e220000300800 */
[----:B------:R-:W-:-:S05]  /*82910*/  IMAD.MOV.U32 R0, RZ, RZ, R2 ;  /* 0x000000ffff007224 */ /* 0x000fca00078e0002 */
[----:B------:R-:W-:-:S05]  /*82920*/  SHF.R.S32.HI R0, RZ, 0x8, R0 ;  /* 0x00000008ff007819 */ /* 0x000fca0000011400 */
[----:B---3--:R3:W-:Y:S04]  /*82930*/  @P2 STG.E.U8 desc[UR20][R6.64], R0 ;  /* 0x0000000006002986 */ /* 0x0087e8000c101114 */
[----:B---3--:R-:W3:Y:S01]  /*82940*/  LDL.LU.64 R6, [R1+0x328] ;  /* 0x0003280001067983 */ /* 0x008ee20000300a00 */
[----:B--2---:R-:W-:-:S03]  /*82950*/  F2FP.SATFINITE.E4M3.F32.PACK_AB_MERGE_C R10, R11, R10, RZ ;  /* 0x0000000a0b0a723e */ /* 0x004fc600048070ff */
[----:B------:R-:W2:Y:S01]  /*82960*/  LDL.LU R11, [R1+0x1ec0] ;  /* 0x001ec000010b7983 */ /* 0x000ea20000300800 */
[----:B------:R-:W-:-:S05]  /*82970*/  PRMT R2, R10, 0x9910, RZ ;  /* 0x000099100a027816 */ /* 0x000fca00000000ff */
[----:B------:R-:W-:Y:S01]  /*82980*/  IMAD.MOV.U32 R0, RZ, RZ, R2 ;  /* 0x000000ffff007224 */ /* 0x000fe200078e0002 */
[----:B----4-:R-:W-:Y:S01]  /*82990*/  ISETP.LT.AND P2, PT, R5, UR5, !P1 ;  /* 0x0000000505007c0c */ /* 0x010fe2000cf41270 */
[----:B------:R4:W-:Y:S01]  /*829a0*/  @P5 STG.E.U8 desc[UR20][R14.64], R10 ;  /* 0x0000000a0e005986 */ /* 0x0009e2000c101114 */
[----:B------:R-:W0:Y:S02]  /*829b0*/  LDCU UR5, c[0x0][0x39c] ;  /* 0x00007380ff0577ac */ /* 0x000e240008000800 */
[----:B------:R-:W-:Y:S01]  /*829c0*/  SHF.R.S32.HI R0, RZ, 0x8, R0 ;  /* 0x00000008ff007819 */ /* 0x000fe20000011400 */
[----:B------:R-:W2:Y:S01]  /*829d0*/  LDL.LU R5, [R1+0x1ea4] ;  /* 0x001ea40001057983 */ /* 0x000ea20000300800 */
[----:B-----5:R-:W-:-:S03]  /*829e0*/  F2FP.SATFINITE.E4M3.F32.PACK_AB_MERGE_C R12, R13, R12, RZ ;  /* 0x0000000c0d0c723e */ /* 0x020fc600048070ff */
[----:B------:R5:W-:Y:S01]  /*829f0*/  @P4 STG.E.U8 desc[UR20][R16.64], R0 ;  /* 0x0000000010004986 */ /* 0x000be2000c101114 */
[----:B------:R-:W-:-:S03]  /*82a00*/  PRMT R2, R12, 0x9910, RZ ;  /* 0x000099100c027816 */ /* 0x000fc600000000ff */
[----:B----4-:R-:W4:Y:S01]  /*82a10*/  LDL.LU.64 R14, [R1+0x26e0] ;  /* 0x0026e000010e7983 */ /* 0x010f220000300a00 */
[----:B-1----:R-:W-:Y:S01]  /*82a20*/  ISETP.LT.AND P5, PT, R3, UR4, !P1 ;  /* 0x0000000403007c0c */ /* 0x002fe2000cfa1270 */
[----:B------:R-:W1:Y:S02]  /*82a30*/  LDCU UR4, c[0x0][0x39c] ;  /* 0x00007380ff0477ac */ /* 0x000e640008000800 */
[----:B-----5:R-:W5:Y:S01]  /*82a40*/  LDL.LU.64 R16, [R1+0x26d8] ;  /* 0x0026d80001107983 */ /* 0x020f620000300a00 */
[----:B------:R-:W-:-:S03]  /*82a50*/  IMAD.MOV.U32 R0, RZ, RZ, R2 ;  /* 0x000000ffff007224 */ /* 0x000fc600078e0002 */
[----:B------:R-:W2:Y:S01]  /*82a60*/  LDL.LU.64 R2, [R1+0x340] ;  /* 0x0003400001027983 */ /* 0x000ea20000300a00 */
[----:B0-----:R-:W-:Y:S01]  /*82a70*/  ISETP.LT.AND P4, PT, R4, UR6, !P1 ;  /* 0x0000000604007c0c */ /* 0x001fe2000cf81270 */
[----:B------:R-:W0:Y:S02]  /*82a80*/  LDCU UR6, c[0x0][0x39c] ;  /* 0x00007380ff0677ac */ /* 0x000e240008000800 */
[----:B------:R-:W1:Y:S01]  /*82a90*/  LDL.LU R4, [R1+0x1ea8] ;  /* 0x001ea80001047983 */ /* 0x000e620000300800 */
[----:B------:R-:W-:-:S03]  /*82aa0*/  SHF.R.S32.HI R0, RZ, 0x8, R0 ;  /* 0x00000008ff007819 */ /* 0x000fc60000011400 */
[----:B--2---:R2:W-:Y:S04]  /*82ab0*/  @P3 STG.E.U8 desc[UR20][R2.64], R12 ;  /* 0x0000000c02003986 */ /* 0x0045e8000c101114 */
[----:B--2---:R-:W0:Y:S01]  /*82ac0*/  LDL.LU R3, [R1+0x1eac] ;  /* 0x001eac0001037983 */ /* 0x004e220000300800 */
[----:B----4-:R-:W-:-:S03]  /*82ad0*/  F2FP.SATFINITE.E4M3.F32.PACK_AB_MERGE_C R14, R15, R14, RZ ;  /* 0x0000000e0f0e723e */ /* 0x010fc600048070ff */
[----:B------:R-:W-:Y:S01]  /*82ae0*/  @P0 STG.E.U8 desc[UR20][R8.64], R0 ;  /* 0x0000000008000986 */ /* 0x000fe2000c101114 */
[----:B------:R-:W-:Y:S01]  /*82af0*/  ISETP.LT.AND P0, PT, R5, UR5, !P1 ;  /* 0x0000000505007c0c */ /* 0x000fe2000cf01270 */
[----:B------:R-:W2:Y:S02]  /*82b00*/  LDCU UR5, c[0x0][0x39c] ;  /* 0x00007380ff0577ac */ /* 0x000ea40008000800 */
[----:B------:R4:W-:Y:S04]  /*82b10*/  @P2 STG.E.U8 desc[UR20][R18.64], R14 ;  /* 0x0000000e12002986 */ /* 0x0009e8000c101114 */
[----:B----4-:R-:W4:Y:S04]  /*82b20*/  LDL.LU.64 R18, [R1+0x26d0] ;  /* 0x0026d00001127983 */ /* 0x010f280000300a00 */
[----:B------:R-:W2:Y:S01]  /*82b30*/  LDL.LU R5, [R1+0x1e98] ;  /* 0x001e980001057983 */ /* 0x000ea20000300800 */
[----:B------:R-:W-:-:S02]  /*82b40*/  PRMT R2, R14, 0x9910, RZ ;  /* 0x000099100e027816 */ /* 0x000fc400000000ff */
[----:B-1----:R-:W-:Y:S01]  /*82b50*/  ISETP.LT.AND P2, PT, R4, UR4, !P1 ;  /* 0x0000000404007c0c */ /* 0x002fe2000cf41270 */
[----:B------:R-:W4:Y:S01]  /*82b60*/  LDL.LU.64 R14, [R1+0x310] ;  /* 0x00031000010e7983 */ /* 0x000f220000300a00 */
[----:B-----5:R-:W-:Y:S01]  /*82b70*/  F2FP.SATFINITE.E4M3.F32.PACK_AB_MERGE_C R16, R17, R16, RZ ;  /* 0x000000101110723e */ /* 0x020fe200048070ff */
[----:B------:R-:W-:Y:S01]  /*82b80*/  IMAD.MOV.U32 R0, RZ, RZ, R2 ;  /* 0x000000ffff007224 */ /* 0x000fe200078e0002 */
[----:B------:R-:W-:Y:S01]  /*82b90*/  ISETP.LT.AND P3, PT, R11, UR8, !P1 ;  /* 0x000000080b007c0c */ /* 0x000fe2000cf61270 */
[----:B------:R-:W5:Y:S01]  /*82ba0*/  LDL.LU R4, [R1+0x1e9c] ;  /* 0x001e9c0001047983 */ /* 0x000f620000300800 */
[----:B------:R-:W-:Y:S01]  /*82bb0*/  PRMT R2, R16, 0x9910, RZ ;  /* 0x0000991010027816 */ /* 0x000fe200000000ff */
[----:B------:R-:W5:Y:S01]  /*82bc0*/  LDCU UR4, c[0x0][0x39c] ;  /* 0x00007380ff0477ac */ /* 0x000f620008000800 */
[----:B------:R-:W-:Y:S01]  /*82bd0*/  SHF.R.S32.HI R0, RZ, 0x8, R0 ;  /* 0x00000008ff007819 */ /* 0x000fe20000011400 */
[----:B------:R-:W4:Y:S01]  /*82be0*/  LDL.LU.64 R12, [R1+0x300] ;  /* 0x00030000010c7983 */ /* 0x000f220000300a00 */
[----:B------:R-:W1:Y:S03]  /*82bf0*/  LDCU UR8, c[0x0][0x39c] ;  /* 0x00007380ff0877ac */ /* 0x000e660008000800 */
[----:B---3--:R-:W-:Y:S04]  /*82c00*/  @P5 STG.E.U8 desc[UR20][R6.64], R0 ;  /* 0x0000000006005986 */ /* 0x008fe8000c101114 */
[----:B------:R-:W3:Y:S04]  /*82c10*/  LDL.LU.64 R10, [R1+0x2e0] ;  /* 0x0002e000010a7983 */ /* 0x000ee80000300a00 */
[----:B------:R1:W-:Y:S04]  /*82c20*/  @P4 STG.E.U8 desc[UR20][R20.64], R16 ;  /* 0x0000001014004986 */ /* 0x0003e8000c101114 */
[----:B-1----:R-:W3:Y:S01]  /*82c30*/  LDL.LU.64 R20, [R1+0x26c8] ;  /* 0x0026c80001147983 */ /* 0x002ee20000300a00 */
[----:B------:R-:W-:-:S05]  /*82c40*/  IMAD.MOV.U32 R0, RZ, RZ, R2 ;  /* 0x000000ffff007224 */ /* 0x000fca00078e0002 */
[----:B------:R-:W-:-:S05]  /*82c50*/  SHF.R.S32.HI R0, RZ, 0x8, R0 ;  /* 0x00000008ff007819 */ /* 0x000fca0000011400 */
[----:B------:R1:W-:Y:S01]  /*82c60*/  @P3 STG.E.U8 desc[UR20][R22.64], R0 ;  /* 0x0000000016003986 */ /* 0x0003e2000c101114 */
[----:B0-----:R-:W-:Y:S01]  /*82c70*/  ISETP.LT.AND P5, PT, R3, UR6, !P1 ;  /* 0x0000000603007c0c */ /* 0x001fe2000cfa1270 */
[----:B------:R-:W0:Y:S02]  /*82c80*/  LDCU UR6, c[0x0][0x39c] ;  /* 0x00007380ff0677ac */ /* 0x000e240008000800 */
[----:B------:R-:W0:Y:S04]  /*82c90*/  LDL.LU R3, [R1+0x1ea0] ;  /* 0x001ea00001037983 */ /* 0x000e280000300800 */
[----:B-1----:R-:W3:Y:S04]  /*82ca0*/  LDL.LU.64 R22, [R1+0x26c0] ;  /* 0x0026c00001167983 */ /* 0x002ee80000300a00 */
[----:B------:R-:W3:Y:S01]  /*82cb0*/  LDL.LU R9, [R1+0x1e88] ;  /* 0x001e880001097983 */ /* 0x000ee20000300800 */
[----:B--2---:R-:W-:Y:S01]  /*82cc0*/  ISETP.LT.AND P4, PT, R5, UR5, !P1 ;  /* 0x0000000505007c0c */ /* 0x004fe2000cf81270 */
[----:B------:R-:W1:Y:S02]  /*82cd0*/  LDCU UR5, c[0x0][0x39c] ;  /* 0x00007380ff0577ac */ /* 0x000e640008000800 */
[----:B------:R-:W2:Y:S01]  /*82ce0*/  LDL.LU R5, [R1+0x1e8c] ;  /* 0x001e8c0001057983 */ /* 0x000ea20000300800 */
[----:B-----5:R-:W-:Y:S01]  /*82cf0*/  ISETP.LT.AND P3, PT, R4, UR4, !P1 ;  /* 0x0000000404007c0c */ /* 0x020fe2000cf61270 */
[----:B------:R-:W5:Y:S02]  /*82d00*/  LDCU UR4, c[0x0][0x39c] ;  /* 0x00007380ff0477ac */ /* 0x000f640008000800 */
[----:B------:R-:W5:Y:S01]  /*82d10*/  LDL.LU R4, [R1+0x1e90] ;  /* 0x001e900001047983 */ /* 0x000f620000300800 */
[----:B----4-:R-:W-:-:S03]  /*82d20*/  F2FP.SATFINITE.E4M3.F32.PACK_AB_MERGE_C R18, R19, R18, RZ ;  /* 0x000000121312723e */ /* 0x010fc600048070ff */
[----:B------:R-:W4:Y:S01]  /*82d30*/  LDL.LU.64 R6, [R1+0x2d0] ;  /* 0x0002d00001067983 */ /* 0x000f220000300a00 */
[----:B------:R-:W-:-:S05]  /*82d40*/  PRMT R2, R18, 0x9910, RZ ;  /* 0x0000991012027816 */ /* 0x000fca00000000ff */
[----:B------:R-:W-:Y:S01]  /*82d50*/  IMAD.MOV.U32 R0, RZ, RZ, R2 ;  /* 0x000000ffff007224 */ /* 0x000fe200078e0002 */
[----:B------:R-:W-:Y:S04]  /*82d60*/  @P0 STG.E.U8 desc[UR20][R14.64], R18 ;  /* 0x000000120e000986 */ /* 0x000fe8000c101114 */
[----:B------:R-:W-:-:S05]  /*82d70*/  SHF.R.S32.HI R0, RZ, 0x8, R0 ;  /* 0x00000008ff007819 */ /* 0x000fca0000011400 */
[----:B------:R1:W-:Y:S04]  /*82d80*/  @P2 STG.E.U8 desc[UR20][R24.64], R0 ;  /* 0x0000000018002986 */ /* 0x0003e8000c101114 */
[----:B-1----:R-:W4:Y:S04]  /*82d90*/  LDL.LU.64 R24, [R1+0x26b8] ;  /* 0x0026b80001187983 */ /* 0x002f280000300a00 */
[----:B------:R-:W4:Y:S01]  /*82da0*/  LDL.LU R8, [R1+0x1e78] ;  /* 0x001e780001087983 */ /* 0x000f220000300800 */
[----:B---3--:R-:W-:-:S04]  /*82db0*/  F2FP.SATFINITE.E4M3.F32.PACK_AB_MERGE_C R20, R21, R20, RZ ;  /* 0x000000141514723e */ /* 0x008fc800048070ff */
[----:B------:R-:W-:-:S05]  /*82dc0*/  PRMT R2, R20, 0x9910, RZ ;  /* 0x0000991014027816 */ /* 0x000fca00000000ff */
[----:B------:R-:W-:Y:S01]  /*82dd0*/  IMAD.MOV.U32 R0, RZ, RZ, R2 ;  /* 0x000000ffff007224 */ /* 0x000fe200078e0002 */
[----:B------:R-:W-:Y:S04]  /*82de0*/  @P5 STG.E.U8 desc[UR20][R12.64], R20 ;  /* 0x000000140c005986 */ /* 0x000fe8000c101114 */
[----:B------:R-:W-:-:S05]  /*82df0*/  SHF.R.S32.HI R0, RZ, 0x8, R0 ;  /* 0x00000008ff007819 */ /* 0x000fca0000011400 */
[----:B------:R-:W-:Y:S01]  /*82e00*/  @P4 STG.E.U8 desc[UR20][R10.64], R0 ;  /* 0x000000000a004986 */ /* 0x000fe2000c101114 */
[----:B0-----:R-:W-:Y:S01]  /*82e10*/  ISETP.LT.AND P0, PT, R3, UR6, !P1 ;  /* 0x0000000603007c0c */ /* 0x001fe2000cf01270 */
[----:B------:R-:W0:Y:S02]  /*82e20*/  LDCU UR6, c[0x0][0x39c] ;  /* 0x00007380ff0677ac */ /* 0x000e240008000800 */
[----:B------:R-:W3:Y:S01]  /*82e30*/  LDL.LU R3, [R1+0x1e7c] ;  /* 0x001e7c0001037983 */ /* 0x000ee20000300800 */
[----:B------:R-:W-:-:S05]  /*82e40*/  F2FP.SATFINITE.E4M3.F32.PACK_AB_MERGE_C R22, R23, R22, RZ ;  /* 0x000000161716723e */ /* 0x000fca00048070ff */
[----:B------:R1:W-:Y:S01]  /*82e50*/  @P3 STG.E.U8 desc[UR20][R26.64], R22 ;  /* 0x000000161a003986 */ /* 0x0003e2000c101114 */
[----:B--2---:R-:W-:Y:S01]  /*82e60*/  ISETP.LT.AND P5, PT, R5, UR8, !P1 ;  /* 0x0000000805007c0c */ /* 0x004fe2000cfa1270 */
[----:B------:R-:W2:Y:S02]  /*82e70*/  LDCU UR8, c[0x0][0x39c] ;  /* 0x00007380ff0877ac */ /* 0x000ea40008000800 */
[----:B------:R-:W2:Y:S04]  /*82e80*/  LDL.LU R5, [R1+0x1e80] ;  /* 0x001e800001057983 */ /* 0x000ea80000300800 */
[----:B-1----:R-:W2:Y:S01]  /*82e90*/  LDL.LU.64 R26, [R1+0x26b0] ;  /* 0x0026b000011a7983 */ /* 0x002ea20000300a00 */
[----:B-----5:R-:W-:Y:S01]  /*82ea0*/  ISETP.LT.AND P4, PT, R4, UR4, !P1 ;  /* 0x0000000404007c0c */ /* 0x020fe2000cf81270 */
[----:B------:R-:W1:Y:S02]  /*82eb0*/  LDCU UR4, c[0x0][0x39c] ;  /* 0x00007380ff0477ac */ /* 0x000e640008000800 */
[----:B------:R-:W5:Y:S04]  /*82ec0*/  LDL.LU R4, [R1+0x1e6c] ;  /* 0x001e6c0001047983 */ /* 0x000f680000300800 */
[----:B------:R-:W5:Y:S01]  /*82ed0*/  LDL.LU.64 R16, [R1+0x2b8] ;  /* 0x0002b80001107983 */ /* 0x000f620000300a00 */
[----:B------:R-:W-:Y:S01]  /*82ee0*/  ISETP.LT.AND P2, PT, R9, UR5, !P1 ;  /* 0x0000000509007c0c */ /* 0x000fe2000cf41270 */
[----:B------:R-:W3:Y:S01]  /*82ef0*/  LDCU UR5, c[0x0][0x39c] ;  /* 0x00007380ff0577ac */ /* 0x000ee20008000800 */
[----:B------:R-:W-:Y:S01]  /*82f00*/  PRMT R2, R22, 0x9910, RZ ;  /* 0x0000991016027816 */ /* 0x000fe200000000ff */
[----:B------:R-:W5:Y:S04]  /*82f10*/  LDL.LU R14, [R1+0x1e70] ;  /* 0x001e7000010e7983 */ /* 0x000f680000300800 */
[----:B------:R-:W-:-:S05]  /*82f20*/  IMAD.MOV.U32 R0, RZ, RZ, R2 ;  /* 0x000000ffff007224 */ /* 0x000fca00078e0002 */
[----:B------:R-:W-:-:S05]  /*82f30*/  SHF.R.S32.HI R0, RZ, 0x8, R0 ;  /* 0x00000008ff007819 */ /* 0x000fca0000011400 */
[----:B----4-:R4:W-:Y:S01]  /*82f40*/  @P0 STG.E.U8 desc[UR20][R6.64], R0 ;  /* 0x0000000006000986 */ /* 0x0109e2000c101114 */
[----:B------:R-:W-:-:S03]  /*82f50*/  F2FP.SATFINITE.E4M3.F32.PACK_AB_MERGE_C R24, R25, R24, RZ ;  /* 0x000000181918723e */ /* 0x000fc600048070ff */
[----:B----4-:R-:W4:Y:S01]  /*82f60*/  LDL.LU R7, [R1+0x1e74] ;  /* 0x001e740001077983 */ /* 0x010f220000300800 */
[----:B------:R-:W-:-:S03]  /*82f70*/  PRMT R2, R24, 0x9910, RZ ;  /* 0x0000991018027816 */ /* 0x000fc600000000ff */
[----:B------:R-:W4:Y:S04]  /*82f80*/  LDL.LU.64 R12, [R1+0x2a8] ;  /* 0x0002a800010c7983 */ /* 0x000f280000300a00 */
[----:B------:R0:W-:Y:S01]  /*82f90*/  @P2 STG.E.U8 desc[UR20][R28.64], R24 ;  /* 0x000000181c002986 */ /* 0x0001e2000c101114 */
[----:B------:R-:W-:-:S05]  /*82fa0*/  IMAD.MOV.U32 R0, RZ, RZ, R2 ;  /* 0x000000ffff007224 */ /* 0x000fca00078e0002 */
[----:B------:R-:W-:-:S05]  /*82fb0*/  SHF.R.S32.HI R0, RZ, 0x8, R0 ;  /* 0x00000008ff007819 */ /* 0x000fca0000011400 */
[----:B------:R1:W-:Y:S01]  /*82fc0*/  @P5 STG.E.U8 desc[UR20][R30.64], R0 ;  /* 0x000000001e005986 */ /* 0x0003e2000c101114 */
[----:B0-----:R-:W-:Y:S01]  /*82fd0*/  ISETP.LT.AND P3, PT, R8, UR6, !P1 ;  /* 0x0000000608007c0c */ /* 0x001fe2000cf61270 */
[----:B------:R-:W0:Y:S01]  /*82fe0*/  LDCU UR6, c[0x0][0x39c] ;  /* 0x00007380ff0677ac */ /* 0x000e220008000800 */
[----:B---3--:R-:W-:Y:S01]  /*82ff0*/  ISETP.LT.AND P0, PT, R3, UR5, !P1 ;  /* 0x0000000503007c0c */ /* 0x008fe2000cf01270 */
[----:B------:R-:W3:Y:S01]  /*83000*/  LDCU UR5, c[0x0][0x39c] ;  /* 0x00007380ff0577ac */ /* 0x000ee20008000800 */
[----:B------:R-:W3:Y:S04]  /*83010*/  LDL.LU R3, [R1+0x1e58] ;  /* 0x001e580001037983 */ /* 0x000ee80000300800 */
[----:B------:R-:W3:Y:S04]  /*83020*/  LDL.LU.64 R10, [R1+0x2a0] ;  /* 0x0002a000010a7983 */ /* 0x000ee80000300a00 */
[----:B------:R-:W3:Y:S04]  /*83030*/  LDL.LU.64 R28, [R1+0x26a8] ;  /* 0x0026a800011c7983 */ /* 0x000ee80000300a00 */
[----:B------:R-:W3:Y:S04]  /*83040*/  LDL.LU R6, [R1+0x1e5c] ;  /* 0x001e5c0001067983 */ /* 0x000ee80000300800 */
[----:B-1----:R-:W3:Y:S01]  /*83050*/  LDL.LU.64 R30, [R1+0x26a0] ;  /* 0x0026a000011e7983 */ /* 0x002ee20000300a00 */
[----:B--2---:R-:W-:-:S04]  /*83060*/  F2FP.SATFINITE.E4M3.F32.PACK_AB_MERGE_C R26, R27, R26, RZ ;  /* 0x0000001a1b1a723e */ /* 0x004fc800048070ff */
[----:B------:R-:W-:-:S05]  /*83070*/  PRMT R2, R26, 0x9910, RZ ;  /* 0x000099101a027816 */ /* 0x000fca00000000ff */
[----:B------:R-:W-:Y:S01]  /*83080*/  IMAD.MOV.U32 R0, RZ, RZ, R2 ;  /* 0x000000ffff007224 */ /* 0x000fe200078e0002 */
[----:B------:R-:W-:Y:S01]  /*83090*/  ISETP.LT.AND P2, PT, R5, UR4, !P1 ;  /* 0x0000000405007c0c */ /* 0x000fe2000cf41270 */
[----:B-----5:R-:W-:Y:S01]  /*830a0*/  @P4 STG.E.U8 desc[UR20][R16.64], R26 ;  /* 0x0000001a10004986 */ /* 0x020fe2000c101114 */
[----:B0-----:R-:W-:Y:S01]  /*830b0*/  ISETP.LT.AND P5, PT, R4, UR6, !P1 ;  /* 0x0000000604007c0c */ /* 0x001fe2000cfa1270 */
[----:B------:R-:W4:Y:S01]  /*830c0*/  LDCU UR4, c[0x0][0x39c] ;  /* 0x00007380ff0477ac */ /* 0x000f220008000800 */
[----:B------:R-:W-:Y:S01]  /*830d0*/  SHF.R.S32.HI R0, RZ, 0x8, R0 ;  /* 0x00000008ff007819 */ /* 0x000fe20000011400 */
[----:B------:R-:W2:Y:S01]  /*830e0*/  LDL.LU R5, [R1+0x1e68] ;  /* 0x001e680001057983 */ /* 0x000ea20000300800 */
[----:B------:R-:W0:Y:S03]  /*830f0*/  LDCU UR6, c[0x0][0x39c] ;  /* 0x00007380ff0677ac */ /* 0x000e260008000800 */
[----:B------:R-:W5:Y:S04]  /*83100*/  LDL.LU.64 R8, [R1+0x290] ;  /* 0x0002900001087983 */ /* 0x000f680000300a00 */
[----:B------:R-:W2:Y:S04]  /*83110*/  LDL.LU R4, [R1+0x1e4c] ;  /* 0x001e4c0001047983 */ /* 0x000ea80000300800 */
[----:B------:R1:W-:Y:S04]  /*83120*/  @P3 STG.E.U8 desc[UR20][R32.64], R0 ;  /* 0x0000000020003986 */ /* 0x0003e8000c101114 */
[----:B-1----:R-:W2:Y:S01]  /*83130*/  LDL.LU.64 R32, [R1+0x2698] ;  /* 0x0026980001207983 */ /* 0x002ea20000300a00 */
[----:B----4-:R-:W-:Y:S01]  /*83140*/  ISETP.LT.AND P3, PT, R7, UR4, !P1 ;  /* 0x0000000407007c0c */ /* 0x010fe2000cf61270 */
[----:B------:R-:W1:Y:S02]  /*83150*/  LDCU UR4, c[0x0][0x39c] ;  /* 0x00007380ff0477ac */ /* 0x000e640008000800 */
[----:B------:R-:W4:Y:S01]  /*83160*/  LDL.LU R7, [R1+0x1e50] ;  /* 0x001e500001077983 */ /* 0x000f220000300800 */
[----:B---3--:R-:W-:Y:S01]  /*83170*/  ISETP.LT.AND P4, PT, R14, UR5, !P1 ;  /* 0x000000050e007c0c */ /* 0x008fe2000cf81270 */
[----:B------:R-:W3:Y:S01]  /*83180*/  LDCU UR5, c[0x0][0x39c] ;  /* 0x00007380ff0577ac */ /* 0x000ee20008000800 */
[----:B------:R-:W-:-:S04]  /*83190*/  F2FP.SATFINITE.E4M3.F32.PACK_AB_MERGE_C R28, R29, R28, RZ ;  /* 0x0000001c1d1c723e */ /* 0x000fc800048070ff */
[----:B------:R-:W-:-:S05]  /*831a0*/  PRMT R2, R28, 0x9910, RZ ;  /* 0x000099101c027816 */ /* 0x000fca00000000ff */
[----:B------:R-:W-:Y:S01]  /*831b0*/  IMAD.MOV.U32 R0, RZ, RZ, R2 ;  /* 0x000000ffff007224 */ /* 0x000fe200078e0002 */
[----:B------:R-:W-:-:S04]  /*831c0*/  F2FP.SATFINITE.E4M3.F32.PACK_AB_MERGE_C R30, R31, R30, RZ ;  /* 0x0000001e1f1e723e */ /* 0x000fc800048070ff */
[----:B------:R-:W-:Y:S01]  /*831d0*/  SHF.R.S32.HI R0, RZ, 0x8, R0 ;  /* 0x00000008ff007819 */ /* 0x000fe20000011400 */
[----:B------:R-:W-:Y:S01]  /*831e0*/  @P0 STG.E.U8 desc[UR20][R12.64], R28 ;  /* 0x0000001c0c000986 */ /* 0x000fe2000c101114 */
[----:B------:R-:W-:Y:S01]  /*831f0*/  ISETP.LT.AND P0, PT, R3, UR8, !P1 ;  /* 0x0000000803007c0c */ /* 0x000fe2000cf01270 */
[----:B------:R-:W0:Y:S02]  /*83200*/  LDCU UR8, c[0x0][0x39c] ;  /* 0x00007380ff0877ac */ /* 0x000e240008000800 */
[----:B------:R-:W-:Y:S04]  /*83210*/  @P2 STG.E.U8 desc[UR20][R10.64], R0 ;  /* 0x000000000a002986 */ /* 0x000fe8000c101114 */
[----:B------:R-:W4:Y:S04]  /*83220*/  LDL.LU R3, [R1+0x1e54] ;  /* 0x001e540001037983 */ /* 0x000f280000300800 */
[----:B------:R0:W-:Y:S04]  /*83230*/  @P5 STG.E.U8 desc[UR20][R34.64], R30 ;  /* 0x0000001e22005986 */ /* 0x0001e8000c101114 */
[----:B0-----:R-:W4:Y:S01]  /*83240*/  LDL.LU.64 R34, [R1+0x2690] ;  /* 0x0026900001227983 */ /* 0x001f220000300a00 */
[----:B------:R-:W-:-:S03]  /*83250*/  PRMT R2, R30, 0x9910, RZ ;  /* 0x000099101e027816 */ /* 0x000fc600000000ff */
[----:B------:R-:W4:Y:S02]  /*83260*/  LDL.LU.64 R16, [R1+0x558] ;  /* 0x0005580001107983 */ /* 0x000f240000300a00 */
[----:B------:R-:W-:Y:S01]  /*83270*/  IMAD.MOV.U32 R0, RZ, RZ, R2 ;  /* 0x000000ffff007224 */ /* 0x000fe200078e0002 */
[----:B------:R-:W-:Y:S01]  /*83280*/  ISETP.LT.AND P2, PT, R6, UR6, !P1 ;  /* 0x0000000606007c0c */ /* 0x000fe2000cf41270 */
[----:B------:R-:W4:Y:S01]  /*83290*/  LDL.LU R14, [R1+0x1e40] ;  /* 0x001e4000010e7983 */ /* 0x000f220000300800 */
[----:B--2---:R-:W-:-:S03]  /*832a0*/  F2FP.SATFINITE.E4M3.F32.PACK_AB_MERGE_C R32, R33, R32, RZ ;  /* 0x000000202120723e */ /* 0x004fc600048070ff */
[----:B------:R-:W2:Y:S01]  /*832b0*/  LDL.LU R6, [R1+0x1e44] ;  /* 0x001e440001067983 */ /* 0x000ea20000300800 */
[----:B------:R-:W-:Y:S01]  /*832c0*/  SHF.R.S32.HI R0, RZ, 0x8, R0 ;  /* 0x00000008ff007819 */ /* 0x000fe20000011400 */
[----:B------:R-:W4:Y:S02]  /*832d0*/  LDCU UR6, c[0x0][0x39c] ;  /* 0x00007380ff0677ac */ /* 0x000f240008000800 */
[----:B------:R-:W2:Y:S04]  /*832e0*/  LDL.LU.64 R12, [R1+0x568] ;  /* 0x00056800010c7983 */ /* 0x000ea80000300a00 */
[----:B-----5:R0:W-:Y:S01]  /*832f0*/  @P4 STG.E.U8 desc[UR20][R8.64], R0 ;  /* 0x0000000008004986 */ /* 0x0201e2000c101114 */
[----:B-1----:R-:W-:Y:S01]  /*83300*/  ISETP.LT.AND P4, PT, R4, UR4, !P1 ;  /* 0x0000000404007c0c */ /* 0x002fe2000cf81270 */
[----:B------:R-:W1:Y:S02]  /*83310*/  LDCU UR4, c[0x0][0x39c] ;  /* 0x00007380ff0477ac */ /* 0x000e640008000800 */
[----:B------:R-:W5:Y:S01]  /*83320*/  LDL.LU R4, [R1+0x1e48] ;  /* 0x001e480001047983 */ /* 0x000f620000300800 */
[----:B------:R-:W-:-:S03]  /*83330*/  PRMT R2, R32, 0x9910, RZ ;  /* 0x0000991020027816 */ /* 0x000fc600000000ff */
[----:B------:R-:W5:Y:S04]  /*83340*/  LDL.LU.64 R10, [R1+0x560] ;  /* 0x00056000010a7983 */ /* 0x000f680000300a00 */
[----:B------:R1:W-:Y:S01]  /*83350*/  @P3 STG.E.U8 desc[UR20][R36.64], R32 ;  /* 0x0000002024003986 */ /* 0x0003e2000c101114 */
[----:B0-----:R-:W-:-:S03]  /*83360*/  IMAD.MOV.U32 R0, RZ, RZ, R2 ;  /* 0x000000ffff007224 */ /* 0x001fc600078e0002 */
[----:B-1----:R-:W5:Y:S02]  /*83370*/  LDL.LU.64 R36, [R1+0x2688] ;  /* 0x0026880001247983 */ /* 0x002f640000300a00 */
[----:B------:R-:W-:Y:S02]  /*83380*/  SHF.R.S32.HI R0, RZ, 0x8, R0 ;  /* 0x00000008ff007819 */ /* 0x000fe40000011400 */
[----:B---3--:R-:W-:Y:S01]  /*83390*/  ISETP.LT.AND P5, PT, R5, UR5, !P1 ;  /* 0x0000000505007c0c */ /* 0x008fe2000cfa1270 */
[----:B------:R-:W0:Y:S01]  /*833a0*/  LDCU UR5, c[0x0][0x39c] ;  /* 0x00007380ff0577ac */ /* 0x000e220008000800 */
[----:B------:R-:W3:Y:S04]  /*833b0*/  LDL.LU R5, [R1+0x1e30] ;  /* 0x001e300001057983 */ /* 0x000ee80000300800 */
[----:B------:R1:W-:Y:S04]  /*833c0*/  @P0 STG.E.U8 desc[UR20][R38.64], R0 ;  /* 0x0000000026000986 */ /* 0x0003e8000c101114 */
[----:B-1----:R-:W3:Y:S01]  /*833d0*/  LDL.LU.64 R38, [R1+0x2680] ;  /* 0x0026800001267983 */ /* 0x002ee20000300a00 */
[----:B----4-:R-:W-:Y:S01]  /*833e0*/  ISETP.LT.AND P3, PT, R7, UR6, !P1 ;  /* 0x0000000607007c0c */ /* 0x010fe2000cf61270 */
[----:B------:R-:W2:Y:S02]  /*833f0*/  LDCU UR6, c[0x0][0x39c] ;  /* 0x00007380ff0677ac */ /* 0x000ea40008000800 */
[----:B------:R-:W4:Y:S04]  /*83400*/  LDL.LU R7, [R1+0x1e34] ;  /* 0x001e340001077983 */ /* 0x000f280000300800 */
[----:B------:R-:W4:Y:S01]  /*83410*/  LDL.LU.64 R8, [R1+0x278] ;  /* 0x0002780001087983 */ /* 0x000f220000300a00 */
[----:B------:R-:W-:-:S04]  /*83420*/  F2FP.SATFINITE.E4M3.F32.PACK_AB_MERGE_C R34, R35, R34, RZ ;  /* 0x000000222322723e */ /* 0x000fc800048070ff */
[----:B------:R-:W-:-:S05]  /*83430*/  PRMT R2, R34, 0x9910, RZ ;  /* 0x0000991022027816 */ /* 0x000fca00000000ff */
[----:B------:R-:W-:Y:S01]  /*83440*/  IMAD.MOV.U32 R0, RZ, RZ, R2 ;  /* 0x000000ffff007224 */ /* 0x000fe200078e0002 */
[----:B0-----:R-:W-:Y:S01]  /*83450*/  ISETP.LT.AND P0, PT, R3, UR5, !P1 ;  /* 0x0000000503007c0c */ /* 0x001fe2000cf01270 */
[----:B------:R-:W-:Y:S01]  /*83460*/  @P2 STG.E.U8 desc[UR20][R16.64], R34 ;  /* 0x0000002210002986 */ /* 0x000fe2000c101114 */
[----:B------:R-:W0:Y:S02]  /*83470*/  LDCU UR5, c[0x0][0x39c] ;  /* 0x00007380ff0577ac */ /* 0x000e240008000800 */
[----:B------:R-:W-:Y:S01]  /*83480*/  SHF.R.S32.HI R0, RZ, 0x8, R0 ;  /* 0x00000008ff007819 */ /* 0x000fe20000011400 */
[----:B------:R-:W4:Y:S04]  /*83490*/  LDL.LU R3, [R1+0x1e38] ;  /* 0x001e380001037983 */ /* 0x000f280000300800 */
[----:B------:R1:W-:Y:S04]  /*834a0*/  @P5 STG.E.U8 desc[UR20][R40.64], R0 ;  /* 0x0000000028005986 */ /* 0x0003e8000c101114 */
[----:B-1----:R-:W4:Y:S01]  /*834b0*/  LDL.LU.64 R40, [R1+0x2678] ;  /* 0x0026780001287983 */ /* 0x002f220000300a00 */
[----:B--2---:R-:W-:Y:S01]  /*834c0*/  ISETP.LT.AND P5, PT, R6, UR6, !P1 ;  /* 0x0000000606007c0c */ /* 0x004fe2000cfa1270 */
[----:B------:R-:W1:Y:S01]  /*834d0*/  LDCU UR6, c[0x0][0x39c] ;  /* 0x00007380ff0677ac */ /* 0x000e620008000800 */
[----:B-----5:R-:W-:Y:S01]  /*834e0*/  F2FP.SATFINITE.E4M3.F32.PACK_AB_MERGE_C R36, R37, R36, RZ ;  /* 0x000000242524723e */ /* 0x020fe200048070ff */
[----:B------:R-:W2:Y:S03]  /*834f0*/  LDL.LU R6, [R1+0x1e20] ;  /* 0x001e200001067983 */ /* 0x000ea60000300800 */
[----:B------:R-:W-:-:S05]  /*83500*/  PRMT R2, R36, 0x9910, RZ ;  /* 0x0000991024027816 */ /* 0x000fca00000000ff */
[----:B------:R-:W-:Y:S01]  /*83510*/  IMAD.MOV.U32 R0, RZ, RZ, R2 ;  /* 0x000000ffff007224 */ /* 0x000fe200078e0002 */
[----:B------:R-:W-:Y:S04]  /*83520*/  @P4 STG.E.U8 desc[UR20][R12.64], R36 ;  /* 0x000000240c004986 */ /* 0x000fe8000c101114 */
[----:B------:R-:W-:Y:S02]  /*83530*/  SHF.R.S32.HI R0, RZ, 0x8, R0 ;  /* 0x00000008ff007819 */ /* 0x000fe40000011400 */
[----:B------:R-:W-:Y:S01]  /*83540*/  ISETP.LT.AND P4, PT, R4, UR8, !P1 ;  /* 0x0000000804007c0c */ /* 0x000fe2000cf81270 */
[----:B------:R-:W5:Y:S01]  /*83550*/  LDCU UR8, c[0x0][0x39c] ;  /* 0x00007380ff0877ac */ /* 0x000f620008000800 */
[----:B------:R-:W-:Y:S02]  /*83560*/  ISETP.LT.AND P2, PT, R14, UR4, !P1 ;  /* 0x000000040e007c0c */ /* 0x000fe4000cf41270 */
[----:B---3--:R-:W-:Y:S01]  /*83570*/  F2FP.SATFINITE.E4M3.F32.PACK_AB_MERGE_C R38, R39, R38, RZ ;  /* 0x000000262726723e */ /* 0x008fe200048070ff */
[----:B------:R-:W-:Y:S01]  /*83580*/  @P3 STG.E.U8 desc[UR20][R10.64], R0 ;  /* 0x000000000a003986 */ /* 0x000fe2000c101114 */
[----:B0-----:R-:W-:Y:S01]  /*83590*/  ISETP.LT.AND P3, PT, R5, UR5, !P1 ;  /* 0x0000000505007c0c */ /* 0x001fe2000cf61270 */
[----:B------:R-:W4:Y:S02]  /*835a0*/  LDCU UR4, c[0x0][0x39c] ;  /* 0x00007380ff0477ac */ /* 0x000f240008000800 */
[----:B------:R-:W3:Y:S01]  /*835b0*/  LDL.LU R4, [R1+0x1e28] ;  /* 0x001e280001047983 */ /* 0x000ee20000300800 */
[----:B------:R-:W-:Y:S01]  /*835c0*/  PRMT R2, R38, 0x9910, RZ ;  /* 0x0000991026027816 */ /* 0x000fe200000000ff */
[----:B------:R-:W2:Y:S02]  /*835d0*/  LDCU UR5, c[0x0][0x39c] ;  /* 0x00007380ff0577ac */ /* 0x000ea40008000800 */
[----:B------:R-:W5:Y:S04]  /*835e0*/  LDL.LU.64 R14, [R1+0x260] ;  /* 0x00026000010e7983 */ /* 0x000f680000300a00 */
[----:B------:R-:W5:Y:S04]  /*835f0*/  LDL.LU R5, [R1+0x1e2c] ;  /* 0x001e2c0001057983 */ /* 0x000f680000300800 */
[----:B------:R0:W-:Y:S04]  /*83600*/  @P0 STG.E.U8 desc[UR20][R42.64], R38 ;  /* 0x000000262a000986 */ /* 0x0001e8000c101114 */
[----:B0-----:R-:W5:Y:S01]  /*83610*/  LDL.LU.64 R42, [R1+0x2670] ;  /* 0x00267000012a7983 */ /* 0x001f620000300a00 */
[----:B------:R-:W-:-:S03]  /*83620*/  SHF.R.S32.HI R2, RZ, 0x8, R2 ;  /* 0x00000008ff027819 */ /* 0x000fc60000011402 */
[----:B------:R-:W5:Y:S01]  /*83630*/  LDL.LU R12, [R1+0x1e1c] ;  /* 0x001e1c00010c7983 */ /* 0x000f620000300800 */
[----:B----4-:R-:W-:Y:S01]  /*83640*/  ISETP.LT.AND P0, PT, R7, UR4, !P1 ;  /* 0x0000000407007c0c */ /* 0x010fe2000cf01270 */
[----:B------:R-:W3:Y:S02]  /*83650*/  LDCU UR4, c[0x0][0x39c] ;  /* 0x00007380ff0477ac */ /* 0x000ee40008000800 */
[----:B------:R0:W-:Y:S04]  /*83660*/  @P2 STG.E.U8 desc[UR20][R8.64], R2 ;  /* 0x0000000208002986 */ /* 0x0001e8000c101114 */
[----:B0-----:R-:W4:Y:S01]  /*83670*/  LDL.LU.64 R8, [R1+0x250] ;  /* 0x0002500001087983 */ /* 0x001f220000300a00 */
[----:B-1----:R-:W-:Y:S01]  /*83680*/  ISETP.LT.AND P2, PT, R3, UR6, !P1 ;  /* 0x0000000603007c0c */ /* 0x002fe2000cf41270 */
[----:B------:R-:W0:Y:S02]  /*83690*/  LDCU UR6, c[0x0][0x39c] ;  /* 0x00007380ff0677ac */ /* 0x000e240008000800 */
[----:B------:R-:W4:Y:S04]  /*836a0*/  LDL.LU R3, [R1+0x1e18] ;  /* 0x001e180001037983 */ /* 0x000f280000300800 */
[----:B------:R-:W4:Y:S04]  /*836b0*/  LDL.LU.64 R10, [R1+0x248] ;  /* 0x00024800010a7983 */ /* 0x000f280000300a00 */
[----:B------:R-:W4:Y:S01]  /*836c0*/  LDL.LU R7, [R1+0x1e14] ;  /* 0x001e140001077983 */ /* 0x000f220000300800 */
[----:B------:R-:W-:-:S04]  /*836d0*/  F2FP.SATFINITE.E4M3.F32.PACK_AB_MERGE_C R40, R41, R40, RZ ;  /* 0x000000282928723e */ /* 0x000fc800048070ff */
[----:B------:R-:W-:Y:S01]  /*836e0*/  PRMT R0, R40, 0x9910, RZ ;  /* 0x0000991028007816 */ /* 0x000fe200000000ff */
[----:B------:R1:W-:Y:S03]  /*836f0*/  @P5 STG.E.U8 desc[UR20][R44.64], R40 ;  /* 0x000000282c005986 */ /* 0x0003e6000c101114 */
[----:B------:R-:W-:Y:S01]  /*83700*/  SHF.R.S32.HI R0, RZ, 0x8, R0 ;  /* 0x00000008ff007819 */ /* 0x000fe20000011400 */
[----:B-1----:R-:W4:Y:S04]  /*83710*/  LDL.LU.64 R44, [R1+0x2668] ;  /* 0x00266800012c7983 */ /* 0x002f280000300a00 */
[----:B------:R1:W-:Y:S04]  /*83720*/  @P4 STG.E.U8 desc[UR20][R46.64], R0 ;  /* 0x000000002e004986 */ /* 0x0003e8000c101114 */
[----:B-1----:R-:W4:Y:S01]  /*83730*/  LDL.LU.64 R46, [R1+0x2660] ;  /* 0x00266000012e7983 */ /* 0x002f220000300a00 */
[----:B--2---:R-:W-:Y:S01]  /*83740*/  ISETP.LT.AND P5, PT, R6, UR5, !P1 ;  /* 0x0000000506007c0c */ /* 0x004fe2000cfa1270 */
[----:B------:R-:W1:Y:S02]  /*83750*/  LDCU UR5, c[0x0][0x39c] ;  /* 0x00007380ff0577ac */ /* 0x000e640008000800 */
[----:B------:R-:W2:Y:S01]  /*83760*/  LDL.LU R6, [R1+0x1e08] ;  /* 0x001e080001067983 */ /* 0x000ea20000300800 */
[----:B---3--:R-:W-:Y:S01]  /*83770*/  ISETP.LT.AND P4, PT, R4, UR4, !P1 ;  /* 0x0000000404007c0c */ /* 0x008fe2000cf81270 */
[----:B------:R-:W3:Y:S02]  /*83780*/  LDCU UR4, c[0x0][0x39c] ;  /* 0x00007380ff0477ac */ /* 0x000ee40008000800 */
[----:B------:R-:W2:Y:S01]  /*83790*/  LDL.LU R4, [R1+0x1e04] ;  /* 0x001e040001047983 */ /* 0x000ea20000300800 */
[----:B-----5:R-:W-:-:S04]  /*837a0*/  F2FP.SATFINITE.E4M3.F32.PACK_AB_MERGE_C R42, R43, R42, RZ ;  /* 0x0000002a2b2a723e */ /* 0x020fc800048070ff */
[----:B------:R-:W-:-:S04]  /*837b0*/  PRMT R2, R42, 0x9910, RZ ;  /* 0x000099102a027816 */ /* 0x000fc800000000ff */
[----:B------:R-:W-:Y:S01]  /*837c0*/  SHF.R.S32.HI R2, RZ, 0x8, R2 ;  /* 0x00000008ff027819 */ /* 0x000fe20000011402 */
[----:B------:R-:W-:Y:S04]  /*837d0*/  @P3 STG.E.U8 desc[UR20][R14.64], R42 ;  /* 0x0000002a0e003986 */ /* 0x000fe8000c101114 */
[----:B------:R5:W-:Y:S04]  /*837e0*/  @P0 STG.E.U8 desc[UR20][R48.64], R2 ;  /* 0x0000000230000986 */ /* 0x000be8000c101114 */
[----:B-----5:R-:W5:Y:S01]  /*837f0*/  LDL.LU.64 R48, [R1+0x2658] ;  /* 0x0026580001307983 */ /* 0x020f620000300a00 */
[----:B0-----:R-:W-:Y:S01]  /*83800*/  ISETP.LT.AND P3, PT, R5, UR6, !P1 ;  /* 0x0000000605007c0c */ /* 0x001fe2000cf61270 */
[----:B------:R-:W2:Y:S02]  /*83810*/  LDCU UR6, c[0x0][0x39c] ;  /* 0x00007380ff0677ac */ /* 0x000ea40008000800 */
[----:B------:R-:W5:Y:S01]  /*83820*/  LDL.LU R5, [R1+0x1dfc] ;  /* 0x001dfc0001057983 */ /* 0x000f620000300800 */
[----:B-1----:R-:W-:Y:S01]  /*83830*/  ISETP.LT.AND P0, PT, R12, UR5, !P1 ;  /* 0x000000050c007c0c */ /* 0x002fe2000cf01270 */
[----:B------:R-:W0:Y:S01]  /*83840*/  LDCU UR5, c[0x0][0x39c] ;  /* 0x00007380ff0577ac */ /* 0x000e220008000800 */
[----:B----4-:R-:W-:-:S04]  /*83850*/  F2FP.SATFINITE.E4M3.F32.PACK_AB_MERGE_C R44, R45, R44, RZ ;  /* 0x0000002c2d2c723e */ /* 0x010fc800048070ff */
[----:B------:R-:W-:-:S04]  /*83860*/  PRMT R0, R44, 0x9910, RZ ;  /* 0x000099102c007816 */ /* 0x000fc800000000ff */
[----:B------:R-:W-:Y:S01]  /*83870*/  SHF.R.S32.HI R0, RZ, 0x8, R0 ;  /* 0x00000008ff007819 */ /* 0x000fe20000011400 */
[----:B------:R1:W-:Y:S01]  /*83880*/  @P2 STG.E.U8 desc[UR20][R8.64], R44 ;  /* 0x0000002c08002986 */ /* 0x0003e2000c101114 */
[----:B------:R-:W-:Y:S01]  /*83890*/  ISETP.LT.AND P2, PT, R3, UR8, !P1 ;  /* 0x0000000803007c0c */ /* 0x000fe2000cf41270 */
[----:B------:R-:W4:Y:S01]  /*838a0*/  LDCU UR8, c[0x0][0x39c] ;  /* 0x00007380ff0877ac */ /* 0x000f220008000800 */
[----:B------:R-:W-:Y:S01]  /*838b0*/  F2FP.SATFINITE.E4M3.F32.PACK_AB_MERGE_C R46, R47, R46, RZ ;  /* 0x0000002e2f2e723e */ /* 0x000fe200048070ff */
[----:B------:R-:W-:Y:S04]  /*838c0*/  @P5 STG.E.U8 desc[UR20][R10.64], R0 ;  /* 0x000000000a005986 */ /* 0x000fe8000c101114 */
[----:B-1----:R-:W4:Y:S01]  /*838d0*/  LDL.LU R9, [R1+0x1df4] ;  /* 0x001df40001097983 */ /* 0x002f220000300800 */
[----:B------:R-:W-:-:S03]  /*838e0*/  PRMT R3, R46, 0x9910, RZ ;  /* 0x000099102e037816 */ /* 0x000fc600000000ff */
[----:B------:R-:W4:Y:S04]  /*838f0*/  LDL.LU R8, [R1+0x1df0] ;  /* 0x001df00001087983 */ /* 0x000f280000300800 */
[----:B------:R1:W-:Y:S01]  /*83900*/  @P4 STG.E.U8 desc[UR20][R50.64], R46 ;  /* 0x0000002e32004986 */ /* 0x0003e2000c101114 */
[----:B------:R-:W-:-:S03]  /*83910*/  IMAD.MOV.U32 R2, RZ, RZ, R3 ;  /* 0x000000ffff027224 */ /* 0x000fc600078e0003 */
[----:B-1----:R-:W4:Y:S02]  /*83920*/  LDL.LU.64 R50, [R1+0x2650] ;  /* 0x0026500001327983 */ /* 0x002f240000300a00 */
[----:B------:R-:W-:Y:S02]  /*83930*/  SHF.R.S32.HI R2, RZ, 0x8, R2 ;  /* 0x00000008ff027819 */ /* 0x000fe40000011402 */
[----:B---3--:R-:W-:Y:S01]  /*83940*/  ISETP.LT.AND P5, PT, R7, UR4, !P1 ;  /* 0x0000000407007c0c */ /* 0x008fe2000cfa1270 */
[----:B------:R-:W1:Y:S01]  /*83950*/  LDCU UR4, c[0x0][0x39c] ;  /* 0x00007380ff0477ac */ /* 0x000e620008000800 */
[----:B------:R-:W3:Y:S04]  /*83960*/  LDL.LU R7, [R1+0x1dec] ;  /* 0x001dec0001077983 */ /* 0x000ee80000300800 */
[----:B------:R0:W-:Y:S04]  /*83970*/  @P3 STG.E.U8 desc[UR20][R52.64], R2 ;  /* 0x0000000234003986 */ /* 0x0001e8000c101114 */
[----:B0-----:R-:W3:Y:S01]  /*83980*/  LDL.LU.64 R52, [R1+0x2648] ;  /* 0x0026480001347983 */ /* 0x001ee20000300a00 */
[----:B--2---:R-:W-:Y:S01]  /*83990*/  ISETP.LT.AND P4, PT, R6, UR6, !P1 ;  /* 0x0000000606007c0c */ /* 0x004fe2000cf81270 */
[----:B------:R-:W4:Y:S02]  /*839a0*/  LDCU UR6, c[0x0][0x39c] ;  /* 0x00007380ff0677ac */ /* 0x000f240008000800 */
[----:B------:R-:W2:Y:S01]  /*839b0*/  LDL.LU R6, [R1+0x1de0] ;  /* 0x001de00001067983 */ /* 0x000ea20000300800 */
[----:B------:R-:W-:Y:S01]  /*839c0*/  ISETP.LT.AND P3, PT, R4, UR5, !P1 ;  /* 0x0000000504007c0c */ /* 0x000fe2000cf61270 */
[----:B------:R-:W0:Y:S01]  /*839d0*/  LDCU UR5, c[0x0][0x39c] ;  /* 0x00007380ff0577ac */ /* 0x000e220008000800 */
[----:B-----5:R-:W-:-:S05]  /*839e0*/  F2FP.SATFINITE.E4M3.F32.PACK_AB_MERGE_C R48, R49, R48, RZ ;  /* 0x000000303130723e */ /* 0x020fca00048070ff */
[----:B------:R5:W-:Y:S04]  /*839f0*/  @P0 STG.E.U8 desc[UR20][R54.64], R48 ;  /* 0x0000003036000986 */ /* 0x000be8000c101114 */
[----:B-----5:R-:W5:Y:S04]  /*83a00*/  LDL.LU.64 R54, [R1+0x2640] ;  /* 0x0026400001367983 */ /* 0x020f680000300a00 */
[----:B------:R-:W2:Y:S01]  /*83a10*/  LDL.LU R4, [R1+0x1ddc] ;  /* 0x001ddc0001047983 */ /* 0x000ea20000300800 */
[----:B------:R-:W-:-:S05]  /*83a20*/  PRMT R3, R48, 0x9910, RZ ;  /* 0x0000991030037816 */ /* 0x000fca00000000ff */
[----:B------:R-:W-:-:S05]  /*83a30*/  IMAD.MOV.U32 R0, RZ, RZ, R3 ;  /* 0x000000ffff007224 */ /* 0x000fca00078e0003 */
[----:B------:R-:W-:Y:S02]  /*83a40*/  SHF.R.S32.HI R0, RZ, 0x8, R0 ;  /* 0x00000008ff007819 */ /* 0x000fe40000011400 */
[----:B-1----:R-:W-:Y:S01]  /*83a50*/  ISETP.LT.AND P0, PT, R5, UR4, !P1 ;  /* 0x0000000405007c0c */ /* 0x002fe2000cf01270 */
[----:B------:R-:W2:Y:S02]  /*83a60*/  LDCU UR4, c[0x0][0x39c] ;  /* 0x00007380ff0477ac */ /* 0x000ea40008000800 */
[----:B------:R1:W-:Y:S04]  /*83a70*/  @P2 STG.E.U8 desc[UR20][R56.64], R0 ;  /* 0x0000000038002986 */ /* 0x0003e8000c101114 */
[----:B-1----:R-:W2:Y:S04]  /*83a80*/  LDL.LU.64 R56, [R1+0x2638] ;  /* 0x0026380001387983 */ /* 0x002ea80000300a00 */
[----:B------:R-:W2:Y:S01]  /*83a90*/  LDL.LU R5, [R1+0x1dd8] ;  /* 0x001dd80001057983 */ /* 0x000ea20000300800 */
[----:B----4-:R-:W-:Y:S01]  /*83aa0*/  ISETP.LT.AND P2, PT, R9, UR6, !P1 ;  /* 0x0000000609007c0c */ /* 0x010fe2000cf41270 */
[----:B------:R-:W1:Y:S01]  /*83ab0*/  LDCU UR6, c[0x0][0x39c] ;  /* 0x00007380ff0677ac */ /* 0x000e620008000800 */
[----:B------:R-:W-:-:S04]  /*83ac0*/  F2FP.SATFINITE.E4M3.F32.PACK_AB_MERGE_C R50, R51, R50, RZ ;  /* 0x000000323332723e */ /* 0x000fc800048070ff */
[----:B------:R-:W-:-:S05]  /*83ad0*/  PRMT R3, R50, 0x9910, RZ ;  /* 0x0000991032037816 */ /* 0x000fca00000000ff */
[----:B------:R-:W-:Y:S01]  /*83ae0*/  IMAD.MOV.U32 R2, RZ, RZ, R3 ;  /* 0x000000ffff027224 */ /* 0x000fe200078e0003 */
[----:B------:R4:W-:Y:S04]  /*83af0*/  @P5 STG.E.U8 desc[UR20][R58.64], R50 ;  /* 0x000000323a005986 */ /* 0x0009e8000c101114 */
[----:B------:R-:W-:Y:S02]  /*83b00*/  SHF.R.S32.HI R2, RZ, 0x8, R2 ;  /* 0x00000008ff027819 */ /* 0x000fe40000011402 */
[----:B---3--:R-:W-:Y:S01]  /*83b10*/  F2FP.SATFINITE.E4M3.F32.PACK_AB_MERGE_C R52, R53, R52, RZ ;  /* 0x000000343534723e */ /* 0x008fe200048070ff */
[----:B----4-:R-:W3:Y:S03]  /*83b20*/  LDL.LU.64 R58, [R1+0x2630] ;  /* 0x00263000013a7983 */ /* 0x010ee60000300a00 */
[----:B------:R-:W-:Y:S01]  /*83b30*/  PRMT R3, R52, 0x9910, RZ ;  /* 0x0000991034037816 */ /* 0x000fe200000000ff */
[----:B------:R-:W4:Y:S04]  /*83b40*/  LDL.LU R10, [R1+0x1dcc] ;  /* 0x001dcc00010a7983 */ /* 0x000f280000300800 */
[----:B------:R0:W-:Y:S01]  /*83b50*/  @P4 STG.E.U8 desc[UR20][R60.64], R2 ;  /* 0x000000023c004986 */ /* 0x0001e2000c101114 */
[----:B------:R-:W-:-:S03]  /*83b60*/  IMAD.MOV.U32 R0, RZ, RZ, R3 ;  /* 0x000000ffff007224 */ /* 0x000fc600078e0003 */
[----:B0-----:R-:W4:Y:S04]  /*83b70*/  LDL.LU.64 R60, [R1+0x2628] ;  /* 0x00262800013c7983 */ /* 0x001f280000300a00 */
[----:B------:R-:W4:Y:S01]  /*83b80*/  LDL.LU R9, [R1+0x1dc8] ;  /* 0x001dc80001097983 */ /* 0x000f220000300800 */
[----:B------:R-:W-:Y:S02]  /*83b90*/  SHF.R.S32.HI R0, RZ, 0x8, R0 ;  /* 0x00000008ff007819 */ /* 0x000fe40000011400 */
[----:B------:R-:W-:Y:S01]  /*83ba0*/  ISETP.LT.AND P5, PT, R8, UR5, !P1 ;  /* 0x0000000508007c0c */ /* 0x000fe2000cfa1270 */
[----:B------:R0:W-:Y:S01]  /*83bb0*/  @P3 STG.E.U8 desc[UR20][R62.64], R52 ;  /* 0x000000343e003986 */ /* 0x0001e2000c101114 */
[----:B------:R-:W-:Y:S01]  /*83bc0*/  ISETP.LT.AND P4, PT, R7, UR8, !P1 ;  /* 0x0000000807007c0c */ /* 0x000fe2000cf81270 */
[----:B------:R-:W2:Y:S01]  /*83bd0*/  LDCU UR5, c[0x0][0x39c] ;  /* 0x00007380ff0577ac */ /* 0x000ea20008000800 */
[----:B-----5:R-:W-:Y:S01]  /*83be0*/  F2FP.SATFINITE.E4M3.F32.PACK_AB_MERGE_C R54, R55, R54, RZ ;  /* 0x000000363736723e */ /* 0x020fe200048070ff */
[----:B------:R5:W-:Y:S01]  /*83bf0*/  @P0 STG.E.U8 desc[UR20][R64.64], R0 ;  /* 0x0000000040000986 */ /* 0x000be2000c101114 */
[----:B--2---:R-:W-:Y:S01]  /*83c00*/  ISETP.LT.AND P3, PT, R6, UR4, !P1 ;  /* 0x0000000406007c0c */ /* 0x004fe2000cf61270 */
[----:B------:R-:W4:Y:S02]  /*83c10*/  LDCU UR8, c[0x0][0x39c] ;  /* 0x00007380ff0877ac */ /* 0x000f240008000800 */
[----:B0-----:R-:W2:Y:S01]  /*83c20*/  LDL.LU.64 R62, [R1+0x2620] ;  /* 0x00262000013e7983 */ /* 0x001ea20000300a00 */
[----:B-1----:R-:W-:Y:S01]  /*83c30*/  ISETP.LT.AND P0, PT, R4, UR6, !P1 ;  /* 0x0000000604007c0c */ /* 0x002fe2000cf01270 */
[----:B------:R-:W0:Y:S02]  /*83c40*/  LDCU UR4, c[0x0][0x39c] ;  /* 0x00007380ff0477ac */ /* 0x000e240008000800 */
[----:B------:R-:W2:Y:S01]  /*83c50*/  LDL.LU R8, [R1+0x1dc4] ;  /* 0x001dc40001087983 */ /* 0x000ea20000300800 */
[----:B------:R-:W-:Y:S01]  /*83c60*/  PRMT R3, R54, 0x9910, RZ ;  /* 0x0000991036037816 */ /* 0x000fe200000000ff */
[----:B------:R-:W1:Y:S02]  /*83c70*/  LDCU UR6, c[0x0][0x39c] ;  /* 0x00007380ff0677ac */ /* 0x000e640008000800 */
[----:B------:R-:W1:Y:S04]  /*83c80*/  LDL.LU R7, [R1+0x1db8] ;  /* 0x001db80001077983 */ /* 0x000e680000300800 */
[----:B-----5:R-:W5:Y:S04]  /*83c90*/  LDL.LU.64 R64, [R1+0x2618] ;  /* 0x0026180001407983 */ /* 0x020f680000300a00 */
[----:B------:R-:W5:Y:S04]  /*83ca0*/  LDL.LU R6, [R1+0x1b34] ;  /* 0x001b340001067983 */ /* 0x000f680000300800 */
[----:B------:R0:W-:Y:S04]  /*83cb0*/  @P2 STG.E.U8 desc[UR20][R66.64], R54 ;  /* 0x0000003642002986 */ /* 0x0001e8000c101114 */
[----:B0-----:R-:W5:Y:S04]  /*83cc0*/  LDL.LU.64 R66, [R1+0x2610] ;  /* 0x0026100001427983 */ /* 0x001f680000300a00 */
[----:B------:R-:W5:Y:S04]  /*83cd0*/  LDL.LU R4, [R1+0x1b18] ;  /* 0x001b180001047983 */ /* 0x000f680000300800 */
[----:B------:R-:W5:Y:S01]  /*83ce0*/  LDL.LU R2, [R1+0x1af8] ;  /* 0x001af80001027983 */ /* 0x000f620000300800 */
[----:B------:R-:W-:-:S02]  /*83cf0*/  SHF.R.S32.HI R3, RZ, 0x8, R3 ;  /* 0x00000008ff037819 */ /* 0x000fc40000011403 */
[----:B------:R-:W-:Y:S02]  /*83d00*/  F2FP.SATFINITE.E4M3.F32.PACK_AB_MERGE_C R57, R57, R56, RZ ;  /* 0x000000383939723e */ /* 0x000fe400048070ff */
[----:B------:R-:W-:Y:S01]  /*83d10*/  ISETP.LT.AND P2, PT, R5, UR5, !P1 ;  /* 0x0000000505007c0c */ /* 0x000fe2000cf41270 */
[----:B------:R0:W-:Y:S01]  /*83d20*/  @P5 STG.E.U8 desc[UR20][R92.64], R3 ;  /* 0x000000035c005986 */ /* 0x0001e2000c101114 */
[----:B------:R-:W2:Y:S03]  /*83d30*/  LDCU UR5, c[0x0][0x39c] ;  /* 0x00007380ff0577ac */ /* 0x000ea60008000800 */
[----:B------:R-:W-:Y:S01]  /*83d40*/  @P4 STG.E.U8 desc[UR20][R90.64], R57 ;  /* 0x000000395a004986 */ /* 0x000fe2000c101114 */
[----:B------:R-:W-:-:S04]  /*83d50*/  PRMT R5, R57, 0x9910, RZ ;  /* 0x0000991039057816 */ /* 0x000fc800000000ff */
[----:B------:R-:W-:-:S05]  /*83d60*/  SHF.R.S32.HI R5, RZ, 0x8, R5 ;  /* 0x00000008ff057819 */ /* 0x000fca0000011405 */
[----:B------:R0:W-:Y:S01]  /*83d70*/  @P3 STG.E.U8 desc[UR20][R88.64], R5 ;  /* 0x0000000558003986 */ /* 0x0001e2000c101114 */
[----:B---3--:R-:W-:Y:S02]  /*83d80*/  F2FP.SATFINITE.E4M3.F32.PACK_AB_MERGE_C R59, R59, R58, RZ ;  /* 0x0000003a3b3b723e */ /* 0x008fe400048070ff */
[----:B----4-:R-:W-:Y:S01]  /*83d90*/  ISETP.LT.AND P5, PT, R10, UR8, !P1 ;  /* 0x000000080a007c0c */ /* 0x010fe2000cfa1270 */
[----:B------:R-:W5:Y:S01]  /*83da0*/  LDCU UR8, c[0x0][0x39c] ;  /* 0x00007380ff0877ac */ /* 0x000f620008000800 */
[----:B------:R-:W-:-:S05]  /*83db0*/  PRMT R0, R59, 0x9910, RZ ;  /* 0x000099103b007816 */ /* 0x000fca00000000ff */
[----:B0-----:R-:W-:Y:S01]  /*83dc0*/  IMAD.MOV.U32 R3, RZ, RZ, R0 ;  /* 0x000000ffff037224 */ /* 0x001fe200078e0000 */
[----:B------:R-:W-:Y:S01]  /*83dd0*/  ISETP.LT.AND P4, PT, R9, UR4, !P1 ;  /* 0x0000000409007c0c */ /* 0x000fe2000cf81270 */
[----:B------:R-:W0:Y:S03]  /*83de0*/  LDCU UR4, c[0x0][0x39c] ;  /* 0x00007380ff0477ac */ /* 0x000e260008000800 */
[----:B------:R-:W-:Y:S02]  /*83df0*/  SHF.R.S32.HI R3, RZ, 0x8, R3 ;  /* 0x00000008ff037819 */ /* 0x000fe40000011403 */
[----:B------:R-:W-:Y:S01]  /*83e00*/  F2FP.SATFINITE.E4M3.F32.PACK_AB_MERGE_C R61, R61, R60, RZ ;  /* 0x0000003c3d3d723e */ /* 0x000fe200048070ff */
[----:B------:R-:W-:Y:S04]  /*83e10*/  @P0 STG.E.U8 desc[UR20][R86.64], R59 ;  /* 0x0000003b56000986 */ /* 0x000fe8000c101114 */
[----:B------:R3:W-:Y:S04]  /*83e20*/  @P2 STG.E.U8 desc[UR20][R84.64], R3 ;  /* 0x0000000354002986 */ /* 0x0007e8000c101114 */
[----:B------:R-:W-:Y:S01]  /*83e30*/  @P5 STG.E.U8 desc[UR20][R82.64], R61 ;  /* 0x0000003d52005986 */ /* 0x000fe2000c101114 */
[----:B--2---:R-:W-:-:S02]  /*83e40*/  ISETP.LT.AND P3, PT, R8, UR5, !P1 ;  /* 0x0000000508007c0c */ /* 0x004fc4000cf61270 */
[----:B-1----:R-:W-:Y:S02]  /*83e50*/  ISETP.LT.AND P0, PT, R7, UR6, !P1 ;  /* 0x0000000607007c0c */ /* 0x002fe4000cf01270 */
[----:B-----5:R-:W-:Y:S02]  /*83e60*/  ISETP.LT.AND P2, PT, R6, UR8, !P1 ;  /* 0x0000000806007c0c */ /* 0x020fe4000cf41270 */
[----:B------:R-:W-:Y:S02]  /*83e70*/  ISETP.LT.AND P5, PT, R4, UR9, !P1 ;  /* 0x0000000904007c0c */ /* 0x000fe4000cfa1270 */
[----:B0-----:R-:W-:Y:S02]  /*83e80*/  ISETP.LT.AND P1, PT, R2, UR4, !P1 ;  /* 0x0000000402007c0c */ /* 0x001fe4000cf21270 */
[----:B------:R-:W2:Y:S01]  /*83e90*/  LDL.LU R2, [R1+0x828] ;  /* 0x0008280001027983 */ /* 0x000ea20000300800 */
[----:B------:R-:W-:Y:S02]  /*83ea0*/  PRMT R0, R61, 0x9910, RZ ;  /* 0x000099103d007816 */ /* 0x000fe400000000ff */
[----:B------:R-:W-:-:S03]  /*83eb0*/  F2FP.SATFINITE.E4M3.F32.PACK_AB_MERGE_C R63, R63, R62, RZ ;  /* 0x0000003e3f3f723e */ /* 0x000fc600048070ff */
[----:B------:R-:W-:Y:S01]  /*83ec0*/  IMAD.MOV.U32 R5, RZ, RZ, R0 ;  /* 0x000000ffff057224 */ /* 0x000fe200078e0000 */
[----:B------:R-:W-:Y:S02]  /*83ed0*/  PRMT R0, R63, 0x9910, RZ ;  /* 0x000099103f007816 */ /* 0x000fe400000000ff */
[----:B------:R-:W-:Y:S02]  /*83ee0*/  F2FP.SATFINITE.E4M3.F32.PACK_AB_MERGE_C R65, R65, R64, RZ ;  /* 0x000000404141723e */ /* 0x000fe400048070ff */
[----:B------:R-:W-:Y:S01]  /*83ef0*/  F2FP.SATFINITE.E4M3.F32.PACK_AB_MERGE_C R67, R67, R66, RZ ;  /* 0x000000424343723e */ /* 0x000fe200048070ff */
[----:B---3--:R-:W-:Y:S01]  /*83f00*/  IMAD.MOV.U32 R3, RZ, RZ, R0 ;  /* 0x000000ffff037224 */ /* 0x008fe200078e0000 */
[----:B------:R-:W-:Y:S02]  /*83f10*/  SHF.R.S32.HI R5, RZ, 0x8, R5 ;  /* 0x00000008ff057819 */ /* 0x000fe40000011405 */
[----:B------:R-:W-:Y:S02]  /*83f20*/  PRMT R7, R65, 0x9910, RZ ;  /* 0x0000991041077816 */ /* 0x000fe400000000ff */
[----:B------:R-:W-:-:S02]  /*83f30*/  SHF.R.S32.HI R3, RZ, 0x8, R3 ;  /* 0x00000008ff037819 */ /* 0x000fc40000011403 */
[----:B------:R-:W-:Y:S01]  /*83f40*/  PRMT R0, R67, 0x9910, RZ ;  /* 0x0000991043007816 */ /* 0x000fe200000000ff */
[----:B------:R0:W-:Y:S01]  /*83f50*/  @P4 STG.E.U8 desc[UR20][R80.64], R5 ;  /* 0x0000000550004986 */ /* 0x0001e2000c101114 */
[----:B------:R-:W-:-:S03]  /*83f60*/  SHF.R.S32.HI R7, RZ, 0x8, R7 ;  /* 0x00000008ff077819 */ /* 0x000fc60000011407 */
[----:B------:R1:W-:Y:S04]  /*83f70*/  @P3 STG.E.U8 desc[UR20][R78.64], R63 ;  /* 0x0000003f4e003986 */ /* 0x0003e8000c101114 */
[----:B------:R1:W-:Y:S01]  /*83f80*/  @P0 STG.E.U8 desc[UR20][R76.64], R3 ;  /* 0x000000034c000986 */ /* 0x0003e2000c101114 */
[----:B0-----:R-:W-:-:S03]  /*83f90*/  SHF.R.S32.HI R5, RZ, 0x8, R0 ;  /* 0x00000008ff057819 */ /* 0x001fc60000011400 */
[----:B------:R1:W-:Y:S04]  /*83fa0*/  @P2 STG.E.U8 desc[UR20][R74.64], R65 ;  /* 0x000000414a002986 */ /* 0x0003e8000c101114 */
[----:B------:R1:W-:Y:S04]  /*83fb0*/  @P5 STG.E.U8 desc[UR20][R72.64], R7 ;  /* 0x0000000748005986 */ /* 0x0003e8000c101114 */
[----:B------:R1:W-:Y:S01]  /*83fc0*/  @P1 STG.E.U8 desc[UR20][R68.64], R67 ;  /* 0x0000004344001986 */ /* 0x0003e2000c101114 */
[----:B--2---:R-:W-:-:S13]  /*83fd0*/  ISETP.NE.AND P6, PT, R2, RZ, PT ;  /* 0x000000ff0200720c */ /* 0x004fda0003fc5270 */
[----:B------:R1:W-:Y:S01]  /*83fe0*/  @P6 STG.E.U8 desc[UR20][R70.64], R5 ;  /* 0x0000000546006986 */ /* 0x0003e2000c101114 */
[----:B------:R-:W-:Y:S06]  /*83ff0*/  BAR.SYNC.DEFER_BLOCKING 0x0 ;  /* 0x0000000000007b1d */ /* 0x000fec0000010000 */
[----:B------:R-:W-:Y:S05]  /*84000*/  BRA.U UP0, `(.L_x_13) ;  /* 0x0000000100a07547 */ /* 0x000fea000b800000 */
[----:B------:R-:W0:Y:S01]  /*84010*/  S2UR UR5, SR_CgaCtaId ;  /* 0x00000000000579c3 */ /* 0x000e220000008800 */
[----:B------:R-:W-:Y:S01]  /*84020*/  NOP ;  /* 0x0000000000007918 */ /* 0x000fe20000000000 */
[----:B------:R-:W-:Y:S01]  /*84030*/  UMOV UR4, 0x50 ;  /* 0x0000005000047882 */ /* 0x000fe20000000000 */
[----:B------:R-:W-:Y:S02]  /*84040*/  IMAD.U32 R0, RZ, RZ, UR7 ;  /* 0x00000007ff007e24 */ /* 0x000fe4000f8e00ff */
[----:B-1----:R-:W-:Y:S02]  /*84050*/  IMAD.MOV.U32 R3, RZ, RZ, 0xffff ;  /* 0x0000ffffff037424 */ /* 0x002fe400078e00ff */
[----:B------:R-:W-:Y:S01]  /*84060*/  IMAD.MOV.U32 R7, RZ, RZ, 0x1 ;  /* 0x00000001ff077424 */ /* 0x000fe200078e00ff */
[----:B------:R-:W-:-:S04]  /*84070*/  LOP3.LUT R0, R0, 0xffff, RZ, 0xc0, !PT ;  /* 0x0000ffff00007812 */ /* 0x000fc800078ec0ff */
[----:B------:R-:W-:-:S05]  /*84080*/  SHF.R.U32.HI R0, RZ, 0x5, R0 ;  /* 0x00000005ff007819 */ /* 0x000fca0000011600 */
[----:B------:R-:W-:Y:S01]  /*84090*/  VIADD R2, R0, 0x10 ;  /* 0x0000001000027836 */ /* 0x000fe20000000000 */
[----:B------:R-:W-:Y:S01]  /*840a0*/  SHF.L.U32 R0, R3, R0, RZ ;  /* 0x0000000003007219 */ /* 0x000fe200000006ff */
[----:B0-----:R-:W-:-:S03]  /*840b0*/  ULEA UR6, UR5, UR4, 0x18 ;  /* 0x0000000405067291 */ /* 0x001fc6000f8ec0ff */
[----:B------:R-:W-:-:S04]  /*840c0*/  SHF.L.U32 R3, R7, R2, RZ ;  /* 0x0000000207037219 */ /* 0x000fc800000006ff */
[----:B------:R-:W-:Y:S02]  /*840d0*/  LOP3.LUT R0, R3, R0, RZ, 0xfc, !PT ;  /* 0x0000000003007212 */ /* 0x000fe400078efcff */
[----:B------:R-:W0:Y:S02]  /*840e0*/  LDS R5, [UR6] ;  /* 0x00000006ff057984 */ /* 0x000e240008000800 */
[C---:B------:R-:W-:Y:S02]  /*840f0*/  LOP3.LUT R2, R0.reuse, 0xffff, RZ, 0xc0, !PT ;  /* 0x0000ffff00027812 */ /* 0x040fe400078ec0ff */
[----:B0-----:R-:W-:-:S04]  /*84100*/  LOP3.LUT R3, R0, 0xffff, R5, 0x80, !PT ;  /* 0x0000ffff00037812 */ /* 0x001fc800078e8005 */
[----:B------:R-:W-:-:S13]  /*84110*/  ISETP.NE.AND P0, PT, R3, R2, PT ;  /* 0x000000020300720c */ /* 0x000fda0003f05270 */
[----:B------:R-:W-:Y:S05]  /*84120*/  @P0 BRA `(.L_x_14) ;  /* 0x0000000000500947 */ /* 0x000fea0003800000 */
[----:B------:R-:W-:Y:S02]  /*84130*/  SHF.R.U32.HI R5, RZ, 0x10, R5 ;  /* 0x00000010ff057819 */ /* 0x000fe40000011605 */
[----:B------:R-:W-:-:S04]  /*84140*/  SHF.R.U32.HI R2, RZ, 0x10, R0 ;  /* 0x00000010ff027819 */ /* 0x000fc80000011600 */
[----:B------:R-:W-:-:S04]  /*84150*/  LOP3.LUT R5, R5, R2, RZ, 0xc0, !PT ;  /* 0x0000000205057212 */ /* 0x000fc800078ec0ff */
[----:B------:R-:W-:-:S13]  /*84160*/  ISETP.NE.AND P0, PT, R5, R2, PT ;  /* 0x000000020500720c */ /* 0x000fda0003f05270 */
[----:B------:R-:W-:Y:S05]  /*84170*/  @P0 BRA `(.L_x_15) ;  /* 0x0000000000300947 */ /* 0x000fea0003800000 */
[----:B------:R-:W-:Y:S01]  /*84180*/  R2UR UR4, R0 ;  /* 0x00000000000472ca */ /* 0x000fe200000e0000 */
[----:B------:R-:W-:Y:S01]  /*84190*/  VOTEU.ANY UR5, UPT, PT ;  /* 0x0000000000057886 */ /* 0x000fe200038e0100 */
[----:B------:R-:W0:Y:S01]  /*841a0*/  S2R R0, SR_LANEID ;  /* 0x0000000000007919 */ /* 0x000e220000000000 */
[----:B------:R-:W-:-:S10]  /*841b0*/  UFLO.U32 UR5, UR5 ;  /* 0x00000005000572bd */ /* 0x000fd400080e0000 */
[----:B------:R-:W-:-:S06]  /*841c0*/  ULOP3.LUT UR4, URZ, UR4, URZ, 0x33, !UPT ;  /* 0x00000004ff047292 */ /* 0x000fcc000f8e33ff */
[----:B------:R-:W-:-:S04]  /*841d0*/  IMAD.U32 R2, RZ, RZ, UR4 ;  /* 0x00000004ff027e24 */ /* 0x000fc8000f8e00ff */
[----:B------:R-:W1:Y:S02]  /*841e0*/  REDUX UR7, R2 ;  /* 0x00000000020773c4 */ /* 0x000e640000000000 */
[----:B------:R2:W-:Y:S01]  /*841f0*/  UTCATOMSWS.AND URZ, UR4 ;  /* 0x0000000400ff79e3 */ /* 0x0005e20008000000 */
[----:B0-----:R-:W-:Y:S01]  /*84200*/  ISETP.EQ.U32.AND P0, PT, R0, UR5, PT ;  /* 0x0000000500007c0c */ /* 0x001fe2000bf02070 */
[----:B-1----:R-:W-:-:S12]  /*84210*/  IMAD.U32 R0, RZ, RZ, UR7 ;  /* 0x00000007ff007e24 */ /* 0x002fd8000f8e00ff */
[----:B------:R2:W-:Y:S01]  /*84220*/  @P0 ATOMS.AND RZ, [UR6], R0 ;  /* 0x00000000ffff098c */ /* 0x0005e2000a800006 */
[----:B------:R-:W-:Y:S05]  /*84230*/  BRA `(.L_x_13) ;  /* 0x0000000000147947 */ /* 0x000fea0003800000 */
.L_x_15:
[----:B------:R-:W-:-:S07]  /*84240*/  MOV R2, 0x84260 ;  /* 0x0008426000027802 */ /* 0x000fce0000000f00 */
[----:B------:R-:W-:Y:S05]  /*84250*/  CALL.REL.NOINC `($__internal_0_$__cuda_sm10x_tcgen05_guardrail_trap_col_being_dealloced_not_returned_by_alloc) ;  /* 0x00000000002c7944 */ /* 0x000fea0003c00000 */
[----:B------:R-:W-:Y:S05]  /*84260*/  BRA `(.L_x_13) ;  /* 0x0000000000087947 */ /* 0x000fea0003800000 */
.L_x_14:
[----:B------:R-:W-:-:S07]  /*84270*/  MOV R2, 0x84290 ;  /* 0x0008429000027802 */ /* 0x000fce0000000f00 */
[----:B------:R-:W-:Y:S05]  /*84280*/  CALL.REL.NOINC `($__internal_2_$__cuda_sm10x_tcgen05_guardrail_trap_unallocated_columns_being_dealloced) ;  /* 0x0000000000387944 */ /* 0x000fea0003c00000 */
.L_x_13:
[----:B------:R-:W-:Y:S01]  /*84290*/  NOP ;  /* 0x0000000000007918 */ /* 0x000fe20000000000 */
[----:B--2---:R-:W-:Y:S05]  /*842a0*/  EXIT ;  /* 0x000000000000794d */ /* 0x004fea0003800000 */
.L_x_8:
[----:B------:R-:W0:Y:S02]  /*842b0*/  SYNCS.PHASECHK.TRANS64.TRYWAIT P0, [UR10], R12 ;  /* 0x0000000cff0075a7 */ /* 0x000e24000800110a */
[----:B0-----:R-:W-:Y:S05]  /*842c0*/  @!P0 BRA `(.L_x_8) ;  /* 0xfffffffc00f88947 */ /* 0x001fea000383ffff */
[----:B------:R-:W-:Y:S05]  /*842d0*/  BRA `(.L_x_16) ;  /* 0xfffffc18004c7947 */ /* 0x000fea000383ffff */
.L_x_12:
[----:B------:R-:W1:Y:S02]  /*842e0*/  SYNCS.PHASECHK.TRANS64.TRYWAIT P0, [UR10], R8 ;  /* 0x00000008ff0075a7 */ /* 0x000e64000800110a */
[----:B-1----:R-:W-:Y:S05]  /*842f0*/  @!P0 BRA `(.L_x_12) ;  /* 0xfffffffc00f88947 */ /* 0x002fea000383ffff */
[----:B------:R-:W-:Y:S05]  /*84300*/  BRA `(.L_x_11) ;  /* 0xfffffe8000407947 */ /* 0x000fea000383ffff */
        .weak           $__internal_0_$__cuda_sm10x_tcgen05_guardrail_trap_col_being_dealloced_not_returned_by_alloc
        .type           $__internal_0_$__cuda_sm10x_tcgen05_guardrail_trap_col_being_dealloced_not_returned_by_alloc,@function
        .size           $__internal_0_$__cuda_sm10x_tcgen05_guardrail_trap_col_being_dealloced_not_returned_by_alloc,($__internal_1_$__cuda_sm10x_tcgen05_guardrail_trap_phase_invalid_during_alloc - $__internal_0_$__cuda_sm10x_tcgen05_guardrail_trap_col_being_dealloced_not_returned_by_alloc)
$__internal_0_$__cuda_sm10x_tcgen05_guardrail_trap_col_being_dealloced_not_returned_by_alloc:
[----:B------:R-:W-:Y:S05]  /*84310*/  BPT.TRAP 0x1 ;  /* 0x000000040000795c */ /* 0x000fea0000300000 */
[----:B------:R-:W-:-:S04]  /*84320*/  IMAD.MOV.U32 R3, RZ, RZ, 0x0 ;  /* 0x00000000ff037424 */ /* 0x000fc800078e00ff */
[----:B------:R-:W-:Y:S05]  /*84330*/  RET.REL.NODEC R2 `(matmul_kernel) ;  /* 0xfffff7bc02307950 */ /* 0x000fea0003c3ffff */
        .weak           $__internal_1_$__cuda_sm10x_tcgen05_guardrail_trap_phase_invalid_during_alloc
        .type           $__internal_1_$__cuda_sm10x_tcgen05_guardrail_trap_phase_invalid_during_alloc,@function
        .size           $__internal_1_$__cuda_sm10x_tcgen05_guardrail_trap_phase_invalid_during_alloc,($__internal_2_$__cuda_sm10x_tcgen05_guardrail_trap_unallocated_columns_being_dealloced - $__internal_1_$__cuda_sm10x_tcgen05_guardrail_trap_phase_invalid_during_alloc)
$__internal_1_$__cuda_sm10x_tcgen05_guardrail_trap_phase_invalid_during_alloc:
[----:B------:R-:W-:Y:S05]  /*84340*/  BPT.TRAP 0x1 ;  /* 0x000000040000795c */ /* 0x000fea0000300000 */
[----:B------:R-:W-:-:S04]  /*84350*/  IMAD.MOV.U32 R5, RZ, RZ, 0x0 ;  /* 0x00000000ff057424 */ /* 0x000fc800078e00ff */
[----:B------:R-:W-:Y:S05]  /*84360*/  RET.REL.NODEC R4 `(matmul_kernel) ;  /* 0xfffff7bc04247950 */ /* 0x000fea0003c3ffff */
        .weak           $__internal_2_$__cuda_sm10x_tcgen05_guardrail_trap_unallocated_columns_being_dealloced
        .type           $__internal_2_$__cuda_sm10x_tcgen05_guardrail_trap_unallocated_columns_being_dealloced,@function
        .size           $__internal_2_$__cuda_sm10x_tcgen05_guardrail_trap_unallocated_columns_being_dealloced,(.L_x_20 - $__internal_2_$__cuda_sm10x_tcgen05_guardrail_trap_unallocated_columns_being_dealloced)
$__internal_2_$__cuda_sm10x_tcgen05_guardrail_trap_unallocated_columns_being_dealloced:
[----:B------:R-:W-:Y:S05]  /*84370*/  BPT.TRAP 0x1 ;  /* 0x000000040000795c */ /* 0x000fea0000300000 */
[----:B------:R-:W-:-:S04]  /*84380*/  IMAD.MOV.U32 R3, RZ, RZ, 0x0 ;  /* 0x00000000ff037424 */ /* 0x000fc800078e00ff */
[----:B------:R-:W-:Y:S05]  /*84390*/  RET.REL.NODEC R2 `(matmul_kernel) ;  /* 0xfffff7bc02187950 */ /* 0x000fea0003c3ffff */
.L_x_17:
[----:B------:R-:W-:-:S00]  /*843a0*/  BRA `(.L_x_17) ;  /* 0xfffffffc00fc7947 */ /* 0x000fc0000383ffff */
[----:B------:R-:W-:-:S00]  /*843b0*/  NOP ;  /* 0x0000000000007918 */ /* 0x000fc00000000000 */
        /* <DEDUP_REMOVED lines=12> */
.L_x_20:


//--------------------- .nv.shared.matmul_kernel  --------------------------
	.section	.nv.shared.matmul_kernel,"aw",@nobits
	.sectionflags	@""
	.align	16
	.zero		1024


//--------------------- .nv.shared.reserved.0     --------------------------
	.section	.nv.shared.reserved.0,"aw",@nobits
	.align	8
	.weak		__nv_reservedSMEM_offset_0_alias
	.size		__nv_reservedSMEM_offset_0_alias, 0, 64
	.other		__nv_reservedSMEM_offset_0_alias,@"STO_CUDA_RESERVED_SHARED STV_DEFAULT"
__nv_reservedSMEM_offset_0_alias:
	.zero		0
.nv.shared.reserved.0:
	.zero		64
	.weak		__nv_reservedSMEM_allocation_phase
	.type		__nv_reservedSMEM_allocation_phase,@object
	.size		__nv_reservedSMEM_allocation_phase,(.L_0 - __nv_reservedSMEM_allocation_phase)
__nv_reservedSMEM_allocation_phase:
	.zero		1
.L_0:
	.zero		7
	.weak		__nv_reservedSMEM_devtool_atexit_pc
	.type		__nv_reservedSMEM_devtool_atexit_pc,@object
	.size		__nv_reservedSMEM_devtool_atexit_pc,(__nv_reservedSMEM_allocation_mask - __nv_reservedSMEM_devtool_atexit_pc)
__nv_reservedSMEM_devtool_atexit_pc:
	.zero		8
	.weak		__nv_reservedSMEM_allocation_mask
	.type		__nv_reservedSMEM_allocation_mask,@object
	.size		__nv_reservedSMEM_allocation_mask,(.L_2 - __nv_reservedSMEM_allocation_mask)
__nv_reservedSMEM_allocation_mask:
	.zero		4
.L_2:


//--------------------- .nv.constant0.matmul_kernel --------------------------
	.section	.nv.constant0.matmul_kernel,"a",@progbits
	.sectionflags	@""
	.align	4
.nv.constant0.matmul_kernel:
	.zero		976


//--------------------- SYMBOLS --------------------------

	.type		.nv.reservedSmem.offset0,@object
	.size		.nv.reservedSmem.offset0,0x4
	.type		.nv.reservedSmem.cap,@object
	.size		.nv.reservedSmem.cap,0x4
